//
// Generated by NVIDIA NVVM Compiler
//
// Compiler Build ID: CL-36424714
// Cuda compilation tools, release 13.0, V13.0.88
// Based on NVVM 20.0.0
//

.version 9.0
.target sm_100
.address_size 64

	// .globl	_Z16distributePointsIdEvPT_S1_S1_S1_Pii
.global .align 4 .u32 N_EXTREMES = 4;
// _ZZN3cub18CUB_300001_SM_10006detail6select23DeviceSelectSweepKernelINS2_10policy_hubIN4cuda3std3__45tupleIJddiEEENS0_8NullTypeEiLb0ELNS0_10SelectImplE2EE10Policy1000EPS9_PSA_N6thrust24THRUST_300001_SM_1000_NS12zip_iteratorINS8_IJNSH_6detail15normal_iteratorINSH_10device_ptrIdEEEESN_NSK_INSL_IiEEEEEEEEEPiNS0_13ScanTileStateIiLb1EEE8region_0SA_iNS2_19streaming_context_tIiLb0EEELSB_2EEEvT0_T1_T2_T3_T4_T5_T6_T7_iT8_NS1_7vsmem_tEE19static_temp_storage has been demoted
// _ZZN3cub18CUB_300001_SM_10006detail6select23DeviceSelectSweepKernelINS2_10policy_hubIN4cuda3std3__45tupleIJddiEEENS0_8NullTypeElLb0ELNS0_10SelectImplE2EE10Policy1000EPS9_PSA_N6thrust24THRUST_300001_SM_1000_NS12zip_iteratorINS8_IJNSH_6detail15normal_iteratorINSH_10device_ptrIdEEEESN_NSK_INSL_IiEEEEEEEEEPlNS0_13ScanTileStateIiLb1EEE8region_0SA_iNS2_19streaming_context_tIlLb1EEELSB_2EEEvT0_T1_T2_T3_T4_T5_T6_T7_iT8_NS1_7vsmem_tEE19static_temp_storage has been demoted
// _ZZN3cub18CUB_300001_SM_10006detail6select23DeviceSelectSweepKernelINS2_10policy_hubIN4cuda3std3__45tupleIJddiEEENS0_8NullTypeEiLb0ELNS0_10SelectImplE2EE10Policy1000EPS9_PSA_N6thrust24THRUST_300001_SM_1000_NS12zip_iteratorINS8_IJNSH_6detail15normal_iteratorINSH_10device_ptrIdEEEESN_NSK_INSL_IiEEEEEEEEEPiNS0_13ScanTileStateIiLb1EEE8region_1SA_iNS2_19streaming_context_tIiLb0EEELSB_2EEEvT0_T1_T2_T3_T4_T5_T6_T7_iT8_NS1_7vsmem_tEE19static_temp_storage has been demoted
// _ZZN3cub18CUB_300001_SM_10006detail6select23DeviceSelectSweepKernelINS2_10policy_hubIN4cuda3std3__45tupleIJddiEEENS0_8NullTypeElLb0ELNS0_10SelectImplE2EE10Policy1000EPS9_PSA_N6thrust24THRUST_300001_SM_1000_NS12zip_iteratorINS8_IJNSH_6detail15normal_iteratorINSH_10device_ptrIdEEEESN_NSK_INSL_IiEEEEEEEEEPlNS0_13ScanTileStateIiLb1EEE8region_1SA_iNS2_19streaming_context_tIlLb1EEELSB_2EEEvT0_T1_T2_T3_T4_T5_T6_T7_iT8_NS1_7vsmem_tEE19static_temp_storage has been demoted
// _ZZN3cub18CUB_300001_SM_10006detail6select23DeviceSelectSweepKernelINS2_10policy_hubIN4cuda3std3__45tupleIJddiEEENS0_8NullTypeEiLb0ELNS0_10SelectImplE2EE10Policy1000EPS9_PSA_N6thrust24THRUST_300001_SM_1000_NS12zip_iteratorINS8_IJNSH_6detail15normal_iteratorINSH_10device_ptrIdEEEESN_NSK_INSL_IiEEEEEEEEEPiNS0_13ScanTileStateIiLb1EEE8region_2SA_iNS2_19streaming_context_tIiLb0EEELSB_2EEEvT0_T1_T2_T3_T4_T5_T6_T7_iT8_NS1_7vsmem_tEE19static_temp_storage has been demoted
// _ZZN3cub18CUB_300001_SM_10006detail6select23DeviceSelectSweepKernelINS2_10policy_hubIN4cuda3std3__45tupleIJddiEEENS0_8NullTypeElLb0ELNS0_10SelectImplE2EE10Policy1000EPS9_PSA_N6thrust24THRUST_300001_SM_1000_NS12zip_iteratorINS8_IJNSH_6detail15normal_iteratorINSH_10device_ptrIdEEEESN_NSK_INSL_IiEEEEEEEEEPlNS0_13ScanTileStateIiLb1EEE8region_2SA_iNS2_19streaming_context_tIlLb1EEELSB_2EEEvT0_T1_T2_T3_T4_T5_T6_T7_iT8_NS1_7vsmem_tEE19static_temp_storage has been demoted
// _ZZN3cub18CUB_300001_SM_10006detail6select23DeviceSelectSweepKernelINS2_10policy_hubIN4cuda3std3__45tupleIJddiEEENS0_8NullTypeEiLb0ELNS0_10SelectImplE2EE10Policy1000EPS9_PSA_N6thrust24THRUST_300001_SM_1000_NS12zip_iteratorINS8_IJNSH_6detail15normal_iteratorINSH_10device_ptrIdEEEESN_NSK_INSL_IiEEEEEEEEEPiNS0_13ScanTileStateIiLb1EEE8region_3SA_iNS2_19streaming_context_tIiLb0EEELSB_2EEEvT0_T1_T2_T3_T4_T5_T6_T7_iT8_NS1_7vsmem_tEE19static_temp_storage has been demoted
// _ZZN3cub18CUB_300001_SM_10006detail6select23DeviceSelectSweepKernelINS2_10policy_hubIN4cuda3std3__45tupleIJddiEEENS0_8NullTypeElLb0ELNS0_10SelectImplE2EE10Policy1000EPS9_PSA_N6thrust24THRUST_300001_SM_1000_NS12zip_iteratorINS8_IJNSH_6detail15normal_iteratorINSH_10device_ptrIdEEEESN_NSK_INSL_IiEEEEEEEEEPlNS0_13ScanTileStateIiLb1EEE8region_3SA_iNS2_19streaming_context_tIlLb1EEELSB_2EEEvT0_T1_T2_T3_T4_T5_T6_T7_iT8_NS1_7vsmem_tEE19static_temp_storage has been demoted
// _ZZN3cub18CUB_300001_SM_10006detail10radix_sort31DeviceRadixSortSingleTileKernelINS1_5radix10policy_hubIddyE10Policy1000ELNS0_9SortOrderE0EddyNS1_21identity_decomposer_tEEEvPKT1_PSA_PKT2_PSE_T3_iiT4_E12temp_storage has been demoted
// _ZZN3cub18CUB_300001_SM_10006detail10radix_sort30DeviceRadixSortHistogramKernelINS1_5radix10policy_hubIddyE10Policy1000ELNS0_9SortOrderE0EdyNS1_21identity_decomposer_tEEEvPT2_PKT1_SA_iiT3_E12temp_storage has been demoted
// _ZZN3cub18CUB_300001_SM_10006detail10radix_sort33DeviceRadixSortExclusiveSumKernelINS1_5radix10policy_hubIddyE10Policy1000EyEEvPT0_E12temp_storage has been demoted
// _ZZN3cub18CUB_300001_SM_10006detail10radix_sort29DeviceRadixSortOnesweepKernelINS1_5radix10policy_hubIddyE10Policy1000ELNS0_9SortOrderE0EddyiiNS1_21identity_decomposer_tEEEvPT5_SB_PT3_PKSC_PT1_PKSG_PT2_PKSK_T4_iiT6_E1s has been demoted
// _ZZN3cub18CUB_300001_SM_10006detail10radix_sort31DeviceRadixSortSingleTileKernelINS1_5radix10policy_hubIddyE10Policy1000ELNS0_9SortOrderE1EddyNS1_21identity_decomposer_tEEEvPKT1_PSA_PKT2_PSE_T3_iiT4_E12temp_storage has been demoted
// _ZZN3cub18CUB_300001_SM_10006detail10radix_sort30DeviceRadixSortHistogramKernelINS1_5radix10policy_hubIddyE10Policy1000ELNS0_9SortOrderE1EdyNS1_21identity_decomposer_tEEEvPT2_PKT1_SA_iiT3_E12temp_storage has been demoted
// _ZZN3cub18CUB_300001_SM_10006detail10radix_sort29DeviceRadixSortOnesweepKernelINS1_5radix10policy_hubIddyE10Policy1000ELNS0_9SortOrderE1EddyiiNS1_21identity_decomposer_tEEEvPT5_SB_PT3_PKSC_PT1_PKSG_PT2_PKSK_T4_iiT6_E1s has been demoted
.global .align 1 .b8 _ZN34_INTERNAL_31c18e32_4_k_cu_e54ef9a84cuda3std3__45__cpo5beginE[1];
.global .align 1 .b8 _ZN34_INTERNAL_31c18e32_4_k_cu_e54ef9a84cuda3std3__45__cpo3endE[1];
.global .align 1 .b8 _ZN34_INTERNAL_31c18e32_4_k_cu_e54ef9a84cuda3std3__45__cpo6cbeginE[1];
.global .align 1 .b8 _ZN34_INTERNAL_31c18e32_4_k_cu_e54ef9a84cuda3std3__45__cpo4cendE[1];
.global .align 1 .b8 _ZN34_INTERNAL_31c18e32_4_k_cu_e54ef9a84cuda3std3__45__cpo6rbeginE[1];
.global .align 1 .b8 _ZN34_INTERNAL_31c18e32_4_k_cu_e54ef9a84cuda3std3__45__cpo4rendE[1];
.global .align 1 .b8 _ZN34_INTERNAL_31c18e32_4_k_cu_e54ef9a84cuda3std3__45__cpo7crbeginE[1];
.global .align 1 .b8 _ZN34_INTERNAL_31c18e32_4_k_cu_e54ef9a84cuda3std3__45__cpo5crendE[1];
.global .align 1 .b8 _ZN34_INTERNAL_31c18e32_4_k_cu_e54ef9a84cuda3std3__436_GLOBAL__N__31c18e32_4_k_cu_e54ef9a86ignoreE[1];
.global .align 1 .b8 _ZN34_INTERNAL_31c18e32_4_k_cu_e54ef9a84cuda3std3__419piecewise_constructE[1];
.global .align 1 .b8 _ZN34_INTERNAL_31c18e32_4_k_cu_e54ef9a84cuda3std3__48in_placeE[1];
.global .align 1 .b8 _ZN34_INTERNAL_31c18e32_4_k_cu_e54ef9a84cuda3std3__420unreachable_sentinelE[1];
.global .align 1 .b8 _ZN34_INTERNAL_31c18e32_4_k_cu_e54ef9a84cuda3std3__47nulloptE[1];
.global .align 1 .b8 _ZN34_INTERNAL_31c18e32_4_k_cu_e54ef9a84cuda3std3__48unexpectE[1];
.global .align 1 .b8 _ZN34_INTERNAL_31c18e32_4_k_cu_e54ef9a84cuda3std6ranges3__45__cpo4swapE[1];
.global .align 1 .b8 _ZN34_INTERNAL_31c18e32_4_k_cu_e54ef9a84cuda3std6ranges3__45__cpo9iter_moveE[1];
.global .align 1 .b8 _ZN34_INTERNAL_31c18e32_4_k_cu_e54ef9a84cuda3std6ranges3__45__cpo5beginE[1];
.global .align 1 .b8 _ZN34_INTERNAL_31c18e32_4_k_cu_e54ef9a84cuda3std6ranges3__45__cpo3endE[1];
.global .align 1 .b8 _ZN34_INTERNAL_31c18e32_4_k_cu_e54ef9a84cuda3std6ranges3__45__cpo6cbeginE[1];
.global .align 1 .b8 _ZN34_INTERNAL_31c18e32_4_k_cu_e54ef9a84cuda3std6ranges3__45__cpo4cendE[1];
.global .align 1 .b8 _ZN34_INTERNAL_31c18e32_4_k_cu_e54ef9a84cuda3std6ranges3__45__cpo7advanceE[1];
.global .align 1 .b8 _ZN34_INTERNAL_31c18e32_4_k_cu_e54ef9a84cuda3std6ranges3__45__cpo9iter_swapE[1];
.global .align 1 .b8 _ZN34_INTERNAL_31c18e32_4_k_cu_e54ef9a84cuda3std6ranges3__45__cpo4nextE[1];
.global .align 1 .b8 _ZN34_INTERNAL_31c18e32_4_k_cu_e54ef9a84cuda3std6ranges3__45__cpo4prevE[1];
.global .align 1 .b8 _ZN34_INTERNAL_31c18e32_4_k_cu_e54ef9a84cuda3std6ranges3__45__cpo4dataE[1];
.global .align 1 .b8 _ZN34_INTERNAL_31c18e32_4_k_cu_e54ef9a84cuda3std6ranges3__45__cpo5cdataE[1];
.global .align 1 .b8 _ZN34_INTERNAL_31c18e32_4_k_cu_e54ef9a84cuda3std6ranges3__45__cpo4sizeE[1];
.global .align 1 .b8 _ZN34_INTERNAL_31c18e32_4_k_cu_e54ef9a84cuda3std6ranges3__45__cpo5ssizeE[1];
.global .align 1 .b8 _ZN34_INTERNAL_31c18e32_4_k_cu_e54ef9a84cuda3std6ranges3__45__cpo8distanceE[1];
.global .align 1 .b8 _ZN34_INTERNAL_31c18e32_4_k_cu_e54ef9a86thrust24THRUST_300001_SM_1000_NS8cuda_cub3parE[1];
.global .align 1 .b8 _ZN34_INTERNAL_31c18e32_4_k_cu_e54ef9a86thrust24THRUST_300001_SM_1000_NS8cuda_cub10par_nosyncE[1];
.global .align 1 .b8 _ZN34_INTERNAL_31c18e32_4_k_cu_e54ef9a86thrust24THRUST_300001_SM_1000_NS6system6detail10sequential3seqE[1];
.global .align 1 .b8 _ZN34_INTERNAL_31c18e32_4_k_cu_e54ef9a86thrust24THRUST_300001_SM_1000_NS6system3cpp3parE[1];
.global .align 1 .b8 _ZN34_INTERNAL_31c18e32_4_k_cu_e54ef9a86thrust24THRUST_300001_SM_1000_NS12placeholders2_1E[1];
.global .align 1 .b8 _ZN34_INTERNAL_31c18e32_4_k_cu_e54ef9a86thrust24THRUST_300001_SM_1000_NS12placeholders2_2E[1];
.global .align 1 .b8 _ZN34_INTERNAL_31c18e32_4_k_cu_e54ef9a86thrust24THRUST_300001_SM_1000_NS12placeholders2_3E[1];
.global .align 1 .b8 _ZN34_INTERNAL_31c18e32_4_k_cu_e54ef9a86thrust24THRUST_300001_SM_1000_NS12placeholders2_4E[1];
.global .align 1 .b8 _ZN34_INTERNAL_31c18e32_4_k_cu_e54ef9a86thrust24THRUST_300001_SM_1000_NS12placeholders2_5E[1];
.global .align 1 .b8 _ZN34_INTERNAL_31c18e32_4_k_cu_e54ef9a86thrust24THRUST_300001_SM_1000_NS12placeholders2_6E[1];
.global .align 1 .b8 _ZN34_INTERNAL_31c18e32_4_k_cu_e54ef9a86thrust24THRUST_300001_SM_1000_NS12placeholders2_7E[1];
.global .align 1 .b8 _ZN34_INTERNAL_31c18e32_4_k_cu_e54ef9a86thrust24THRUST_300001_SM_1000_NS12placeholders2_8E[1];
.global .align 1 .b8 _ZN34_INTERNAL_31c18e32_4_k_cu_e54ef9a86thrust24THRUST_300001_SM_1000_NS12placeholders2_9E[1];
.global .align 1 .b8 _ZN34_INTERNAL_31c18e32_4_k_cu_e54ef9a86thrust24THRUST_300001_SM_1000_NS12placeholders3_10E[1];
.global .align 1 .b8 _ZN34_INTERNAL_31c18e32_4_k_cu_e54ef9a86thrust24THRUST_300001_SM_1000_NS3seqE[1];
.global .align 1 .b8 _ZN34_INTERNAL_31c18e32_4_k_cu_e54ef9a86thrust24THRUST_300001_SM_1000_NS6deviceE[1];
.extern .shared .align 16 .b8 _ZN6thrust24THRUST_300001_SM_1000_NS8cuda_cub4core6detail5shmemE[];

.visible .entry _Z16distributePointsIdEvPT_S1_S1_S1_Pii(
	.param .u64 .ptr .align 1 _Z16distributePointsIdEvPT_S1_S1_S1_Pii_param_0,
	.param .u64 .ptr .align 1 _Z16distributePointsIdEvPT_S1_S1_S1_Pii_param_1,
	.param .u64 .ptr .align 1 _Z16distributePointsIdEvPT_S1_S1_S1_Pii_param_2,
	.param .u64 .ptr .align 1 _Z16distributePointsIdEvPT_S1_S1_S1_Pii_param_3,
	.param .u64 .ptr .align 1 _Z16distributePointsIdEvPT_S1_S1_S1_Pii_param_4,
	.param .u32 _Z16distributePointsIdEvPT_S1_S1_S1_Pii_param_5
)
{
	.reg .pred 	%p<6>;
	.reg .b32 	%r<11>;
	.reg .b64 	%rd<29>;
	.reg .b64 	%fd<35>;

	ld.param.u32 	%r2, [_Z16distributePointsIdEvPT_S1_S1_S1_Pii_param_5];
	mov.u32 	%r3, %tid.x;
	mov.u32 	%r4, %ntid.x;
	mov.u32 	%r5, %ctaid.x;
	mad.lo.s32 	%r1, %r4, %r5, %r3;
	setp.ge.s32 	%p1, %r1, %r2;
	@%p1 bra 	$L__BB0_10;
	ld.param.u64 	%rd28, [_Z16distributePointsIdEvPT_S1_S1_S1_Pii_param_4];
	ld.param.u64 	%rd27, [_Z16distributePointsIdEvPT_S1_S1_S1_Pii_param_3];
	ld.param.u64 	%rd26, [_Z16distributePointsIdEvPT_S1_S1_S1_Pii_param_2];
	ld.param.u64 	%rd25, [_Z16distributePointsIdEvPT_S1_S1_S1_Pii_param_1];
	ld.param.u64 	%rd24, [_Z16distributePointsIdEvPT_S1_S1_S1_Pii_param_0];
	cvta.to.global.u64 	%rd1, %rd28;
	cvta.to.global.u64 	%rd7, %rd26;
	cvta.to.global.u64 	%rd8, %rd27;
	cvta.to.global.u64 	%rd9, %rd24;
	cvta.to.global.u64 	%rd10, %rd25;
	ld.global.f64 	%fd9, [%rd9+8];
	ld.global.f64 	%fd10, [%rd9];
	sub.f64 	%fd11, %fd9, %fd10;
	ld.global.f64 	%fd12, [%rd10+8];
	ld.global.f64 	%fd13, [%rd10];
	sub.f64 	%fd14, %fd12, %fd13;
	div.rn.f64 	%fd15, %fd11, %fd14;
	mul.f64 	%fd16, %fd15, %fd13;
	sub.f64 	%fd17, %fd10, %fd16;
	ld.global.f64 	%fd18, [%rd9+16];
	sub.f64 	%fd19, %fd18, %fd9;
	ld.global.f64 	%fd20, [%rd10+16];
	sub.f64 	%fd21, %fd20, %fd12;
	div.rn.f64 	%fd1, %fd19, %fd21;
	mul.f64 	%fd22, %fd1, %fd12;
	sub.f64 	%fd2, %fd9, %fd22;
	ld.global.f64 	%fd23, [%rd9+24];
	sub.f64 	%fd24, %fd23, %fd18;
	ld.global.f64 	%fd25, [%rd10+24];
	sub.f64 	%fd26, %fd25, %fd20;
	div.rn.f64 	%fd3, %fd24, %fd26;
	mul.f64 	%fd27, %fd3, %fd20;
	sub.f64 	%fd4, %fd18, %fd27;
	sub.f64 	%fd28, %fd10, %fd23;
	sub.f64 	%fd29, %fd13, %fd25;
	div.rn.f64 	%fd5, %fd28, %fd29;
	mul.f64 	%fd30, %fd5, %fd25;
	sub.f64 	%fd6, %fd23, %fd30;
	mul.wide.s32 	%rd11, %r1, 8;
	add.s64 	%rd12, %rd7, %rd11;
	ld.global.f64 	%fd7, [%rd12];
	add.s64 	%rd13, %rd8, %rd11;
	ld.global.f64 	%fd8, [%rd13];
	fma.rn.f64 	%fd31, %fd15, %fd8, %fd17;
	setp.geu.f64 	%p2, %fd7, %fd31;
	@%p2 bra 	$L__BB0_3;
	mul.wide.s32 	%rd22, %r1, 4;
	add.s64 	%rd23, %rd1, %rd22;
	mov.b32 	%r10, 1;
	st.global.u32 	[%rd23], %r10;
	bra.uni 	$L__BB0_10;
$L__BB0_3:
	fma.rn.f64 	%fd32, %fd1, %fd8, %fd2;
	setp.geu.f64 	%p3, %fd7, %fd32;
	@%p3 bra 	$L__BB0_5;
	mul.wide.s32 	%rd20, %r1, 4;
	add.s64 	%rd21, %rd1, %rd20;
	mov.b32 	%r9, 2;
	st.global.u32 	[%rd21], %r9;
	bra.uni 	$L__BB0_10;
$L__BB0_5:
	fma.rn.f64 	%fd33, %fd3, %fd8, %fd4;
	setp.leu.f64 	%p4, %fd7, %fd33;
	@%p4 bra 	$L__BB0_7;
	mul.wide.s32 	%rd18, %r1, 4;
	add.s64 	%rd19, %rd1, %rd18;
	mov.b32 	%r8, 3;
	st.global.u32 	[%rd19], %r8;
	bra.uni 	$L__BB0_10;
$L__BB0_7:
	fma.rn.f64 	%fd34, %fd5, %fd8, %fd6;
	setp.leu.f64 	%p5, %fd7, %fd34;
	@%p5 bra 	$L__BB0_9;
	mul.wide.s32 	%rd16, %r1, 4;
	add.s64 	%rd17, %rd1, %rd16;
	mov.b32 	%r7, 4;
	st.global.u32 	[%rd17], %r7;
	bra.uni 	$L__BB0_10;
$L__BB0_9:
	mul.wide.s32 	%rd14, %r1, 4;
	add.s64 	%rd15, %rd1, %rd14;
	mov.b32 	%r6, 0;
	st.global.u32 	[%rd15], %r6;
$L__BB0_10:
	ret;

}
	// .globl	_ZN6thrust24THRUST_300001_SM_1000_NS8cuda_cub4core6detail13_kernel_agentINS1_8__reduce11ReduceAgentINS0_12zip_iteratorIN4cuda3std3__45tupleIJNS0_6detail15normal_iteratorINS0_10device_ptrIdEEEENS0_17counting_iteratorIlNS0_11use_defaultESI_SI_EEEEEEEPNSB_IJdlEEESM_iNS1_9__extrema9arg_min_fIdlNSA_4lessIdEEEEEEJSL_SN_iSS_EEEvDpT0_
.visible .entry _ZN6thrust24THRUST_300001_SM_1000_NS8cuda_cub4core6detail13_kernel_agentINS1_8__reduce11ReduceAgentINS0_12zip_iteratorIN4cuda3std3__45tupleIJNS0_6detail15normal_iteratorINS0_10device_ptrIdEEEENS0_17counting_iteratorIlNS0_11use_defaultESI_SI_EEEEEEEPNSB_IJdlEEESM_iNS1_9__extrema9arg_min_fIdlNSA_4lessIdEEEEEEJSL_SN_iSS_EEEvDpT0_(
	.param .align 8 .b8 _ZN6thrust24THRUST_300001_SM_1000_NS8cuda_cub4core6detail13_kernel_agentINS1_8__reduce11ReduceAgentINS0_12zip_iteratorIN4cuda3std3__45tupleIJNS0_6detail15normal_iteratorINS0_10device_ptrIdEEEENS0_17counting_iteratorIlNS0_11use_defaultESI_SI_EEEEEEEPNSB_IJdlEEESM_iNS1_9__extrema9arg_min_fIdlNSA_4lessIdEEEEEEJSL_SN_iSS_EEEvDpT0__param_0[16],
	.param .u64 .ptr .align 1 _ZN6thrust24THRUST_300001_SM_1000_NS8cuda_cub4core6detail13_kernel_agentINS1_8__reduce11ReduceAgentINS0_12zip_iteratorIN4cuda3std3__45tupleIJNS0_6detail15normal_iteratorINS0_10device_ptrIdEEEENS0_17counting_iteratorIlNS0_11use_defaultESI_SI_EEEEEEEPNSB_IJdlEEESM_iNS1_9__extrema9arg_min_fIdlNSA_4lessIdEEEEEEJSL_SN_iSS_EEEvDpT0__param_1,
	.param .u32 _ZN6thrust24THRUST_300001_SM_1000_NS8cuda_cub4core6detail13_kernel_agentINS1_8__reduce11ReduceAgentINS0_12zip_iteratorIN4cuda3std3__45tupleIJNS0_6detail15normal_iteratorINS0_10device_ptrIdEEEENS0_17counting_iteratorIlNS0_11use_defaultESI_SI_EEEEEEEPNSB_IJdlEEESM_iNS1_9__extrema9arg_min_fIdlNSA_4lessIdEEEEEEJSL_SN_iSS_EEEvDpT0__param_2,
	.param .align 1 .b8 _ZN6thrust24THRUST_300001_SM_1000_NS8cuda_cub4core6detail13_kernel_agentINS1_8__reduce11ReduceAgentINS0_12zip_iteratorIN4cuda3std3__45tupleIJNS0_6detail15normal_iteratorINS0_10device_ptrIdEEEENS0_17counting_iteratorIlNS0_11use_defaultESI_SI_EEEEEEEPNSB_IJdlEEESM_iNS1_9__extrema9arg_min_fIdlNSA_4lessIdEEEEEEJSL_SN_iSS_EEEvDpT0__param_3[1]
)
.maxntid 256
{
	.reg .pred 	%p<223>;
	.reg .b32 	%r<400>;
	.reg .b64 	%rd<357>;
	.reg .b64 	%fd<243>;

	ld.param.u64 	%rd201, [_ZN6thrust24THRUST_300001_SM_1000_NS8cuda_cub4core6detail13_kernel_agentINS1_8__reduce11ReduceAgentINS0_12zip_iteratorIN4cuda3std3__45tupleIJNS0_6detail15normal_iteratorINS0_10device_ptrIdEEEENS0_17counting_iteratorIlNS0_11use_defaultESI_SI_EEEEEEEPNSB_IJdlEEESM_iNS1_9__extrema9arg_min_fIdlNSA_4lessIdEEEEEEJSL_SN_iSS_EEEvDpT0__param_0+8];
	ld.param.u64 	%rd200, [_ZN6thrust24THRUST_300001_SM_1000_NS8cuda_cub4core6detail13_kernel_agentINS1_8__reduce11ReduceAgentINS0_12zip_iteratorIN4cuda3std3__45tupleIJNS0_6detail15normal_iteratorINS0_10device_ptrIdEEEENS0_17counting_iteratorIlNS0_11use_defaultESI_SI_EEEEEEEPNSB_IJdlEEESM_iNS1_9__extrema9arg_min_fIdlNSA_4lessIdEEEEEEJSL_SN_iSS_EEEvDpT0__param_0];
	ld.param.u32 	%r36, [_ZN6thrust24THRUST_300001_SM_1000_NS8cuda_cub4core6detail13_kernel_agentINS1_8__reduce11ReduceAgentINS0_12zip_iteratorIN4cuda3std3__45tupleIJNS0_6detail15normal_iteratorINS0_10device_ptrIdEEEENS0_17counting_iteratorIlNS0_11use_defaultESI_SI_EEEEEEEPNSB_IJdlEEESM_iNS1_9__extrema9arg_min_fIdlNSA_4lessIdEEEEEEJSL_SN_iSS_EEEvDpT0__param_2];
	setp.eq.s32 	%p1, %r36, 0;
	@%p1 bra 	$L__BB1_200;
	cvta.to.global.u64 	%rd1, %rd200;
	setp.gt.s32 	%p2, %r36, 1279;
	@%p2 bra 	$L__BB1_112;
	mov.u32 	%r1, %tid.x;
	setp.ge.s32 	%p96, %r1, %r36;
	mov.f64 	%fd188, 0d0000000000000000;
	mov.b64 	%rd297, 0;
	mov.u32 	%r391, %r1;
	@%p96 bra 	$L__BB1_4;
	cvt.u64.u32 	%rd253, %r1;
	mul.wide.u32 	%rd254, %r1, 8;
	add.s64 	%rd255, %rd1, %rd254;
	add.s64 	%rd297, %rd201, %rd253;
	ld.global.f64 	%fd188, [%rd255];
	add.s32 	%r391, %r1, 256;
$L__BB1_4:
	setp.ge.s32 	%p97, %r391, %r36;
	@%p97 bra 	$L__BB1_26;
	not.b32 	%r160, %r391;
	add.s32 	%r4, %r36, %r160;
	and.b32  	%r161, %r4, 768;
	setp.eq.s32 	%p98, %r161, 768;
	@%p98 bra 	$L__BB1_11;
	cvt.u64.u32 	%rd257, %r391;
	add.s64 	%rd288, %rd201, %rd257;
	mul.wide.u32 	%rd258, %r391, 8;
	add.s64 	%rd287, %rd1, %rd258;
	shr.u32 	%r162, %r4, 8;
	add.s32 	%r163, %r162, 1;
	and.b32  	%r164, %r163, 3;
	neg.s32 	%r389, %r164;
$L__BB1_7:
	.pragma "nounroll";
	mov.u64 	%rd9, %rd297;
	mov.f64 	%fd3, %fd188;
	ld.global.f64 	%fd4, [%rd287];
	setp.lt.f64 	%p99, %fd3, %fd4;
	@%p99 bra 	$L__BB1_10;
	setp.lt.f64 	%p100, %fd4, %fd3;
	mov.u64 	%rd297, %rd288;
	mov.f64 	%fd188, %fd4;
	@%p100 bra 	$L__BB1_10;
	setp.lt.s64 	%p101, %rd9, %rd288;
	min.s64 	%rd297, %rd9, %rd288;
	selp.f64 	%fd188, %fd3, %fd4, %p101;
$L__BB1_10:
	add.s32 	%r391, %r391, 256;
	add.s64 	%rd288, %rd288, 256;
	add.s64 	%rd287, %rd287, 2048;
	add.s32 	%r389, %r389, 1;
	setp.ne.s32 	%p102, %r389, 0;
	@%p102 bra 	$L__BB1_7;
$L__BB1_11:
	setp.lt.u32 	%p103, %r4, 768;
	@%p103 bra 	$L__BB1_26;
	add.s32 	%r392, %r391, 512;
$L__BB1_13:
	mov.u32 	%r12, %r392;
	add.s32 	%r165, %r12, -512;
	cvt.s64.s32 	%rd259, %r165;
	mul.wide.s32 	%rd260, %r165, 8;
	add.s64 	%rd17, %rd1, %rd260;
	add.s64 	%rd18, %rd201, %rd259;
	ld.global.f64 	%fd10, [%rd17];
	setp.lt.f64 	%p104, %fd188, %fd10;
	mov.u64 	%rd294, %rd297;
	mov.f64 	%fd185, %fd188;
	@%p104 bra 	$L__BB1_16;
	setp.lt.f64 	%p105, %fd10, %fd188;
	mov.u64 	%rd294, %rd18;
	mov.f64 	%fd185, %fd10;
	@%p105 bra 	$L__BB1_16;
	setp.lt.s64 	%p106, %rd297, %rd18;
	min.s64 	%rd294, %rd297, %rd18;
	selp.f64 	%fd185, %fd188, %fd10, %p106;
$L__BB1_16:
	add.s32 	%r166, %r12, -256;
	cvt.s64.s32 	%rd261, %r166;
	add.s64 	%rd21, %rd201, %rd261;
	ld.global.f64 	%fd13, [%rd17+2048];
	setp.lt.f64 	%p107, %fd185, %fd13;
	mov.u64 	%rd295, %rd294;
	mov.f64 	%fd186, %fd185;
	@%p107 bra 	$L__BB1_19;
	setp.lt.f64 	%p108, %fd13, %fd185;
	mov.u64 	%rd295, %rd21;
	mov.f64 	%fd186, %fd13;
	@%p108 bra 	$L__BB1_19;
	setp.lt.s64 	%p109, %rd294, %rd21;
	min.s64 	%rd295, %rd294, %rd21;
	selp.f64 	%fd186, %fd185, %fd13, %p109;
$L__BB1_19:
	cvt.s64.s32 	%rd262, %r12;
	add.s64 	%rd24, %rd201, %rd262;
	ld.global.f64 	%fd16, [%rd17+4096];
	setp.lt.f64 	%p110, %fd186, %fd16;
	mov.u64 	%rd296, %rd295;
	mov.f64 	%fd187, %fd186;
	@%p110 bra 	$L__BB1_22;
	setp.lt.f64 	%p111, %fd16, %fd186;
	mov.u64 	%rd296, %rd24;
	mov.f64 	%fd187, %fd16;
	@%p111 bra 	$L__BB1_22;
	setp.lt.s64 	%p112, %rd295, %rd24;
	min.s64 	%rd296, %rd295, %rd24;
	selp.f64 	%fd187, %fd186, %fd16, %p112;
$L__BB1_22:
	add.s32 	%r167, %r12, 256;
	cvt.s64.s32 	%rd263, %r167;
	add.s64 	%rd27, %rd201, %rd263;
	ld.global.f64 	%fd19, [%rd17+6144];
	setp.lt.f64 	%p113, %fd187, %fd19;
	mov.u64 	%rd297, %rd296;
	mov.f64 	%fd188, %fd187;
	@%p113 bra 	$L__BB1_25;
	setp.lt.f64 	%p114, %fd19, %fd187;
	mov.u64 	%rd297, %rd27;
	mov.f64 	%fd188, %fd19;
	@%p114 bra 	$L__BB1_25;
	setp.lt.s64 	%p115, %rd296, %rd27;
	min.s64 	%rd297, %rd296, %rd27;
	selp.f64 	%fd188, %fd187, %fd19, %p115;
$L__BB1_25:
	add.s32 	%r392, %r12, 1024;
	add.s32 	%r168, %r12, 512;
	setp.lt.s32 	%p116, %r168, %r36;
	@%p116 bra 	$L__BB1_13;
$L__BB1_26:
	setp.lt.s32 	%p117, %r36, 256;
	@%p117 bra 	$L__BB1_66;
	// begin inline asm
	mov.u32 %r282, %laneid;
	// end inline asm
	mov.b64 	%rd274, %fd188;
	mov.b64 	{%r284, %r289}, %rd274;
	mov.b32 	%r300, 1;
	mov.b32 	%r301, 31;
	mov.b32 	%r302, -1;
	// begin inline asm
	shfl.sync.down.b32 %r283, %r284, %r300, %r301, %r302;
	// end inline asm
	// begin inline asm
	shfl.sync.down.b32 %r288, %r289, %r300, %r301, %r302;
	// end inline asm
	mov.b64 	%rd275, {%r283, %r288};
	mov.b64 	%fd23, %rd275;
	mov.b64 	{%r294, %r299}, %rd297;
	// begin inline asm
	shfl.sync.down.b32 %r293, %r294, %r300, %r301, %r302;
	// end inline asm
	// begin inline asm
	shfl.sync.down.b32 %r298, %r299, %r300, %r301, %r302;
	// end inline asm
	mov.b64 	%rd31, {%r293, %r298};
	setp.gt.s32 	%p174, %r282, 30;
	setp.lt.f64 	%p175, %fd188, %fd23;
	or.pred  	%p176, %p174, %p175;
	mov.u64 	%rd299, %rd297;
	mov.f64 	%fd190, %fd188;
	@%p176 bra 	$L__BB1_30;
	setp.gt.f64 	%p177, %fd188, %fd23;
	mov.u64 	%rd299, %rd31;
	mov.f64 	%fd190, %fd23;
	@%p177 bra 	$L__BB1_30;
	setp.lt.s64 	%p178, %rd297, %rd31;
	min.s64 	%rd299, %rd297, %rd31;
	selp.f64 	%fd190, %fd188, %fd23, %p178;
$L__BB1_30:
	mov.b64 	%rd276, %fd190;
	mov.b64 	{%r304, %r309}, %rd276;
	mov.b32 	%r320, 2;
	mov.b32 	%r321, 31;
	mov.b32 	%r322, -1;
	// begin inline asm
	shfl.sync.down.b32 %r303, %r304, %r320, %r321, %r322;
	// end inline asm
	// begin inline asm
	shfl.sync.down.b32 %r308, %r309, %r320, %r321, %r322;
	// end inline asm
	mov.b64 	%rd277, {%r303, %r308};
	mov.b64 	%fd26, %rd277;
	mov.b64 	{%r314, %r319}, %rd299;
	// begin inline asm
	shfl.sync.down.b32 %r313, %r314, %r320, %r321, %r322;
	// end inline asm
	// begin inline asm
	shfl.sync.down.b32 %r318, %r319, %r320, %r321, %r322;
	// end inline asm
	mov.b64 	%rd34, {%r313, %r318};
	setp.gt.s32 	%p179, %r282, 29;
	setp.lt.f64 	%p180, %fd190, %fd26;
	or.pred  	%p181, %p179, %p180;
	mov.u64 	%rd300, %rd299;
	mov.f64 	%fd191, %fd190;
	@%p181 bra 	$L__BB1_33;
	setp.gt.f64 	%p182, %fd190, %fd26;
	mov.u64 	%rd300, %rd34;
	mov.f64 	%fd191, %fd26;
	@%p182 bra 	$L__BB1_33;
	setp.lt.s64 	%p183, %rd299, %rd34;
	min.s64 	%rd300, %rd299, %rd34;
	selp.f64 	%fd191, %fd190, %fd26, %p183;
$L__BB1_33:
	mov.b64 	%rd278, %fd191;
	mov.b64 	{%r324, %r329}, %rd278;
	mov.b32 	%r340, 4;
	mov.b32 	%r341, 31;
	mov.b32 	%r342, -1;
	// begin inline asm
	shfl.sync.down.b32 %r323, %r324, %r340, %r341, %r342;
	// end inline asm
	// begin inline asm
	shfl.sync.down.b32 %r328, %r329, %r340, %r341, %r342;
	// end inline asm
	mov.b64 	%rd279, {%r323, %r328};
	mov.b64 	%fd29, %rd279;
	mov.b64 	{%r334, %r339}, %rd300;
	// begin inline asm
	shfl.sync.down.b32 %r333, %r334, %r340, %r341, %r342;
	// end inline asm
	// begin inline asm
	shfl.sync.down.b32 %r338, %r339, %r340, %r341, %r342;
	// end inline asm
	mov.b64 	%rd37, {%r333, %r338};
	setp.gt.s32 	%p184, %r282, 27;
	setp.lt.f64 	%p185, %fd191, %fd29;
	or.pred  	%p186, %p184, %p185;
	mov.u64 	%rd301, %rd300;
	mov.f64 	%fd192, %fd191;
	@%p186 bra 	$L__BB1_36;
	setp.gt.f64 	%p187, %fd191, %fd29;
	mov.u64 	%rd301, %rd37;
	mov.f64 	%fd192, %fd29;
	@%p187 bra 	$L__BB1_36;
	setp.lt.s64 	%p188, %rd300, %rd37;
	min.s64 	%rd301, %rd300, %rd37;
	selp.f64 	%fd192, %fd191, %fd29, %p188;
$L__BB1_36:
	mov.b64 	%rd280, %fd192;
	mov.b64 	{%r344, %r349}, %rd280;
	mov.b32 	%r360, 8;
	mov.b32 	%r361, 31;
	mov.b32 	%r362, -1;
	// begin inline asm
	shfl.sync.down.b32 %r343, %r344, %r360, %r361, %r362;
	// end inline asm
	// begin inline asm
	shfl.sync.down.b32 %r348, %r349, %r360, %r361, %r362;
	// end inline asm
	mov.b64 	%rd281, {%r343, %r348};
	mov.b64 	%fd32, %rd281;
	mov.b64 	{%r354, %r359}, %rd301;
	// begin inline asm
	shfl.sync.down.b32 %r353, %r354, %r360, %r361, %r362;
	// end inline asm
	// begin inline asm
	shfl.sync.down.b32 %r358, %r359, %r360, %r361, %r362;
	// end inline asm
	mov.b64 	%rd40, {%r353, %r358};
	setp.gt.s32 	%p189, %r282, 23;
	setp.lt.f64 	%p190, %fd192, %fd32;
	or.pred  	%p191, %p189, %p190;
	mov.u64 	%rd302, %rd301;
	mov.f64 	%fd193, %fd192;
	@%p191 bra 	$L__BB1_39;
	setp.gt.f64 	%p192, %fd192, %fd32;
	mov.u64 	%rd302, %rd40;
	mov.f64 	%fd193, %fd32;
	@%p192 bra 	$L__BB1_39;
	setp.lt.s64 	%p193, %rd301, %rd40;
	min.s64 	%rd302, %rd301, %rd40;
	selp.f64 	%fd193, %fd192, %fd32, %p193;
$L__BB1_39:
	mov.b64 	%rd282, %fd193;
	mov.b64 	{%r364, %r369}, %rd282;
	mov.b32 	%r380, 16;
	mov.b32 	%r381, 31;
	mov.b32 	%r382, -1;
	// begin inline asm
	shfl.sync.down.b32 %r363, %r364, %r380, %r381, %r382;
	// end inline asm
	// begin inline asm
	shfl.sync.down.b32 %r368, %r369, %r380, %r381, %r382;
	// end inline asm
	mov.b64 	%rd283, {%r363, %r368};
	mov.b64 	%fd35, %rd283;
	mov.b64 	{%r374, %r379}, %rd302;
	// begin inline asm
	shfl.sync.down.b32 %r373, %r374, %r380, %r381, %r382;
	// end inline asm
	// begin inline asm
	shfl.sync.down.b32 %r378, %r379, %r380, %r381, %r382;
	// end inline asm
	mov.b64 	%rd43, {%r373, %r378};
	setp.gt.s32 	%p194, %r282, 15;
	setp.lt.f64 	%p195, %fd193, %fd35;
	or.pred  	%p196, %p194, %p195;
	mov.u64 	%rd356, %rd302;
	mov.f64 	%fd242, %fd193;
	@%p196 bra 	$L__BB1_42;
	setp.gt.f64 	%p197, %fd193, %fd35;
	mov.u64 	%rd356, %rd43;
	mov.f64 	%fd242, %fd35;
	@%p197 bra 	$L__BB1_42;
	setp.lt.s64 	%p198, %rd302, %rd43;
	min.s64 	%rd356, %rd302, %rd43;
	selp.f64 	%fd242, %fd193, %fd35, %p198;
$L__BB1_42:
	setp.ne.s32 	%p199, %r282, 0;
	@%p199 bra 	$L__BB1_44;
	shr.u32 	%r383, %r1, 1;
	and.b32  	%r384, %r383, 496;
	mov.u32 	%r385, _ZN6thrust24THRUST_300001_SM_1000_NS8cuda_cub4core6detail5shmemE;
	add.s32 	%r386, %r385, %r384;
	st.shared.f64 	[%r386+8], %fd242;
	st.shared.u64 	[%r386+16], %rd356;
$L__BB1_44:
	bar.sync 	0;
	setp.ne.s32 	%p200, %r1, 0;
	@%p200 bra 	$L__BB1_198;
	ld.shared.f64 	%fd38, [_ZN6thrust24THRUST_300001_SM_1000_NS8cuda_cub4core6detail5shmemE+24];
	ld.shared.u64 	%rd46, [_ZN6thrust24THRUST_300001_SM_1000_NS8cuda_cub4core6detail5shmemE+32];
	setp.lt.f64 	%p201, %fd242, %fd38;
	mov.u64 	%rd304, %rd356;
	mov.f64 	%fd195, %fd242;
	@%p201 bra 	$L__BB1_48;
	setp.lt.f64 	%p202, %fd38, %fd242;
	mov.u64 	%rd304, %rd46;
	mov.f64 	%fd195, %fd38;
	@%p202 bra 	$L__BB1_48;
	setp.lt.s64 	%p203, %rd356, %rd46;
	min.s64 	%rd304, %rd356, %rd46;
	selp.f64 	%fd195, %fd242, %fd38, %p203;
$L__BB1_48:
	ld.shared.f64 	%fd41, [_ZN6thrust24THRUST_300001_SM_1000_NS8cuda_cub4core6detail5shmemE+40];
	ld.shared.u64 	%rd49, [_ZN6thrust24THRUST_300001_SM_1000_NS8cuda_cub4core6detail5shmemE+48];
	setp.lt.f64 	%p204, %fd195, %fd41;
	mov.u64 	%rd305, %rd304;
	mov.f64 	%fd196, %fd195;
	@%p204 bra 	$L__BB1_51;
	setp.lt.f64 	%p205, %fd41, %fd195;
	mov.u64 	%rd305, %rd49;
	mov.f64 	%fd196, %fd41;
	@%p205 bra 	$L__BB1_51;
	setp.lt.s64 	%p206, %rd304, %rd49;
	min.s64 	%rd305, %rd304, %rd49;
	selp.f64 	%fd196, %fd195, %fd41, %p206;
$L__BB1_51:
	ld.shared.f64 	%fd44, [_ZN6thrust24THRUST_300001_SM_1000_NS8cuda_cub4core6detail5shmemE+56];
	ld.shared.u64 	%rd52, [_ZN6thrust24THRUST_300001_SM_1000_NS8cuda_cub4core6detail5shmemE+64];
	setp.lt.f64 	%p207, %fd196, %fd44;
	mov.u64 	%rd306, %rd305;
	mov.f64 	%fd197, %fd196;
	@%p207 bra 	$L__BB1_54;
	setp.lt.f64 	%p208, %fd44, %fd196;
	mov.u64 	%rd306, %rd52;
	mov.f64 	%fd197, %fd44;
	@%p208 bra 	$L__BB1_54;
	setp.lt.s64 	%p209, %rd305, %rd52;
	min.s64 	%rd306, %rd305, %rd52;
	selp.f64 	%fd197, %fd196, %fd44, %p209;
$L__BB1_54:
	ld.shared.f64 	%fd47, [_ZN6thrust24THRUST_300001_SM_1000_NS8cuda_cub4core6detail5shmemE+72];
	ld.shared.u64 	%rd55, [_ZN6thrust24THRUST_300001_SM_1000_NS8cuda_cub4core6detail5shmemE+80];
	setp.lt.f64 	%p210, %fd197, %fd47;
	mov.u64 	%rd307, %rd306;
	mov.f64 	%fd198, %fd197;
	@%p210 bra 	$L__BB1_57;
	setp.lt.f64 	%p211, %fd47, %fd197;
	mov.u64 	%rd307, %rd55;
	mov.f64 	%fd198, %fd47;
	@%p211 bra 	$L__BB1_57;
	setp.lt.s64 	%p212, %rd306, %rd55;
	min.s64 	%rd307, %rd306, %rd55;
	selp.f64 	%fd198, %fd197, %fd47, %p212;
$L__BB1_57:
	ld.shared.f64 	%fd50, [_ZN6thrust24THRUST_300001_SM_1000_NS8cuda_cub4core6detail5shmemE+88];
	ld.shared.u64 	%rd58, [_ZN6thrust24THRUST_300001_SM_1000_NS8cuda_cub4core6detail5shmemE+96];
	setp.lt.f64 	%p213, %fd198, %fd50;
	mov.u64 	%rd308, %rd307;
	mov.f64 	%fd199, %fd198;
	@%p213 bra 	$L__BB1_60;
	setp.lt.f64 	%p214, %fd50, %fd198;
	mov.u64 	%rd308, %rd58;
	mov.f64 	%fd199, %fd50;
	@%p214 bra 	$L__BB1_60;
	setp.lt.s64 	%p215, %rd307, %rd58;
	min.s64 	%rd308, %rd307, %rd58;
	selp.f64 	%fd199, %fd198, %fd50, %p215;
$L__BB1_60:
	ld.shared.f64 	%fd53, [_ZN6thrust24THRUST_300001_SM_1000_NS8cuda_cub4core6detail5shmemE+104];
	ld.shared.u64 	%rd61, [_ZN6thrust24THRUST_300001_SM_1000_NS8cuda_cub4core6detail5shmemE+112];
	setp.lt.f64 	%p216, %fd199, %fd53;
	mov.u64 	%rd309, %rd308;
	mov.f64 	%fd200, %fd199;
	@%p216 bra 	$L__BB1_63;
	setp.lt.f64 	%p217, %fd53, %fd199;
	mov.u64 	%rd309, %rd61;
	mov.f64 	%fd200, %fd53;
	@%p217 bra 	$L__BB1_63;
	setp.lt.s64 	%p218, %rd308, %rd61;
	min.s64 	%rd309, %rd308, %rd61;
	selp.f64 	%fd200, %fd199, %fd53, %p218;
$L__BB1_63:
	ld.shared.f64 	%fd56, [_ZN6thrust24THRUST_300001_SM_1000_NS8cuda_cub4core6detail5shmemE+120];
	ld.shared.u64 	%rd64, [_ZN6thrust24THRUST_300001_SM_1000_NS8cuda_cub4core6detail5shmemE+128];
	setp.lt.f64 	%p219, %fd200, %fd56;
	mov.u64 	%rd356, %rd309;
	mov.f64 	%fd242, %fd200;
	@%p219 bra 	$L__BB1_198;
	setp.lt.f64 	%p220, %fd56, %fd200;
	mov.u64 	%rd356, %rd64;
	mov.f64 	%fd242, %fd56;
	@%p220 bra 	$L__BB1_198;
	setp.lt.s64 	%p221, %rd309, %rd64;
	min.s64 	%rd356, %rd309, %rd64;
	selp.f64 	%fd242, %fd200, %fd56, %p221;
	bra.uni 	$L__BB1_198;
$L__BB1_66:
	// begin inline asm
	mov.u32 %r169, %laneid;
	// end inline asm
	and.b32  	%r190, %r1, 992;
	add.s32 	%r191, %r190, 32;
	setp.gt.s32 	%p118, %r191, %r36;
	not.b32 	%r192, %r190;
	add.s32 	%r193, %r36, %r192;
	selp.b32 	%r188, %r193, 31, %p118;
	mov.b64 	%rd264, %fd188;
	mov.b64 	{%r171, %r176}, %rd264;
	mov.b32 	%r187, 1;
	mov.b32 	%r189, -1;
	// begin inline asm
	shfl.sync.down.b32 %r170, %r171, %r187, %r188, %r189;
	// end inline asm
	// begin inline asm
	shfl.sync.down.b32 %r175, %r176, %r187, %r188, %r189;
	// end inline asm
	mov.b64 	%rd265, {%r170, %r175};
	mov.b64 	%fd58, %rd265;
	mov.b64 	{%r181, %r186}, %rd297;
	// begin inline asm
	shfl.sync.down.b32 %r180, %r181, %r187, %r188, %r189;
	// end inline asm
	// begin inline asm
	shfl.sync.down.b32 %r185, %r186, %r187, %r188, %r189;
	// end inline asm
	mov.b64 	%rd66, {%r180, %r185};
	setp.ge.s32 	%p119, %r169, %r188;
	setp.lt.f64 	%p120, %fd188, %fd58;
	or.pred  	%p121, %p119, %p120;
	mov.u64 	%rd310, %rd297;
	mov.f64 	%fd201, %fd188;
	@%p121 bra 	$L__BB1_69;
	setp.gt.f64 	%p122, %fd188, %fd58;
	mov.u64 	%rd310, %rd66;
	mov.f64 	%fd201, %fd58;
	@%p122 bra 	$L__BB1_69;
	setp.lt.s64 	%p123, %rd297, %rd66;
	min.s64 	%rd310, %rd297, %rd66;
	selp.f64 	%fd201, %fd188, %fd58, %p123;
$L__BB1_69:
	mov.b64 	%rd266, %fd201;
	mov.b64 	{%r195, %r200}, %rd266;
	mov.b32 	%r211, 2;
	mov.b32 	%r213, -1;
	// begin inline asm
	shfl.sync.down.b32 %r194, %r195, %r211, %r188, %r213;
	// end inline asm
	// begin inline asm
	shfl.sync.down.b32 %r199, %r200, %r211, %r188, %r213;
	// end inline asm
	mov.b64 	%rd267, {%r194, %r199};
	mov.b64 	%fd61, %rd267;
	mov.b64 	{%r205, %r210}, %rd310;
	// begin inline asm
	shfl.sync.down.b32 %r204, %r205, %r211, %r188, %r213;
	// end inline asm
	// begin inline asm
	shfl.sync.down.b32 %r209, %r210, %r211, %r188, %r213;
	// end inline asm
	mov.b64 	%rd69, {%r204, %r209};
	add.s32 	%r214, %r169, 2;
	setp.gt.s32 	%p124, %r214, %r188;
	setp.lt.f64 	%p125, %fd201, %fd61;
	or.pred  	%p126, %p124, %p125;
	mov.u64 	%rd311, %rd310;
	mov.f64 	%fd202, %fd201;
	@%p126 bra 	$L__BB1_72;
	setp.gt.f64 	%p127, %fd201, %fd61;
	mov.u64 	%rd311, %rd69;
	mov.f64 	%fd202, %fd61;
	@%p127 bra 	$L__BB1_72;
	setp.lt.s64 	%p128, %rd310, %rd69;
	min.s64 	%rd311, %rd310, %rd69;
	selp.f64 	%fd202, %fd201, %fd61, %p128;
$L__BB1_72:
	mov.b64 	%rd268, %fd202;
	mov.b64 	{%r216, %r221}, %rd268;
	mov.b32 	%r232, 4;
	mov.b32 	%r234, -1;
	// begin inline asm
	shfl.sync.down.b32 %r215, %r216, %r232, %r188, %r234;
	// end inline asm
	// begin inline asm
	shfl.sync.down.b32 %r220, %r221, %r232, %r188, %r234;
	// end inline asm
	mov.b64 	%rd269, {%r215, %r220};
	mov.b64 	%fd64, %rd269;
	mov.b64 	{%r226, %r231}, %rd311;
	// begin inline asm
	shfl.sync.down.b32 %r225, %r226, %r232, %r188, %r234;
	// end inline asm
	// begin inline asm
	shfl.sync.down.b32 %r230, %r231, %r232, %r188, %r234;
	// end inline asm
	mov.b64 	%rd72, {%r225, %r230};
	add.s32 	%r235, %r169, 4;
	setp.gt.s32 	%p129, %r235, %r188;
	setp.lt.f64 	%p130, %fd202, %fd64;
	or.pred  	%p131, %p129, %p130;
	mov.u64 	%rd312, %rd311;
	mov.f64 	%fd203, %fd202;
	@%p131 bra 	$L__BB1_75;
	setp.gt.f64 	%p132, %fd202, %fd64;
	mov.u64 	%rd312, %rd72;
	mov.f64 	%fd203, %fd64;
	@%p132 bra 	$L__BB1_75;
	setp.lt.s64 	%p133, %rd311, %rd72;
	min.s64 	%rd312, %rd311, %rd72;
	selp.f64 	%fd203, %fd202, %fd64, %p133;
$L__BB1_75:
	mov.b64 	%rd270, %fd203;
	mov.b64 	{%r237, %r242}, %rd270;
	mov.b32 	%r253, 8;
	mov.b32 	%r255, -1;
	// begin inline asm
	shfl.sync.down.b32 %r236, %r237, %r253, %r188, %r255;
	// end inline asm
	// begin inline asm
	shfl.sync.down.b32 %r241, %r242, %r253, %r188, %r255;
	// end inline asm
	mov.b64 	%rd271, {%r236, %r241};
	mov.b64 	%fd67, %rd271;
	mov.b64 	{%r247, %r252}, %rd312;
	// begin inline asm
	shfl.sync.down.b32 %r246, %r247, %r253, %r188, %r255;
	// end inline asm
	// begin inline asm
	shfl.sync.down.b32 %r251, %r252, %r253, %r188, %r255;
	// end inline asm
	mov.b64 	%rd75, {%r246, %r251};
	add.s32 	%r256, %r169, 8;
	setp.gt.s32 	%p134, %r256, %r188;
	setp.lt.f64 	%p135, %fd203, %fd67;
	or.pred  	%p136, %p134, %p135;
	mov.f64 	%fd204, %fd203;
	mov.u64 	%rd313, %rd312;
	@%p136 bra 	$L__BB1_78;
	setp.gt.f64 	%p137, %fd203, %fd67;
	mov.f64 	%fd204, %fd67;
	mov.u64 	%rd313, %rd75;
	@%p137 bra 	$L__BB1_78;
	setp.lt.s64 	%p138, %rd312, %rd75;
	selp.f64 	%fd204, %fd203, %fd67, %p138;
	min.s64 	%rd313, %rd312, %rd75;
$L__BB1_78:
	mov.b64 	%rd272, %fd204;
	mov.b64 	{%r258, %r263}, %rd272;
	mov.b32 	%r274, 16;
	mov.b32 	%r276, -1;
	// begin inline asm
	shfl.sync.down.b32 %r257, %r258, %r274, %r188, %r276;
	// end inline asm
	// begin inline asm
	shfl.sync.down.b32 %r262, %r263, %r274, %r188, %r276;
	// end inline asm
	mov.b64 	%rd273, {%r257, %r262};
	mov.b64 	%fd70, %rd273;
	mov.b64 	{%r268, %r273}, %rd313;
	// begin inline asm
	shfl.sync.down.b32 %r267, %r268, %r274, %r188, %r276;
	// end inline asm
	// begin inline asm
	shfl.sync.down.b32 %r272, %r273, %r274, %r188, %r276;
	// end inline asm
	mov.b64 	%rd78, {%r267, %r272};
	add.s32 	%r277, %r169, 16;
	setp.gt.s32 	%p139, %r277, %r188;
	setp.lt.f64 	%p140, %fd204, %fd70;
	or.pred  	%p141, %p139, %p140;
	mov.f64 	%fd242, %fd204;
	mov.u64 	%rd356, %rd313;
	@%p141 bra 	$L__BB1_81;
	setp.gt.f64 	%p142, %fd204, %fd70;
	mov.f64 	%fd242, %fd70;
	mov.u64 	%rd356, %rd78;
	@%p142 bra 	$L__BB1_81;
	setp.lt.s64 	%p143, %rd313, %rd78;
	selp.f64 	%fd242, %fd204, %fd70, %p143;
	min.s64 	%rd356, %rd313, %rd78;
$L__BB1_81:
	setp.ne.s32 	%p144, %r169, 0;
	@%p144 bra 	$L__BB1_83;
	shr.u32 	%r278, %r1, 1;
	and.b32  	%r279, %r278, 496;
	mov.u32 	%r280, _ZN6thrust24THRUST_300001_SM_1000_NS8cuda_cub4core6detail5shmemE;
	add.s32 	%r281, %r280, %r279;
	st.shared.f64 	[%r281+8], %fd242;
	st.shared.u64 	[%r281+16], %rd356;
$L__BB1_83:
	bar.sync 	0;
	setp.ne.s32 	%p145, %r1, 0;
	@%p145 bra 	$L__BB1_198;
	setp.lt.s32 	%p146, %r36, 33;
	mov.f64 	%fd206, %fd242;
	mov.u64 	%rd315, %rd356;
	@%p146 bra 	$L__BB1_88;
	ld.shared.f64 	%fd73, [_ZN6thrust24THRUST_300001_SM_1000_NS8cuda_cub4core6detail5shmemE+24];
	ld.shared.u64 	%rd81, [_ZN6thrust24THRUST_300001_SM_1000_NS8cuda_cub4core6detail5shmemE+32];
	setp.lt.f64 	%p147, %fd242, %fd73;
	mov.f64 	%fd206, %fd242;
	mov.u64 	%rd315, %rd356;
	@%p147 bra 	$L__BB1_88;
	setp.lt.f64 	%p148, %fd73, %fd242;
	mov.f64 	%fd206, %fd73;
	mov.u64 	%rd315, %rd81;
	@%p148 bra 	$L__BB1_88;
	setp.lt.s64 	%p149, %rd356, %rd81;
	selp.f64 	%fd206, %fd242, %fd73, %p149;
	min.s64 	%rd315, %rd356, %rd81;
$L__BB1_88:
	setp.lt.s32 	%p150, %r36, 65;
	mov.f64 	%fd207, %fd206;
	mov.u64 	%rd316, %rd315;
	@%p150 bra 	$L__BB1_92;
	ld.shared.f64 	%fd76, [_ZN6thrust24THRUST_300001_SM_1000_NS8cuda_cub4core6detail5shmemE+40];
	ld.shared.u64 	%rd84, [_ZN6thrust24THRUST_300001_SM_1000_NS8cuda_cub4core6detail5shmemE+48];
	setp.lt.f64 	%p151, %fd206, %fd76;
	mov.f64 	%fd207, %fd206;
	mov.u64 	%rd316, %rd315;
	@%p151 bra 	$L__BB1_92;
	setp.lt.f64 	%p152, %fd76, %fd206;
	mov.f64 	%fd207, %fd76;
	mov.u64 	%rd316, %rd84;
	@%p152 bra 	$L__BB1_92;
	setp.lt.s64 	%p153, %rd315, %rd84;
	selp.f64 	%fd207, %fd206, %fd76, %p153;
	min.s64 	%rd316, %rd315, %rd84;
$L__BB1_92:
	setp.lt.s32 	%p154, %r36, 97;
	mov.f64 	%fd208, %fd207;
	mov.u64 	%rd317, %rd316;
	@%p154 bra 	$L__BB1_96;
	ld.shared.f64 	%fd79, [_ZN6thrust24THRUST_300001_SM_1000_NS8cuda_cub4core6detail5shmemE+56];
	ld.shared.u64 	%rd87, [_ZN6thrust24THRUST_300001_SM_1000_NS8cuda_cub4core6detail5shmemE+64];
	setp.lt.f64 	%p155, %fd207, %fd79;
	mov.f64 	%fd208, %fd207;
	mov.u64 	%rd317, %rd316;
	@%p155 bra 	$L__BB1_96;
	setp.lt.f64 	%p156, %fd79, %fd207;
	mov.f64 	%fd208, %fd79;
	mov.u64 	%rd317, %rd87;
	@%p156 bra 	$L__BB1_96;
	setp.lt.s64 	%p157, %rd316, %rd87;
	selp.f64 	%fd208, %fd207, %fd79, %p157;
	min.s64 	%rd317, %rd316, %rd87;
$L__BB1_96:
	setp.lt.s32 	%p158, %r36, 129;
	mov.f64 	%fd209, %fd208;
	mov.u64 	%rd318, %rd317;
	@%p158 bra 	$L__BB1_100;
	ld.shared.f64 	%fd82, [_ZN6thrust24THRUST_300001_SM_1000_NS8cuda_cub4core6detail5shmemE+72];
	ld.shared.u64 	%rd90, [_ZN6thrust24THRUST_300001_SM_1000_NS8cuda_cub4core6detail5shmemE+80];
	setp.lt.f64 	%p159, %fd208, %fd82;
	mov.f64 	%fd209, %fd208;
	mov.u64 	%rd318, %rd317;
	@%p159 bra 	$L__BB1_100;
	setp.lt.f64 	%p160, %fd82, %fd208;
	mov.f64 	%fd209, %fd82;
	mov.u64 	%rd318, %rd90;
	@%p160 bra 	$L__BB1_100;
	setp.lt.s64 	%p161, %rd317, %rd90;
	selp.f64 	%fd209, %fd208, %fd82, %p161;
	min.s64 	%rd318, %rd317, %rd90;
$L__BB1_100:
	setp.lt.s32 	%p162, %r36, 161;
	mov.f64 	%fd210, %fd209;
	mov.u64 	%rd319, %rd318;
	@%p162 bra 	$L__BB1_104;
	ld.shared.f64 	%fd85, [_ZN6thrust24THRUST_300001_SM_1000_NS8cuda_cub4core6detail5shmemE+88];
	ld.shared.u64 	%rd93, [_ZN6thrust24THRUST_300001_SM_1000_NS8cuda_cub4core6detail5shmemE+96];
	setp.lt.f64 	%p163, %fd209, %fd85;
	mov.f64 	%fd210, %fd209;
	mov.u64 	%rd319, %rd318;
	@%p163 bra 	$L__BB1_104;
	setp.lt.f64 	%p164, %fd85, %fd209;
	mov.f64 	%fd210, %fd85;
	mov.u64 	%rd319, %rd93;
	@%p164 bra 	$L__BB1_104;
	setp.lt.s64 	%p165, %rd318, %rd93;
	selp.f64 	%fd210, %fd209, %fd85, %p165;
	min.s64 	%rd319, %rd318, %rd93;
$L__BB1_104:
	setp.lt.s32 	%p166, %r36, 193;
	mov.f64 	%fd211, %fd210;
	mov.u64 	%rd320, %rd319;
	@%p166 bra 	$L__BB1_108;
	ld.shared.f64 	%fd88, [_ZN6thrust24THRUST_300001_SM_1000_NS8cuda_cub4core6detail5shmemE+104];
	ld.shared.u64 	%rd96, [_ZN6thrust24THRUST_300001_SM_1000_NS8cuda_cub4core6detail5shmemE+112];
	setp.lt.f64 	%p167, %fd210, %fd88;
	mov.f64 	%fd211, %fd210;
	mov.u64 	%rd320, %rd319;
	@%p167 bra 	$L__BB1_108;
	setp.lt.f64 	%p168, %fd88, %fd210;
	mov.f64 	%fd211, %fd88;
	mov.u64 	%rd320, %rd96;
	@%p168 bra 	$L__BB1_108;
	setp.lt.s64 	%p169, %rd319, %rd96;
	selp.f64 	%fd211, %fd210, %fd88, %p169;
	min.s64 	%rd320, %rd319, %rd96;
$L__BB1_108:
	setp.lt.s32 	%p170, %r36, 225;
	mov.u64 	%rd356, %rd320;
	mov.f64 	%fd242, %fd211;
	@%p170 bra 	$L__BB1_198;
	ld.shared.f64 	%fd91, [_ZN6thrust24THRUST_300001_SM_1000_NS8cuda_cub4core6detail5shmemE+120];
	ld.shared.u64 	%rd99, [_ZN6thrust24THRUST_300001_SM_1000_NS8cuda_cub4core6detail5shmemE+128];
	setp.lt.f64 	%p171, %fd211, %fd91;
	mov.u64 	%rd356, %rd320;
	mov.f64 	%fd242, %fd211;
	@%p171 bra 	$L__BB1_198;
	setp.lt.f64 	%p172, %fd91, %fd211;
	mov.u64 	%rd356, %rd99;
	mov.f64 	%fd242, %fd91;
	@%p172 bra 	$L__BB1_198;
	setp.lt.s64 	%p173, %rd320, %rd99;
	selp.f64 	%fd242, %fd211, %fd91, %p173;
	min.s64 	%rd356, %rd320, %rd99;
	bra.uni 	$L__BB1_198;
$L__BB1_112:
	mov.u32 	%r17, %tid.x;
	cvt.u64.u32 	%rd203, %r17;
	cvta.to.global.u64 	%rd204, %rd200;
	mul.wide.u32 	%rd205, %r17, 8;
	add.s64 	%rd101, %rd204, %rd205;
	ld.global.f64 	%fd172, [%rd101];
	add.s32 	%r37, %r17, 256;
	cvt.u64.u32 	%rd206, %r37;
	ld.global.f64 	%fd173, [%rd101+2048];
	add.s32 	%r38, %r17, 512;
	cvt.u64.u32 	%rd207, %r38;
	ld.global.f64 	%fd174, [%rd101+4096];
	ld.global.f64 	%fd93, [%rd101+6144];
	or.b32  	%r39, %r17, 1024;
	cvt.u64.u32 	%rd102, %r39;
	add.s64 	%rd103, %rd201, %rd102;
	ld.global.f64 	%fd94, [%rd101+8192];
	setp.lt.f64 	%p3, %fd173, %fd172;
	selp.f64 	%fd175, %fd173, %fd172, %p3;
	selp.b64 	%rd208, %rd206, %rd203, %p3;
	setp.lt.f64 	%p4, %fd174, %fd175;
	selp.f64 	%fd95, %fd174, %fd175, %p4;
	selp.b64 	%rd104, %rd207, %rd208, %p4;
	setp.lt.f64 	%p5, %fd95, %fd93;
	mov.f64 	%fd212, %fd95;
	mov.u64 	%rd321, %rd104;
	@%p5 bra 	$L__BB1_115;
	add.s32 	%r40, %r17, 768;
	cvt.u64.u32 	%rd321, %r40;
	setp.lt.f64 	%p6, %fd93, %fd95;
	mov.f64 	%fd212, %fd93;
	@%p6 bra 	$L__BB1_115;
	mov.f64 	%fd212, %fd95;
	mov.u64 	%rd321, %rd104;
$L__BB1_115:
	add.s64 	%rd107, %rd201, %rd321;
	setp.lt.f64 	%p7, %fd212, %fd94;
	mov.f64 	%fd229, %fd212;
	mov.u64 	%rd343, %rd107;
	@%p7 bra 	$L__BB1_118;
	setp.lt.f64 	%p8, %fd94, %fd212;
	mov.f64 	%fd229, %fd94;
	mov.u64 	%rd343, %rd103;
	@%p8 bra 	$L__BB1_118;
	setp.lt.s64 	%p9, %rd321, %rd102;
	selp.f64 	%fd229, %fd212, %fd94, %p9;
	selp.b64 	%rd343, %rd107, %rd103, %p9;
$L__BB1_118:
	setp.lt.u32 	%p10, %r36, 2560;
	mov.b32 	%r394, 1280;
	@%p10 bra 	$L__BB1_136;
	mov.b32 	%r394, 1280;
$L__BB1_120:
	mov.u32 	%r18, %r394;
	cvt.u64.u32 	%rd209, %r18;
	add.s64 	%rd210, %rd203, %rd209;
	mul.wide.u32 	%rd211, %r18, 8;
	add.s64 	%rd212, %rd101, %rd211;
	add.s64 	%rd113, %rd210, %rd201;
	ld.global.f64 	%fd100, [%rd212];
	ld.global.f64 	%fd101, [%rd212+2048];
	ld.global.f64 	%fd102, [%rd212+4096];
	ld.global.f64 	%fd103, [%rd212+6144];
	ld.global.f64 	%fd104, [%rd212+8192];
	setp.lt.f64 	%p11, %fd229, %fd100;
	mov.f64 	%fd215, %fd229;
	mov.u64 	%rd324, %rd343;
	@%p11 bra 	$L__BB1_123;
	setp.lt.f64 	%p12, %fd100, %fd229;
	mov.f64 	%fd215, %fd100;
	mov.u64 	%rd324, %rd113;
	@%p12 bra 	$L__BB1_123;
	setp.lt.s64 	%p13, %rd343, %rd113;
	selp.f64 	%fd215, %fd229, %fd100, %p13;
	min.s64 	%rd324, %rd343, %rd113;
$L__BB1_123:
	setp.lt.f64 	%p14, %fd215, %fd101;
	mov.f64 	%fd216, %fd215;
	mov.u64 	%rd325, %rd324;
	@%p14 bra 	$L__BB1_126;
	cvt.u64.u32 	%rd213, %r18;
	add.s64 	%rd214, %rd203, %rd213;
	add.s64 	%rd215, %rd214, %rd201;
	add.s64 	%rd325, %rd215, 256;
	setp.lt.f64 	%p15, %fd101, %fd215;
	mov.f64 	%fd216, %fd101;
	@%p15 bra 	$L__BB1_126;
	add.s64 	%rd219, %rd215, 256;
	setp.lt.s64 	%p16, %rd324, %rd219;
	selp.f64 	%fd216, %fd215, %fd101, %p16;
	min.s64 	%rd325, %rd324, %rd219;
$L__BB1_126:
	setp.lt.f64 	%p17, %fd216, %fd102;
	mov.f64 	%fd217, %fd216;
	mov.u64 	%rd326, %rd325;
	@%p17 bra 	$L__BB1_129;
	cvt.u64.u32 	%rd220, %r18;
	add.s64 	%rd221, %rd203, %rd220;
	add.s64 	%rd222, %rd221, %rd201;
	add.s64 	%rd326, %rd222, 512;
	setp.lt.f64 	%p18, %fd102, %fd216;
	mov.f64 	%fd217, %fd102;
	@%p18 bra 	$L__BB1_129;
	setp.lt.s64 	%p19, %rd325, %rd326;
	selp.f64 	%fd217, %fd216, %fd102, %p19;
	min.s64 	%rd326, %rd325, %rd326;
$L__BB1_129:
	setp.lt.f64 	%p20, %fd217, %fd103;
	mov.f64 	%fd218, %fd217;
	mov.u64 	%rd327, %rd326;
	@%p20 bra 	$L__BB1_132;
	cvt.u64.u32 	%rd223, %r18;
	add.s64 	%rd224, %rd203, %rd223;
	add.s64 	%rd225, %rd224, %rd201;
	add.s64 	%rd327, %rd225, 768;
	setp.lt.f64 	%p21, %fd103, %fd217;
	mov.f64 	%fd218, %fd103;
	@%p21 bra 	$L__BB1_132;
	setp.lt.s64 	%p22, %rd326, %rd327;
	selp.f64 	%fd218, %fd217, %fd103, %p22;
	min.s64 	%rd327, %rd326, %rd327;
$L__BB1_132:
	setp.lt.f64 	%p23, %fd218, %fd104;
	mov.f64 	%fd229, %fd218;
	mov.u64 	%rd343, %rd327;
	@%p23 bra 	$L__BB1_135;
	add.s64 	%rd228, %rd210, %rd201;
	add.s64 	%rd343, %rd228, 1024;
	setp.lt.f64 	%p24, %fd104, %fd218;
	mov.f64 	%fd229, %fd104;
	@%p24 bra 	$L__BB1_135;
	setp.lt.s64 	%p25, %rd327, %rd343;
	selp.f64 	%fd229, %fd218, %fd104, %p25;
	min.s64 	%rd343, %rd327, %rd343;
$L__BB1_135:
	add.s32 	%r394, %r18, 1280;
	add.s32 	%r43, %r18, 2560;
	setp.le.s32 	%p26, %r43, %r36;
	@%p26 bra 	$L__BB1_120;
$L__BB1_136:
	setp.le.s32 	%p27, %r36, %r394;
	@%p27 bra 	$L__BB1_159;
	sub.s32 	%r21, %r36, %r394;
	setp.ge.s32 	%p28, %r17, %r21;
	@%p28 bra 	$L__BB1_159;
	cvta.to.global.u64 	%rd130, %rd200;
	not.b32 	%r44, %r17;
	add.s32 	%r45, %r36, %r44;
	sub.s32 	%r22, %r45, %r394;
	and.b32  	%r46, %r22, 768;
	setp.eq.s32 	%p29, %r46, 768;
	mov.u32 	%r397, %r17;
	@%p29 bra 	$L__BB1_144;
	add.s32 	%r47, %r17, %r394;
	cvt.u64.u32 	%rd230, %r47;
	add.s64 	%rd331, %rd201, %rd230;
	mul.wide.u32 	%rd231, %r47, 8;
	add.s64 	%rd330, %rd130, %rd231;
	shr.u32 	%r48, %r22, 8;
	add.s32 	%r49, %r48, 1;
	and.b32  	%r50, %r49, 3;
	neg.s32 	%r395, %r50;
	mov.u32 	%r397, %r17;
$L__BB1_140:
	.pragma "nounroll";
	mov.u64 	%rd135, %rd343;
	mov.f64 	%fd116, %fd229;
	ld.global.f64 	%fd117, [%rd330];
	setp.lt.f64 	%p30, %fd116, %fd117;
	@%p30 bra 	$L__BB1_143;
	setp.lt.f64 	%p31, %fd117, %fd116;
	mov.f64 	%fd229, %fd117;
	mov.u64 	%rd343, %rd331;
	@%p31 bra 	$L__BB1_143;
	setp.lt.s64 	%p32, %rd135, %rd331;
	selp.f64 	%fd229, %fd116, %fd117, %p32;
	min.s64 	%rd343, %rd135, %rd331;
$L__BB1_143:
	add.s32 	%r397, %r397, 256;
	add.s64 	%rd331, %rd331, 256;
	add.s64 	%rd330, %rd330, 2048;
	add.s32 	%r395, %r395, 1;
	setp.ne.s32 	%p33, %r395, 0;
	@%p33 bra 	$L__BB1_140;
$L__BB1_144:
	setp.lt.u32 	%p34, %r22, 768;
	@%p34 bra 	$L__BB1_159;
	add.s32 	%r398, %r397, %r394;
	cvt.u64.u32 	%rd232, %r398;
	add.s64 	%rd338, %rd201, %rd232;
	cvt.u64.u32 	%rd233, %r397;
	cvt.u64.u32 	%rd234, %r394;
	add.s64 	%rd235, %rd233, %rd234;
	shl.b64 	%rd236, %rd235, 3;
	add.s64 	%rd237, %rd236, %rd130;
	add.s64 	%rd337, %rd237, 6144;
	mul.wide.u32 	%rd238, %r398, 8;
	add.s64 	%rd336, %rd130, %rd238;
	add.s32 	%r399, %r397, 512;
$L__BB1_146:
	mov.u32 	%r32, %r399;
	ld.global.f64 	%fd123, [%rd336];
	setp.lt.f64 	%p35, %fd229, %fd123;
	mov.f64 	%fd226, %fd229;
	mov.u64 	%rd340, %rd343;
	@%p35 bra 	$L__BB1_149;
	setp.lt.f64 	%p36, %fd123, %fd229;
	mov.f64 	%fd226, %fd123;
	mov.u64 	%rd340, %rd338;
	@%p36 bra 	$L__BB1_149;
	setp.lt.s64 	%p37, %rd343, %rd338;
	selp.f64 	%fd226, %fd229, %fd123, %p37;
	min.s64 	%rd340, %rd343, %rd338;
$L__BB1_149:
	add.s32 	%r51, %r398, 256;
	cvt.u64.u32 	%rd239, %r51;
	add.s64 	%rd151, %rd201, %rd239;
	ld.global.f64 	%fd126, [%rd337+-4096];
	setp.lt.f64 	%p38, %fd226, %fd126;
	mov.f64 	%fd227, %fd226;
	mov.u64 	%rd341, %rd340;
	@%p38 bra 	$L__BB1_152;
	setp.lt.f64 	%p39, %fd126, %fd226;
	mov.f64 	%fd227, %fd126;
	mov.u64 	%rd341, %rd151;
	@%p39 bra 	$L__BB1_152;
	setp.lt.s64 	%p40, %rd340, %rd151;
	selp.f64 	%fd227, %fd226, %fd126, %p40;
	min.s64 	%rd341, %rd340, %rd151;
$L__BB1_152:
	add.s32 	%r52, %r398, 512;
	cvt.u64.u32 	%rd240, %r52;
	add.s64 	%rd154, %rd201, %rd240;
	ld.global.f64 	%fd129, [%rd337+-2048];
	setp.lt.f64 	%p41, %fd227, %fd129;
	mov.f64 	%fd228, %fd227;
	mov.u64 	%rd342, %rd341;
	@%p41 bra 	$L__BB1_155;
	setp.lt.f64 	%p42, %fd129, %fd227;
	mov.f64 	%fd228, %fd129;
	mov.u64 	%rd342, %rd154;
	@%p42 bra 	$L__BB1_155;
	setp.lt.s64 	%p43, %rd341, %rd154;
	selp.f64 	%fd228, %fd227, %fd129, %p43;
	min.s64 	%rd342, %rd341, %rd154;
$L__BB1_155:
	add.s32 	%r53, %r398, 768;
	cvt.u64.u32 	%rd241, %r53;
	add.s64 	%rd157, %rd201, %rd241;
	ld.global.f64 	%fd132, [%rd337];
	setp.lt.f64 	%p44, %fd228, %fd132;
	mov.f64 	%fd229, %fd228;
	mov.u64 	%rd343, %rd342;
	@%p44 bra 	$L__BB1_158;
	setp.lt.f64 	%p45, %fd132, %fd228;
	mov.f64 	%fd229, %fd132;
	mov.u64 	%rd343, %rd157;
	@%p45 bra 	$L__BB1_158;
	setp.lt.s64 	%p46, %rd342, %rd157;
	selp.f64 	%fd229, %fd228, %fd132, %p46;
	min.s64 	%rd343, %rd342, %rd157;
$L__BB1_158:
	add.s64 	%rd338, %rd338, 1024;
	add.s64 	%rd337, %rd337, 8192;
	add.s64 	%rd336, %rd336, 8192;
	add.s32 	%r399, %r32, 1024;
	add.s32 	%r54, %r32, 512;
	add.s32 	%r398, %r398, 1024;
	setp.lt.s32 	%p47, %r54, %r21;
	@%p47 bra 	$L__BB1_146;
$L__BB1_159:
	// begin inline asm
	mov.u32 %r55, %laneid;
	// end inline asm
	mov.b64 	%rd242, %fd229;
	mov.b64 	{%r57, %r62}, %rd242;
	mov.b32 	%r73, 1;
	mov.b32 	%r74, 31;
	mov.b32 	%r75, -1;
	// begin inline asm
	shfl.sync.down.b32 %r56, %r57, %r73, %r74, %r75;
	// end inline asm
	// begin inline asm
	shfl.sync.down.b32 %r61, %r62, %r73, %r74, %r75;
	// end inline asm
	mov.b64 	%rd243, {%r56, %r61};
	mov.b64 	%fd136, %rd243;
	mov.b64 	{%r67, %r72}, %rd343;
	// begin inline asm
	shfl.sync.down.b32 %r66, %r67, %r73, %r74, %r75;
	// end inline asm
	// begin inline asm
	shfl.sync.down.b32 %r71, %r72, %r73, %r74, %r75;
	// end inline asm
	mov.b64 	%rd164, {%r66, %r71};
	setp.gt.s32 	%p48, %r55, 30;
	setp.lt.f64 	%p49, %fd229, %fd136;
	or.pred  	%p50, %p48, %p49;
	mov.f64 	%fd231, %fd229;
	mov.u64 	%rd345, %rd343;
	@%p50 bra 	$L__BB1_162;
	setp.gt.f64 	%p51, %fd229, %fd136;
	mov.f64 	%fd231, %fd136;
	mov.u64 	%rd345, %rd164;
	@%p51 bra 	$L__BB1_162;
	setp.lt.s64 	%p52, %rd343, %rd164;
	selp.f64 	%fd231, %fd229, %fd136, %p52;
	min.s64 	%rd345, %rd343, %rd164;
$L__BB1_162:
	mov.b64 	%rd244, %fd231;
	mov.b64 	{%r77, %r82}, %rd244;
	mov.b32 	%r93, 2;
	mov.b32 	%r94, 31;
	mov.b32 	%r95, -1;
	// begin inline asm
	shfl.sync.down.b32 %r76, %r77, %r93, %r94, %r95;
	// end inline asm
	// begin inline asm
	shfl.sync.down.b32 %r81, %r82, %r93, %r94, %r95;
	// end inline asm
	mov.b64 	%rd245, {%r76, %r81};
	mov.b64 	%fd139, %rd245;
	mov.b64 	{%r87, %r92}, %rd345;
	// begin inline asm
	shfl.sync.down.b32 %r86, %r87, %r93, %r94, %r95;
	// end inline asm
	// begin inline asm
	shfl.sync.down.b32 %r91, %r92, %r93, %r94, %r95;
	// end inline asm
	mov.b64 	%rd167, {%r86, %r91};
	setp.gt.s32 	%p53, %r55, 29;
	setp.lt.f64 	%p54, %fd231, %fd139;
	or.pred  	%p55, %p53, %p54;
	mov.f64 	%fd232, %fd231;
	mov.u64 	%rd346, %rd345;
	@%p55 bra 	$L__BB1_165;
	setp.gt.f64 	%p56, %fd231, %fd139;
	mov.f64 	%fd232, %fd139;
	mov.u64 	%rd346, %rd167;
	@%p56 bra 	$L__BB1_165;
	setp.lt.s64 	%p57, %rd345, %rd167;
	selp.f64 	%fd232, %fd231, %fd139, %p57;
	min.s64 	%rd346, %rd345, %rd167;
$L__BB1_165:
	mov.b64 	%rd246, %fd232;
	mov.b64 	{%r97, %r102}, %rd246;
	mov.b32 	%r113, 4;
	mov.b32 	%r114, 31;
	mov.b32 	%r115, -1;
	// begin inline asm
	shfl.sync.down.b32 %r96, %r97, %r113, %r114, %r115;
	// end inline asm
	// begin inline asm
	shfl.sync.down.b32 %r101, %r102, %r113, %r114, %r115;
	// end inline asm
	mov.b64 	%rd247, {%r96, %r101};
	mov.b64 	%fd142, %rd247;
	mov.b64 	{%r107, %r112}, %rd346;
	// begin inline asm
	shfl.sync.down.b32 %r106, %r107, %r113, %r114, %r115;
	// end inline asm
	// begin inline asm
	shfl.sync.down.b32 %r111, %r112, %r113, %r114, %r115;
	// end inline asm
	mov.b64 	%rd170, {%r106, %r111};
	setp.gt.s32 	%p58, %r55, 27;
	setp.lt.f64 	%p59, %fd232, %fd142;
	or.pred  	%p60, %p58, %p59;
	mov.f64 	%fd233, %fd232;
	mov.u64 	%rd347, %rd346;
	@%p60 bra 	$L__BB1_168;
	setp.gt.f64 	%p61, %fd232, %fd142;
	mov.f64 	%fd233, %fd142;
	mov.u64 	%rd347, %rd170;
	@%p61 bra 	$L__BB1_168;
	setp.lt.s64 	%p62, %rd346, %rd170;
	selp.f64 	%fd233, %fd232, %fd142, %p62;
	min.s64 	%rd347, %rd346, %rd170;
$L__BB1_168:
	mov.b64 	%rd248, %fd233;
	mov.b64 	{%r117, %r122}, %rd248;
	mov.b32 	%r133, 8;
	mov.b32 	%r134, 31;
	mov.b32 	%r135, -1;
	// begin inline asm
	shfl.sync.down.b32 %r116, %r117, %r133, %r134, %r135;
	// end inline asm
	// begin inline asm
	shfl.sync.down.b32 %r121, %r122, %r133, %r134, %r135;
	// end inline asm
	mov.b64 	%rd249, {%r116, %r121};
	mov.b64 	%fd145, %rd249;
	mov.b64 	{%r127, %r132}, %rd347;
	// begin inline asm
	shfl.sync.down.b32 %r126, %r127, %r133, %r134, %r135;
	// end inline asm
	// begin inline asm
	shfl.sync.down.b32 %r131, %r132, %r133, %r134, %r135;
	// end inline asm
	mov.b64 	%rd173, {%r126, %r131};
	setp.gt.s32 	%p63, %r55, 23;
	setp.lt.f64 	%p64, %fd233, %fd145;
	or.pred  	%p65, %p63, %p64;
	mov.f64 	%fd234, %fd233;
	mov.u64 	%rd348, %rd347;
	@%p65 bra 	$L__BB1_171;
	setp.gt.f64 	%p66, %fd233, %fd145;
	mov.f64 	%fd234, %fd145;
	mov.u64 	%rd348, %rd173;
	@%p66 bra 	$L__BB1_171;
	setp.lt.s64 	%p67, %rd347, %rd173;
	selp.f64 	%fd234, %fd233, %fd145, %p67;
	min.s64 	%rd348, %rd347, %rd173;
$L__BB1_171:
	mov.b64 	%rd250, %fd234;
	mov.b64 	{%r137, %r142}, %rd250;
	mov.b32 	%r153, 16;
	mov.b32 	%r154, 31;
	mov.b32 	%r155, -1;
	// begin inline asm
	shfl.sync.down.b32 %r136, %r137, %r153, %r154, %r155;
	// end inline asm
	// begin inline asm
	shfl.sync.down.b32 %r141, %r142, %r153, %r154, %r155;
	// end inline asm
	mov.b64 	%rd251, {%r136, %r141};
	mov.b64 	%fd148, %rd251;
	mov.b64 	{%r147, %r152}, %rd348;
	// begin inline asm
	shfl.sync.down.b32 %r146, %r147, %r153, %r154, %r155;
	// end inline asm
	// begin inline asm
	shfl.sync.down.b32 %r151, %r152, %r153, %r154, %r155;
	// end inline asm
	mov.b64 	%rd176, {%r146, %r151};
	setp.gt.s32 	%p68, %r55, 15;
	setp.lt.f64 	%p69, %fd234, %fd148;
	or.pred  	%p70, %p68, %p69;
	mov.f64 	%fd242, %fd234;
	mov.u64 	%rd356, %rd348;
	@%p70 bra 	$L__BB1_174;
	setp.gt.f64 	%p71, %fd234, %fd148;
	mov.f64 	%fd242, %fd148;
	mov.u64 	%rd356, %rd176;
	@%p71 bra 	$L__BB1_174;
	setp.lt.s64 	%p72, %rd348, %rd176;
	selp.f64 	%fd242, %fd234, %fd148, %p72;
	min.s64 	%rd356, %rd348, %rd176;
$L__BB1_174:
	setp.ne.s32 	%p73, %r55, 0;
	@%p73 bra 	$L__BB1_176;
	shr.u32 	%r156, %r17, 1;
	and.b32  	%r157, %r156, 496;
	mov.u32 	%r158, _ZN6thrust24THRUST_300001_SM_1000_NS8cuda_cub4core6detail5shmemE;
	add.s32 	%r159, %r158, %r157;
	st.shared.f64 	[%r159+8], %fd242;
	st.shared.u64 	[%r159+16], %rd356;
$L__BB1_176:
	bar.sync 	0;
	setp.ne.s32 	%p74, %r17, 0;
	@%p74 bra 	$L__BB1_198;
	ld.shared.f64 	%fd151, [_ZN6thrust24THRUST_300001_SM_1000_NS8cuda_cub4core6detail5shmemE+24];
	ld.shared.u64 	%rd179, [_ZN6thrust24THRUST_300001_SM_1000_NS8cuda_cub4core6detail5shmemE+32];
	setp.lt.f64 	%p75, %fd242, %fd151;
	mov.f64 	%fd236, %fd242;
	mov.u64 	%rd350, %rd356;
	@%p75 bra 	$L__BB1_180;
	setp.lt.f64 	%p76, %fd151, %fd242;
	mov.f64 	%fd236, %fd151;
	mov.u64 	%rd350, %rd179;
	@%p76 bra 	$L__BB1_180;
	setp.lt.s64 	%p77, %rd356, %rd179;
	selp.f64 	%fd236, %fd242, %fd151, %p77;
	min.s64 	%rd350, %rd356, %rd179;
$L__BB1_180:
	ld.shared.f64 	%fd154, [_ZN6thrust24THRUST_300001_SM_1000_NS8cuda_cub4core6detail5shmemE+40];
	ld.shared.u64 	%rd182, [_ZN6thrust24THRUST_300001_SM_1000_NS8cuda_cub4core6detail5shmemE+48];
	setp.lt.f64 	%p78, %fd236, %fd154;
	mov.f64 	%fd237, %fd236;
	mov.u64 	%rd351, %rd350;
	@%p78 bra 	$L__BB1_183;
	setp.lt.f64 	%p79, %fd154, %fd236;
	mov.f64 	%fd237, %fd154;
	mov.u64 	%rd351, %rd182;
	@%p79 bra 	$L__BB1_183;
	setp.lt.s64 	%p80, %rd350, %rd182;
	selp.f64 	%fd237, %fd236, %fd154, %p80;
	min.s64 	%rd351, %rd350, %rd182;
$L__BB1_183:
	ld.shared.f64 	%fd157, [_ZN6thrust24THRUST_300001_SM_1000_NS8cuda_cub4core6detail5shmemE+56];
	ld.shared.u64 	%rd185, [_ZN6thrust24THRUST_300001_SM_1000_NS8cuda_cub4core6detail5shmemE+64];
	setp.lt.f64 	%p81, %fd237, %fd157;
	mov.f64 	%fd238, %fd237;
	mov.u64 	%rd352, %rd351;
	@%p81 bra 	$L__BB1_186;
	setp.lt.f64 	%p82, %fd157, %fd237;
	mov.f64 	%fd238, %fd157;
	mov.u64 	%rd352, %rd185;
	@%p82 bra 	$L__BB1_186;
	setp.lt.s64 	%p83, %rd351, %rd185;
	selp.f64 	%fd238, %fd237, %fd157, %p83;
	min.s64 	%rd352, %rd351, %rd185;
$L__BB1_186:
	ld.shared.f64 	%fd160, [_ZN6thrust24THRUST_300001_SM_1000_NS8cuda_cub4core6detail5shmemE+72];
	ld.shared.u64 	%rd188, [_ZN6thrust24THRUST_300001_SM_1000_NS8cuda_cub4core6detail5shmemE+80];
	setp.lt.f64 	%p84, %fd238, %fd160;
	mov.f64 	%fd239, %fd238;
	mov.u64 	%rd353, %rd352;
	@%p84 bra 	$L__BB1_189;
	setp.lt.f64 	%p85, %fd160, %fd238;
	mov.f64 	%fd239, %fd160;
	mov.u64 	%rd353, %rd188;
	@%p85 bra 	$L__BB1_189;
	setp.lt.s64 	%p86, %rd352, %rd188;
	selp.f64 	%fd239, %fd238, %fd160, %p86;
	min.s64 	%rd353, %rd352, %rd188;
$L__BB1_189:
	ld.shared.f64 	%fd163, [_ZN6thrust24THRUST_300001_SM_1000_NS8cuda_cub4core6detail5shmemE+88];
	ld.shared.u64 	%rd191, [_ZN6thrust24THRUST_300001_SM_1000_NS8cuda_cub4core6detail5shmemE+96];
	setp.lt.f64 	%p87, %fd239, %fd163;
	mov.f64 	%fd240, %fd239;
	mov.u64 	%rd354, %rd353;
	@%p87 bra 	$L__BB1_192;
	setp.lt.f64 	%p88, %fd163, %fd239;
	mov.f64 	%fd240, %fd163;
	mov.u64 	%rd354, %rd191;
	@%p88 bra 	$L__BB1_192;
	setp.lt.s64 	%p89, %rd353, %rd191;
	selp.f64 	%fd240, %fd239, %fd163, %p89;
	min.s64 	%rd354, %rd353, %rd191;
$L__BB1_192:
	ld.shared.f64 	%fd166, [_ZN6thrust24THRUST_300001_SM_1000_NS8cuda_cub4core6detail5shmemE+104];
	ld.shared.u64 	%rd194, [_ZN6thrust24THRUST_300001_SM_1000_NS8cuda_cub4core6detail5shmemE+112];
	setp.lt.f64 	%p90, %fd240, %fd166;
	mov.f64 	%fd241, %fd240;
	mov.u64 	%rd355, %rd354;
	@%p90 bra 	$L__BB1_195;
	setp.lt.f64 	%p91, %fd166, %fd240;
	mov.f64 	%fd241, %fd166;
	mov.u64 	%rd355, %rd194;
	@%p91 bra 	$L__BB1_195;
	setp.lt.s64 	%p92, %rd354, %rd194;
	selp.f64 	%fd241, %fd240, %fd166, %p92;
	min.s64 	%rd355, %rd354, %rd194;
$L__BB1_195:
	ld.shared.f64 	%fd169, [_ZN6thrust24THRUST_300001_SM_1000_NS8cuda_cub4core6detail5shmemE+120];
	ld.shared.u64 	%rd197, [_ZN6thrust24THRUST_300001_SM_1000_NS8cuda_cub4core6detail5shmemE+128];
	setp.lt.f64 	%p93, %fd241, %fd169;
	mov.u64 	%rd356, %rd355;
	mov.f64 	%fd242, %fd241;
	@%p93 bra 	$L__BB1_198;
	setp.lt.f64 	%p94, %fd169, %fd241;
	mov.u64 	%rd356, %rd197;
	mov.f64 	%fd242, %fd169;
	@%p94 bra 	$L__BB1_198;
	setp.lt.s64 	%p95, %rd355, %rd197;
	selp.f64 	%fd242, %fd241, %fd169, %p95;
	min.s64 	%rd356, %rd355, %rd197;
$L__BB1_198:
	mov.u32 	%r387, %tid.x;
	setp.ne.s32 	%p222, %r387, 0;
	@%p222 bra 	$L__BB1_200;
	ld.param.u64 	%rd285, [_ZN6thrust24THRUST_300001_SM_1000_NS8cuda_cub4core6detail13_kernel_agentINS1_8__reduce11ReduceAgentINS0_12zip_iteratorIN4cuda3std3__45tupleIJNS0_6detail15normal_iteratorINS0_10device_ptrIdEEEENS0_17counting_iteratorIlNS0_11use_defaultESI_SI_EEEEEEEPNSB_IJdlEEESM_iNS1_9__extrema9arg_min_fIdlNSA_4lessIdEEEEEEJSL_SN_iSS_EEEvDpT0__param_1];
	cvta.to.global.u64 	%rd284, %rd285;
	st.global.f64 	[%rd284], %fd242;
	st.global.u64 	[%rd284+8], %rd356;
$L__BB1_200:
	ret;

}
	// .globl	_ZN6thrust24THRUST_300001_SM_1000_NS8cuda_cub4core6detail13_kernel_agentINS1_8__reduce11ReduceAgentINS0_12zip_iteratorIN4cuda3std3__45tupleIJNS0_6detail15normal_iteratorINS0_10device_ptrIdEEEENS0_17counting_iteratorIlNS0_11use_defaultESI_SI_EEEEEEEPNSB_IJdlEEESM_iNS1_9__extrema9arg_min_fIdlNSA_4lessIdEEEEEEJSL_SN_iN3cub18CUB_300001_SM_100013GridEvenShareIiEENSV_9GridQueueIjEESS_EEEvDpT0_
.visible .entry _ZN6thrust24THRUST_300001_SM_1000_NS8cuda_cub4core6detail13_kernel_agentINS1_8__reduce11ReduceAgentINS0_12zip_iteratorIN4cuda3std3__45tupleIJNS0_6detail15normal_iteratorINS0_10device_ptrIdEEEENS0_17counting_iteratorIlNS0_11use_defaultESI_SI_EEEEEEEPNSB_IJdlEEESM_iNS1_9__extrema9arg_min_fIdlNSA_4lessIdEEEEEEJSL_SN_iN3cub18CUB_300001_SM_100013GridEvenShareIiEENSV_9GridQueueIjEESS_EEEvDpT0_(
	.param .align 8 .b8 _ZN6thrust24THRUST_300001_SM_1000_NS8cuda_cub4core6detail13_kernel_agentINS1_8__reduce11ReduceAgentINS0_12zip_iteratorIN4cuda3std3__45tupleIJNS0_6detail15normal_iteratorINS0_10device_ptrIdEEEENS0_17counting_iteratorIlNS0_11use_defaultESI_SI_EEEEEEEPNSB_IJdlEEESM_iNS1_9__extrema9arg_min_fIdlNSA_4lessIdEEEEEEJSL_SN_iN3cub18CUB_300001_SM_100013GridEvenShareIiEENSV_9GridQueueIjEESS_EEEvDpT0__param_0[16],
	.param .u64 .ptr .align 1 _ZN6thrust24THRUST_300001_SM_1000_NS8cuda_cub4core6detail13_kernel_agentINS1_8__reduce11ReduceAgentINS0_12zip_iteratorIN4cuda3std3__45tupleIJNS0_6detail15normal_iteratorINS0_10device_ptrIdEEEENS0_17counting_iteratorIlNS0_11use_defaultESI_SI_EEEEEEEPNSB_IJdlEEESM_iNS1_9__extrema9arg_min_fIdlNSA_4lessIdEEEEEEJSL_SN_iN3cub18CUB_300001_SM_100013GridEvenShareIiEENSV_9GridQueueIjEESS_EEEvDpT0__param_1,
	.param .u32 _ZN6thrust24THRUST_300001_SM_1000_NS8cuda_cub4core6detail13_kernel_agentINS1_8__reduce11ReduceAgentINS0_12zip_iteratorIN4cuda3std3__45tupleIJNS0_6detail15normal_iteratorINS0_10device_ptrIdEEEENS0_17counting_iteratorIlNS0_11use_defaultESI_SI_EEEEEEEPNSB_IJdlEEESM_iNS1_9__extrema9arg_min_fIdlNSA_4lessIdEEEEEEJSL_SN_iN3cub18CUB_300001_SM_100013GridEvenShareIiEENSV_9GridQueueIjEESS_EEEvDpT0__param_2,
	.param .align 4 .b8 _ZN6thrust24THRUST_300001_SM_1000_NS8cuda_cub4core6detail13_kernel_agentINS1_8__reduce11ReduceAgentINS0_12zip_iteratorIN4cuda3std3__45tupleIJNS0_6detail15normal_iteratorINS0_10device_ptrIdEEEENS0_17counting_iteratorIlNS0_11use_defaultESI_SI_EEEEEEEPNSB_IJdlEEESM_iNS1_9__extrema9arg_min_fIdlNSA_4lessIdEEEEEEJSL_SN_iN3cub18CUB_300001_SM_100013GridEvenShareIiEENSV_9GridQueueIjEESS_EEEvDpT0__param_3[40],
	.param .align 8 .b8 _ZN6thrust24THRUST_300001_SM_1000_NS8cuda_cub4core6detail13_kernel_agentINS1_8__reduce11ReduceAgentINS0_12zip_iteratorIN4cuda3std3__45tupleIJNS0_6detail15normal_iteratorINS0_10device_ptrIdEEEENS0_17counting_iteratorIlNS0_11use_defaultESI_SI_EEEEEEEPNSB_IJdlEEESM_iNS1_9__extrema9arg_min_fIdlNSA_4lessIdEEEEEEJSL_SN_iN3cub18CUB_300001_SM_100013GridEvenShareIiEENSV_9GridQueueIjEESS_EEEvDpT0__param_4[8],
	.param .align 1 .b8 _ZN6thrust24THRUST_300001_SM_1000_NS8cuda_cub4core6detail13_kernel_agentINS1_8__reduce11ReduceAgentINS0_12zip_iteratorIN4cuda3std3__45tupleIJNS0_6detail15normal_iteratorINS0_10device_ptrIdEEEENS0_17counting_iteratorIlNS0_11use_defaultESI_SI_EEEEEEEPNSB_IJdlEEESM_iNS1_9__extrema9arg_min_fIdlNSA_4lessIdEEEEEEJSL_SN_iN3cub18CUB_300001_SM_100013GridEvenShareIiEENSV_9GridQueueIjEESS_EEEvDpT0__param_5[1]
)
.maxntid 256
{
	.reg .pred 	%p<225>;
	.reg .b32 	%r<437>;
	.reg .b64 	%rd<334>;
	.reg .b64 	%fd<243>;

	ld.param.u64 	%rd185, [_ZN6thrust24THRUST_300001_SM_1000_NS8cuda_cub4core6detail13_kernel_agentINS1_8__reduce11ReduceAgentINS0_12zip_iteratorIN4cuda3std3__45tupleIJNS0_6detail15normal_iteratorINS0_10device_ptrIdEEEENS0_17counting_iteratorIlNS0_11use_defaultESI_SI_EEEEEEEPNSB_IJdlEEESM_iNS1_9__extrema9arg_min_fIdlNSA_4lessIdEEEEEEJSL_SN_iN3cub18CUB_300001_SM_100013GridEvenShareIiEENSV_9GridQueueIjEESS_EEEvDpT0__param_0+8];
	ld.param.u64 	%rd184, [_ZN6thrust24THRUST_300001_SM_1000_NS8cuda_cub4core6detail13_kernel_agentINS1_8__reduce11ReduceAgentINS0_12zip_iteratorIN4cuda3std3__45tupleIJNS0_6detail15normal_iteratorINS0_10device_ptrIdEEEENS0_17counting_iteratorIlNS0_11use_defaultESI_SI_EEEEEEEPNSB_IJdlEEESM_iNS1_9__extrema9arg_min_fIdlNSA_4lessIdEEEEEEJSL_SN_iN3cub18CUB_300001_SM_100013GridEvenShareIiEENSV_9GridQueueIjEESS_EEEvDpT0__param_0];
	ld.param.u64 	%rd187, [_ZN6thrust24THRUST_300001_SM_1000_NS8cuda_cub4core6detail13_kernel_agentINS1_8__reduce11ReduceAgentINS0_12zip_iteratorIN4cuda3std3__45tupleIJNS0_6detail15normal_iteratorINS0_10device_ptrIdEEEENS0_17counting_iteratorIlNS0_11use_defaultESI_SI_EEEEEEEPNSB_IJdlEEESM_iNS1_9__extrema9arg_min_fIdlNSA_4lessIdEEEEEEJSL_SN_iN3cub18CUB_300001_SM_100013GridEvenShareIiEENSV_9GridQueueIjEESS_EEEvDpT0__param_4];
	ld.param.u32 	%r66, [_ZN6thrust24THRUST_300001_SM_1000_NS8cuda_cub4core6detail13_kernel_agentINS1_8__reduce11ReduceAgentINS0_12zip_iteratorIN4cuda3std3__45tupleIJNS0_6detail15normal_iteratorINS0_10device_ptrIdEEEENS0_17counting_iteratorIlNS0_11use_defaultESI_SI_EEEEEEEPNSB_IJdlEEESM_iNS1_9__extrema9arg_min_fIdlNSA_4lessIdEEEEEEJSL_SN_iN3cub18CUB_300001_SM_100013GridEvenShareIiEENSV_9GridQueueIjEESS_EEEvDpT0__param_2];
	cvta.to.global.u64 	%rd1, %rd187;
	cvta.to.global.u64 	%rd2, %rd184;
	mov.u32 	%r1, %ctaid.x;
	mul.lo.s32 	%r2, %r1, 1280;
	mov.u32 	%r67, %nctaid.x;
	mul.lo.s32 	%r3, %r67, 1280;
	add.s32 	%r68, %r2, 1280;
	setp.le.s32 	%p1, %r68, %r66;
	@%p1 bra 	$L__BB2_111;
	sub.s32 	%r4, %r66, %r2;
	mov.u32 	%r5, %tid.x;
	setp.ge.s32 	%p98, %r5, %r4;
	mov.f64 	%fd188, 0d0000000000000000;
	mov.b64 	%rd279, 0;
	mov.u32 	%r420, %r5;
	@%p98 bra 	$L__BB2_3;
	add.s32 	%r190, %r2, %r5;
	cvt.s64.s32 	%rd234, %r190;
	mul.wide.s32 	%rd235, %r190, 8;
	add.s64 	%rd236, %rd2, %rd235;
	add.s64 	%rd279, %rd185, %rd234;
	ld.global.f64 	%fd188, [%rd236];
	add.s32 	%r420, %r5, 256;
$L__BB2_3:
	setp.ge.s32 	%p99, %r420, %r4;
	@%p99 bra 	$L__BB2_25;
	not.b32 	%r191, %r420;
	add.s32 	%r192, %r66, %r191;
	sub.s32 	%r8, %r192, %r2;
	and.b32  	%r193, %r8, 768;
	setp.eq.s32 	%p100, %r193, 768;
	@%p100 bra 	$L__BB2_10;
	add.s32 	%r418, %r420, %r2;
	shr.u32 	%r194, %r8, 8;
	add.s32 	%r195, %r194, 1;
	and.b32  	%r196, %r195, 3;
	neg.s32 	%r417, %r196;
$L__BB2_6:
	.pragma "nounroll";
	mov.u64 	%rd6, %rd279;
	mov.f64 	%fd3, %fd188;
	cvt.s64.s32 	%rd238, %r418;
	add.s64 	%rd7, %rd185, %rd238;
	mul.wide.s32 	%rd239, %r418, 8;
	add.s64 	%rd240, %rd2, %rd239;
	ld.global.f64 	%fd4, [%rd240];
	setp.lt.f64 	%p101, %fd3, %fd4;
	@%p101 bra 	$L__BB2_9;
	setp.lt.f64 	%p102, %fd4, %fd3;
	mov.u64 	%rd279, %rd7;
	mov.f64 	%fd188, %fd4;
	@%p102 bra 	$L__BB2_9;
	setp.lt.s64 	%p103, %rd6, %rd7;
	min.s64 	%rd279, %rd6, %rd7;
	selp.f64 	%fd188, %fd3, %fd4, %p103;
$L__BB2_9:
	add.s32 	%r420, %r420, 256;
	add.s32 	%r418, %r418, 256;
	add.s32 	%r417, %r417, 1;
	setp.ne.s32 	%p104, %r417, 0;
	@%p104 bra 	$L__BB2_6;
$L__BB2_10:
	setp.lt.u32 	%p105, %r8, 768;
	@%p105 bra 	$L__BB2_25;
	add.s32 	%r421, %r420, %r2;
	add.s32 	%r424, %r421, 256;
	add.s32 	%r423, %r421, 512;
	add.s32 	%r422, %r421, 768;
	add.s64 	%rd12, %rd2, 4096;
$L__BB2_12:
	cvt.s64.s32 	%rd241, %r424;
	add.s64 	%rd14, %rd185, %rd241;
	cvt.s64.s32 	%rd242, %r423;
	add.s64 	%rd15, %rd185, %rd242;
	cvt.s64.s32 	%rd243, %r422;
	add.s64 	%rd16, %rd185, %rd243;
	cvt.s64.s32 	%rd244, %r421;
	mul.wide.s32 	%rd245, %r421, 8;
	add.s64 	%rd17, %rd12, %rd245;
	add.s64 	%rd18, %rd185, %rd244;
	ld.global.f64 	%fd10, [%rd17+-4096];
	setp.lt.f64 	%p106, %fd188, %fd10;
	mov.u64 	%rd276, %rd279;
	mov.f64 	%fd185, %fd188;
	@%p106 bra 	$L__BB2_15;
	setp.lt.f64 	%p107, %fd10, %fd188;
	mov.u64 	%rd276, %rd18;
	mov.f64 	%fd185, %fd10;
	@%p107 bra 	$L__BB2_15;
	setp.lt.s64 	%p108, %rd279, %rd18;
	min.s64 	%rd276, %rd279, %rd18;
	selp.f64 	%fd185, %fd188, %fd10, %p108;
$L__BB2_15:
	ld.global.f64 	%fd13, [%rd17+-2048];
	setp.lt.f64 	%p109, %fd185, %fd13;
	mov.u64 	%rd277, %rd276;
	mov.f64 	%fd186, %fd185;
	@%p109 bra 	$L__BB2_18;
	setp.lt.f64 	%p110, %fd13, %fd185;
	mov.u64 	%rd277, %rd14;
	mov.f64 	%fd186, %fd13;
	@%p110 bra 	$L__BB2_18;
	setp.lt.s64 	%p111, %rd276, %rd14;
	min.s64 	%rd277, %rd276, %rd14;
	selp.f64 	%fd186, %fd185, %fd13, %p111;
$L__BB2_18:
	ld.global.f64 	%fd16, [%rd17];
	setp.lt.f64 	%p112, %fd186, %fd16;
	mov.u64 	%rd278, %rd277;
	mov.f64 	%fd187, %fd186;
	@%p112 bra 	$L__BB2_21;
	setp.lt.f64 	%p113, %fd16, %fd186;
	mov.u64 	%rd278, %rd15;
	mov.f64 	%fd187, %fd16;
	@%p113 bra 	$L__BB2_21;
	setp.lt.s64 	%p114, %rd277, %rd15;
	min.s64 	%rd278, %rd277, %rd15;
	selp.f64 	%fd187, %fd186, %fd16, %p114;
$L__BB2_21:
	ld.global.f64 	%fd19, [%rd17+2048];
	setp.lt.f64 	%p115, %fd187, %fd19;
	mov.u64 	%rd279, %rd278;
	mov.f64 	%fd188, %fd187;
	@%p115 bra 	$L__BB2_24;
	setp.lt.f64 	%p116, %fd19, %fd187;
	mov.u64 	%rd279, %rd16;
	mov.f64 	%fd188, %fd19;
	@%p116 bra 	$L__BB2_24;
	setp.lt.s64 	%p117, %rd278, %rd16;
	min.s64 	%rd279, %rd278, %rd16;
	selp.f64 	%fd188, %fd187, %fd19, %p117;
$L__BB2_24:
	add.s32 	%r420, %r420, 1024;
	add.s32 	%r424, %r424, 1024;
	add.s32 	%r423, %r423, 1024;
	add.s32 	%r422, %r422, 1024;
	add.s32 	%r421, %r421, 1024;
	setp.lt.s32 	%p118, %r420, %r4;
	@%p118 bra 	$L__BB2_12;
$L__BB2_25:
	setp.lt.s32 	%p119, %r4, 256;
	@%p119 bra 	$L__BB2_65;
	// begin inline asm
	mov.u32 %r310, %laneid;
	// end inline asm
	mov.b64 	%rd256, %fd188;
	mov.b64 	{%r312, %r317}, %rd256;
	mov.b32 	%r328, 1;
	mov.b32 	%r329, 31;
	mov.b32 	%r330, -1;
	// begin inline asm
	shfl.sync.down.b32 %r311, %r312, %r328, %r329, %r330;
	// end inline asm
	// begin inline asm
	shfl.sync.down.b32 %r316, %r317, %r328, %r329, %r330;
	// end inline asm
	mov.b64 	%rd257, {%r311, %r316};
	mov.b64 	%fd23, %rd257;
	mov.b64 	{%r322, %r327}, %rd279;
	// begin inline asm
	shfl.sync.down.b32 %r321, %r322, %r328, %r329, %r330;
	// end inline asm
	// begin inline asm
	shfl.sync.down.b32 %r326, %r327, %r328, %r329, %r330;
	// end inline asm
	mov.b64 	%rd28, {%r321, %r326};
	setp.gt.s32 	%p176, %r310, 30;
	setp.lt.f64 	%p177, %fd188, %fd23;
	or.pred  	%p178, %p176, %p177;
	mov.u64 	%rd281, %rd279;
	mov.f64 	%fd190, %fd188;
	@%p178 bra 	$L__BB2_29;
	setp.gt.f64 	%p179, %fd188, %fd23;
	mov.u64 	%rd281, %rd28;
	mov.f64 	%fd190, %fd23;
	@%p179 bra 	$L__BB2_29;
	setp.lt.s64 	%p180, %rd279, %rd28;
	min.s64 	%rd281, %rd279, %rd28;
	selp.f64 	%fd190, %fd188, %fd23, %p180;
$L__BB2_29:
	mov.b64 	%rd258, %fd190;
	mov.b64 	{%r332, %r337}, %rd258;
	mov.b32 	%r348, 2;
	mov.b32 	%r349, 31;
	mov.b32 	%r350, -1;
	// begin inline asm
	shfl.sync.down.b32 %r331, %r332, %r348, %r349, %r350;
	// end inline asm
	// begin inline asm
	shfl.sync.down.b32 %r336, %r337, %r348, %r349, %r350;
	// end inline asm
	mov.b64 	%rd259, {%r331, %r336};
	mov.b64 	%fd26, %rd259;
	mov.b64 	{%r342, %r347}, %rd281;
	// begin inline asm
	shfl.sync.down.b32 %r341, %r342, %r348, %r349, %r350;
	// end inline asm
	// begin inline asm
	shfl.sync.down.b32 %r346, %r347, %r348, %r349, %r350;
	// end inline asm
	mov.b64 	%rd31, {%r341, %r346};
	setp.gt.s32 	%p181, %r310, 29;
	setp.lt.f64 	%p182, %fd190, %fd26;
	or.pred  	%p183, %p181, %p182;
	mov.u64 	%rd282, %rd281;
	mov.f64 	%fd191, %fd190;
	@%p183 bra 	$L__BB2_32;
	setp.gt.f64 	%p184, %fd190, %fd26;
	mov.u64 	%rd282, %rd31;
	mov.f64 	%fd191, %fd26;
	@%p184 bra 	$L__BB2_32;
	setp.lt.s64 	%p185, %rd281, %rd31;
	min.s64 	%rd282, %rd281, %rd31;
	selp.f64 	%fd191, %fd190, %fd26, %p185;
$L__BB2_32:
	mov.b64 	%rd260, %fd191;
	mov.b64 	{%r352, %r357}, %rd260;
	mov.b32 	%r368, 4;
	mov.b32 	%r369, 31;
	mov.b32 	%r370, -1;
	// begin inline asm
	shfl.sync.down.b32 %r351, %r352, %r368, %r369, %r370;
	// end inline asm
	// begin inline asm
	shfl.sync.down.b32 %r356, %r357, %r368, %r369, %r370;
	// end inline asm
	mov.b64 	%rd261, {%r351, %r356};
	mov.b64 	%fd29, %rd261;
	mov.b64 	{%r362, %r367}, %rd282;
	// begin inline asm
	shfl.sync.down.b32 %r361, %r362, %r368, %r369, %r370;
	// end inline asm
	// begin inline asm
	shfl.sync.down.b32 %r366, %r367, %r368, %r369, %r370;
	// end inline asm
	mov.b64 	%rd34, {%r361, %r366};
	setp.gt.s32 	%p186, %r310, 27;
	setp.lt.f64 	%p187, %fd191, %fd29;
	or.pred  	%p188, %p186, %p187;
	mov.u64 	%rd283, %rd282;
	mov.f64 	%fd192, %fd191;
	@%p188 bra 	$L__BB2_35;
	setp.gt.f64 	%p189, %fd191, %fd29;
	mov.u64 	%rd283, %rd34;
	mov.f64 	%fd192, %fd29;
	@%p189 bra 	$L__BB2_35;
	setp.lt.s64 	%p190, %rd282, %rd34;
	min.s64 	%rd283, %rd282, %rd34;
	selp.f64 	%fd192, %fd191, %fd29, %p190;
$L__BB2_35:
	mov.b64 	%rd262, %fd192;
	mov.b64 	{%r372, %r377}, %rd262;
	mov.b32 	%r388, 8;
	mov.b32 	%r389, 31;
	mov.b32 	%r390, -1;
	// begin inline asm
	shfl.sync.down.b32 %r371, %r372, %r388, %r389, %r390;
	// end inline asm
	// begin inline asm
	shfl.sync.down.b32 %r376, %r377, %r388, %r389, %r390;
	// end inline asm
	mov.b64 	%rd263, {%r371, %r376};
	mov.b64 	%fd32, %rd263;
	mov.b64 	{%r382, %r387}, %rd283;
	// begin inline asm
	shfl.sync.down.b32 %r381, %r382, %r388, %r389, %r390;
	// end inline asm
	// begin inline asm
	shfl.sync.down.b32 %r386, %r387, %r388, %r389, %r390;
	// end inline asm
	mov.b64 	%rd37, {%r381, %r386};
	setp.gt.s32 	%p191, %r310, 23;
	setp.lt.f64 	%p192, %fd192, %fd32;
	or.pred  	%p193, %p191, %p192;
	mov.u64 	%rd284, %rd283;
	mov.f64 	%fd193, %fd192;
	@%p193 bra 	$L__BB2_38;
	setp.gt.f64 	%p194, %fd192, %fd32;
	mov.u64 	%rd284, %rd37;
	mov.f64 	%fd193, %fd32;
	@%p194 bra 	$L__BB2_38;
	setp.lt.s64 	%p195, %rd283, %rd37;
	min.s64 	%rd284, %rd283, %rd37;
	selp.f64 	%fd193, %fd192, %fd32, %p195;
$L__BB2_38:
	mov.b64 	%rd264, %fd193;
	mov.b64 	{%r392, %r397}, %rd264;
	mov.b32 	%r408, 16;
	mov.b32 	%r409, 31;
	mov.b32 	%r410, -1;
	// begin inline asm
	shfl.sync.down.b32 %r391, %r392, %r408, %r409, %r410;
	// end inline asm
	// begin inline asm
	shfl.sync.down.b32 %r396, %r397, %r408, %r409, %r410;
	// end inline asm
	mov.b64 	%rd265, {%r391, %r396};
	mov.b64 	%fd35, %rd265;
	mov.b64 	{%r402, %r407}, %rd284;
	// begin inline asm
	shfl.sync.down.b32 %r401, %r402, %r408, %r409, %r410;
	// end inline asm
	// begin inline asm
	shfl.sync.down.b32 %r406, %r407, %r408, %r409, %r410;
	// end inline asm
	mov.b64 	%rd40, {%r401, %r406};
	setp.gt.s32 	%p196, %r310, 15;
	setp.lt.f64 	%p197, %fd193, %fd35;
	or.pred  	%p198, %p196, %p197;
	mov.u64 	%rd333, %rd284;
	mov.f64 	%fd242, %fd193;
	@%p198 bra 	$L__BB2_41;
	setp.gt.f64 	%p199, %fd193, %fd35;
	mov.u64 	%rd333, %rd40;
	mov.f64 	%fd242, %fd35;
	@%p199 bra 	$L__BB2_41;
	setp.lt.s64 	%p200, %rd284, %rd40;
	min.s64 	%rd333, %rd284, %rd40;
	selp.f64 	%fd242, %fd193, %fd35, %p200;
$L__BB2_41:
	setp.ne.s32 	%p201, %r310, 0;
	@%p201 bra 	$L__BB2_43;
	shr.u32 	%r411, %r5, 1;
	and.b32  	%r412, %r411, 496;
	mov.u32 	%r413, _ZN6thrust24THRUST_300001_SM_1000_NS8cuda_cub4core6detail5shmemE;
	add.s32 	%r414, %r413, %r412;
	st.shared.f64 	[%r414+8], %fd242;
	st.shared.u64 	[%r414+16], %rd333;
$L__BB2_43:
	bar.sync 	0;
	setp.ne.s32 	%p202, %r5, 0;
	@%p202 bra 	$L__BB2_201;
	ld.shared.f64 	%fd38, [_ZN6thrust24THRUST_300001_SM_1000_NS8cuda_cub4core6detail5shmemE+24];
	ld.shared.u64 	%rd43, [_ZN6thrust24THRUST_300001_SM_1000_NS8cuda_cub4core6detail5shmemE+32];
	setp.lt.f64 	%p203, %fd242, %fd38;
	mov.u64 	%rd286, %rd333;
	mov.f64 	%fd195, %fd242;
	@%p203 bra 	$L__BB2_47;
	setp.lt.f64 	%p204, %fd38, %fd242;
	mov.u64 	%rd286, %rd43;
	mov.f64 	%fd195, %fd38;
	@%p204 bra 	$L__BB2_47;
	setp.lt.s64 	%p205, %rd333, %rd43;
	min.s64 	%rd286, %rd333, %rd43;
	selp.f64 	%fd195, %fd242, %fd38, %p205;
$L__BB2_47:
	ld.shared.f64 	%fd41, [_ZN6thrust24THRUST_300001_SM_1000_NS8cuda_cub4core6detail5shmemE+40];
	ld.shared.u64 	%rd46, [_ZN6thrust24THRUST_300001_SM_1000_NS8cuda_cub4core6detail5shmemE+48];
	setp.lt.f64 	%p206, %fd195, %fd41;
	mov.u64 	%rd287, %rd286;
	mov.f64 	%fd196, %fd195;
	@%p206 bra 	$L__BB2_50;
	setp.lt.f64 	%p207, %fd41, %fd195;
	mov.u64 	%rd287, %rd46;
	mov.f64 	%fd196, %fd41;
	@%p207 bra 	$L__BB2_50;
	setp.lt.s64 	%p208, %rd286, %rd46;
	min.s64 	%rd287, %rd286, %rd46;
	selp.f64 	%fd196, %fd195, %fd41, %p208;
$L__BB2_50:
	ld.shared.f64 	%fd44, [_ZN6thrust24THRUST_300001_SM_1000_NS8cuda_cub4core6detail5shmemE+56];
	ld.shared.u64 	%rd49, [_ZN6thrust24THRUST_300001_SM_1000_NS8cuda_cub4core6detail5shmemE+64];
	setp.lt.f64 	%p209, %fd196, %fd44;
	mov.u64 	%rd288, %rd287;
	mov.f64 	%fd197, %fd196;
	@%p209 bra 	$L__BB2_53;
	setp.lt.f64 	%p210, %fd44, %fd196;
	mov.u64 	%rd288, %rd49;
	mov.f64 	%fd197, %fd44;
	@%p210 bra 	$L__BB2_53;
	setp.lt.s64 	%p211, %rd287, %rd49;
	min.s64 	%rd288, %rd287, %rd49;
	selp.f64 	%fd197, %fd196, %fd44, %p211;
$L__BB2_53:
	ld.shared.f64 	%fd47, [_ZN6thrust24THRUST_300001_SM_1000_NS8cuda_cub4core6detail5shmemE+72];
	ld.shared.u64 	%rd52, [_ZN6thrust24THRUST_300001_SM_1000_NS8cuda_cub4core6detail5shmemE+80];
	setp.lt.f64 	%p212, %fd197, %fd47;
	mov.u64 	%rd289, %rd288;
	mov.f64 	%fd198, %fd197;
	@%p212 bra 	$L__BB2_56;
	setp.lt.f64 	%p213, %fd47, %fd197;
	mov.u64 	%rd289, %rd52;
	mov.f64 	%fd198, %fd47;
	@%p213 bra 	$L__BB2_56;
	setp.lt.s64 	%p214, %rd288, %rd52;
	min.s64 	%rd289, %rd288, %rd52;
	selp.f64 	%fd198, %fd197, %fd47, %p214;
$L__BB2_56:
	ld.shared.f64 	%fd50, [_ZN6thrust24THRUST_300001_SM_1000_NS8cuda_cub4core6detail5shmemE+88];
	ld.shared.u64 	%rd55, [_ZN6thrust24THRUST_300001_SM_1000_NS8cuda_cub4core6detail5shmemE+96];
	setp.lt.f64 	%p215, %fd198, %fd50;
	mov.u64 	%rd290, %rd289;
	mov.f64 	%fd199, %fd198;
	@%p215 bra 	$L__BB2_59;
	setp.lt.f64 	%p216, %fd50, %fd198;
	mov.u64 	%rd290, %rd55;
	mov.f64 	%fd199, %fd50;
	@%p216 bra 	$L__BB2_59;
	setp.lt.s64 	%p217, %rd289, %rd55;
	min.s64 	%rd290, %rd289, %rd55;
	selp.f64 	%fd199, %fd198, %fd50, %p217;
$L__BB2_59:
	ld.shared.f64 	%fd53, [_ZN6thrust24THRUST_300001_SM_1000_NS8cuda_cub4core6detail5shmemE+104];
	ld.shared.u64 	%rd58, [_ZN6thrust24THRUST_300001_SM_1000_NS8cuda_cub4core6detail5shmemE+112];
	setp.lt.f64 	%p218, %fd199, %fd53;
	mov.u64 	%rd291, %rd290;
	mov.f64 	%fd200, %fd199;
	@%p218 bra 	$L__BB2_62;
	setp.lt.f64 	%p219, %fd53, %fd199;
	mov.u64 	%rd291, %rd58;
	mov.f64 	%fd200, %fd53;
	@%p219 bra 	$L__BB2_62;
	setp.lt.s64 	%p220, %rd290, %rd58;
	min.s64 	%rd291, %rd290, %rd58;
	selp.f64 	%fd200, %fd199, %fd53, %p220;
$L__BB2_62:
	ld.shared.f64 	%fd56, [_ZN6thrust24THRUST_300001_SM_1000_NS8cuda_cub4core6detail5shmemE+120];
	ld.shared.u64 	%rd61, [_ZN6thrust24THRUST_300001_SM_1000_NS8cuda_cub4core6detail5shmemE+128];
	setp.lt.f64 	%p221, %fd200, %fd56;
	mov.u64 	%rd333, %rd291;
	mov.f64 	%fd242, %fd200;
	@%p221 bra 	$L__BB2_201;
	setp.lt.f64 	%p222, %fd56, %fd200;
	mov.u64 	%rd333, %rd61;
	mov.f64 	%fd242, %fd56;
	@%p222 bra 	$L__BB2_201;
	setp.lt.s64 	%p223, %rd291, %rd61;
	min.s64 	%rd333, %rd291, %rd61;
	selp.f64 	%fd242, %fd200, %fd56, %p223;
	bra.uni 	$L__BB2_201;
$L__BB2_65:
	// begin inline asm
	mov.u32 %r197, %laneid;
	// end inline asm
	and.b32  	%r218, %r5, 992;
	add.s32 	%r219, %r218, 32;
	setp.gt.s32 	%p120, %r219, %r4;
	not.b32 	%r220, %r218;
	add.s32 	%r221, %r4, %r220;
	selp.b32 	%r216, %r221, 31, %p120;
	mov.b64 	%rd246, %fd188;
	mov.b64 	{%r199, %r204}, %rd246;
	mov.b32 	%r215, 1;
	mov.b32 	%r217, -1;
	// begin inline asm
	shfl.sync.down.b32 %r198, %r199, %r215, %r216, %r217;
	// end inline asm
	// begin inline asm
	shfl.sync.down.b32 %r203, %r204, %r215, %r216, %r217;
	// end inline asm
	mov.b64 	%rd247, {%r198, %r203};
	mov.b64 	%fd58, %rd247;
	mov.b64 	{%r209, %r214}, %rd279;
	// begin inline asm
	shfl.sync.down.b32 %r208, %r209, %r215, %r216, %r217;
	// end inline asm
	// begin inline asm
	shfl.sync.down.b32 %r213, %r214, %r215, %r216, %r217;
	// end inline asm
	mov.b64 	%rd63, {%r208, %r213};
	setp.ge.s32 	%p121, %r197, %r216;
	setp.lt.f64 	%p122, %fd188, %fd58;
	or.pred  	%p123, %p121, %p122;
	mov.f64 	%fd201, %fd188;
	mov.u64 	%rd292, %rd279;
	@%p123 bra 	$L__BB2_68;
	setp.gt.f64 	%p124, %fd188, %fd58;
	mov.f64 	%fd201, %fd58;
	mov.u64 	%rd292, %rd63;
	@%p124 bra 	$L__BB2_68;
	setp.lt.s64 	%p125, %rd279, %rd63;
	selp.f64 	%fd201, %fd188, %fd58, %p125;
	min.s64 	%rd292, %rd279, %rd63;
$L__BB2_68:
	mov.b64 	%rd248, %fd201;
	mov.b64 	{%r223, %r228}, %rd248;
	mov.b32 	%r239, 2;
	mov.b32 	%r241, -1;
	// begin inline asm
	shfl.sync.down.b32 %r222, %r223, %r239, %r216, %r241;
	// end inline asm
	// begin inline asm
	shfl.sync.down.b32 %r227, %r228, %r239, %r216, %r241;
	// end inline asm
	mov.b64 	%rd249, {%r222, %r227};
	mov.b64 	%fd61, %rd249;
	mov.b64 	{%r233, %r238}, %rd292;
	// begin inline asm
	shfl.sync.down.b32 %r232, %r233, %r239, %r216, %r241;
	// end inline asm
	// begin inline asm
	shfl.sync.down.b32 %r237, %r238, %r239, %r216, %r241;
	// end inline asm
	mov.b64 	%rd66, {%r232, %r237};
	add.s32 	%r242, %r197, 2;
	setp.gt.s32 	%p126, %r242, %r216;
	setp.lt.f64 	%p127, %fd201, %fd61;
	or.pred  	%p128, %p126, %p127;
	mov.f64 	%fd202, %fd201;
	mov.u64 	%rd293, %rd292;
	@%p128 bra 	$L__BB2_71;
	setp.gt.f64 	%p129, %fd201, %fd61;
	mov.f64 	%fd202, %fd61;
	mov.u64 	%rd293, %rd66;
	@%p129 bra 	$L__BB2_71;
	setp.lt.s64 	%p130, %rd292, %rd66;
	selp.f64 	%fd202, %fd201, %fd61, %p130;
	min.s64 	%rd293, %rd292, %rd66;
$L__BB2_71:
	mov.b64 	%rd250, %fd202;
	mov.b64 	{%r244, %r249}, %rd250;
	mov.b32 	%r260, 4;
	mov.b32 	%r262, -1;
	// begin inline asm
	shfl.sync.down.b32 %r243, %r244, %r260, %r216, %r262;
	// end inline asm
	// begin inline asm
	shfl.sync.down.b32 %r248, %r249, %r260, %r216, %r262;
	// end inline asm
	mov.b64 	%rd251, {%r243, %r248};
	mov.b64 	%fd64, %rd251;
	mov.b64 	{%r254, %r259}, %rd293;
	// begin inline asm
	shfl.sync.down.b32 %r253, %r254, %r260, %r216, %r262;
	// end inline asm
	// begin inline asm
	shfl.sync.down.b32 %r258, %r259, %r260, %r216, %r262;
	// end inline asm
	mov.b64 	%rd69, {%r253, %r258};
	add.s32 	%r263, %r197, 4;
	setp.gt.s32 	%p131, %r263, %r216;
	setp.lt.f64 	%p132, %fd202, %fd64;
	or.pred  	%p133, %p131, %p132;
	mov.f64 	%fd203, %fd202;
	mov.u64 	%rd294, %rd293;
	@%p133 bra 	$L__BB2_74;
	setp.gt.f64 	%p134, %fd202, %fd64;
	mov.f64 	%fd203, %fd64;
	mov.u64 	%rd294, %rd69;
	@%p134 bra 	$L__BB2_74;
	setp.lt.s64 	%p135, %rd293, %rd69;
	selp.f64 	%fd203, %fd202, %fd64, %p135;
	min.s64 	%rd294, %rd293, %rd69;
$L__BB2_74:
	mov.b64 	%rd252, %fd203;
	mov.b64 	{%r265, %r270}, %rd252;
	mov.b32 	%r281, 8;
	mov.b32 	%r283, -1;
	// begin inline asm
	shfl.sync.down.b32 %r264, %r265, %r281, %r216, %r283;
	// end inline asm
	// begin inline asm
	shfl.sync.down.b32 %r269, %r270, %r281, %r216, %r283;
	// end inline asm
	mov.b64 	%rd253, {%r264, %r269};
	mov.b64 	%fd67, %rd253;
	mov.b64 	{%r275, %r280}, %rd294;
	// begin inline asm
	shfl.sync.down.b32 %r274, %r275, %r281, %r216, %r283;
	// end inline asm
	// begin inline asm
	shfl.sync.down.b32 %r279, %r280, %r281, %r216, %r283;
	// end inline asm
	mov.b64 	%rd72, {%r274, %r279};
	add.s32 	%r284, %r197, 8;
	setp.gt.s32 	%p136, %r284, %r216;
	setp.lt.f64 	%p137, %fd203, %fd67;
	or.pred  	%p138, %p136, %p137;
	mov.f64 	%fd204, %fd203;
	mov.u64 	%rd295, %rd294;
	@%p138 bra 	$L__BB2_77;
	setp.gt.f64 	%p139, %fd203, %fd67;
	mov.f64 	%fd204, %fd67;
	mov.u64 	%rd295, %rd72;
	@%p139 bra 	$L__BB2_77;
	setp.lt.s64 	%p140, %rd294, %rd72;
	selp.f64 	%fd204, %fd203, %fd67, %p140;
	min.s64 	%rd295, %rd294, %rd72;
$L__BB2_77:
	mov.b64 	%rd254, %fd204;
	mov.b64 	{%r286, %r291}, %rd254;
	mov.b32 	%r302, 16;
	mov.b32 	%r304, -1;
	// begin inline asm
	shfl.sync.down.b32 %r285, %r286, %r302, %r216, %r304;
	// end inline asm
	// begin inline asm
	shfl.sync.down.b32 %r290, %r291, %r302, %r216, %r304;
	// end inline asm
	mov.b64 	%rd255, {%r285, %r290};
	mov.b64 	%fd70, %rd255;
	mov.b64 	{%r296, %r301}, %rd295;
	// begin inline asm
	shfl.sync.down.b32 %r295, %r296, %r302, %r216, %r304;
	// end inline asm
	// begin inline asm
	shfl.sync.down.b32 %r300, %r301, %r302, %r216, %r304;
	// end inline asm
	mov.b64 	%rd75, {%r295, %r300};
	add.s32 	%r305, %r197, 16;
	setp.gt.s32 	%p141, %r305, %r216;
	setp.lt.f64 	%p142, %fd204, %fd70;
	or.pred  	%p143, %p141, %p142;
	mov.f64 	%fd242, %fd204;
	mov.u64 	%rd333, %rd295;
	@%p143 bra 	$L__BB2_80;
	setp.gt.f64 	%p144, %fd204, %fd70;
	mov.f64 	%fd242, %fd70;
	mov.u64 	%rd333, %rd75;
	@%p144 bra 	$L__BB2_80;
	setp.lt.s64 	%p145, %rd295, %rd75;
	selp.f64 	%fd242, %fd204, %fd70, %p145;
	min.s64 	%rd333, %rd295, %rd75;
$L__BB2_80:
	setp.ne.s32 	%p146, %r197, 0;
	@%p146 bra 	$L__BB2_82;
	shr.u32 	%r306, %r5, 1;
	and.b32  	%r307, %r306, 496;
	mov.u32 	%r308, _ZN6thrust24THRUST_300001_SM_1000_NS8cuda_cub4core6detail5shmemE;
	add.s32 	%r309, %r308, %r307;
	st.shared.f64 	[%r309+8], %fd242;
	st.shared.u64 	[%r309+16], %rd333;
$L__BB2_82:
	bar.sync 	0;
	setp.ne.s32 	%p147, %r5, 0;
	@%p147 bra 	$L__BB2_201;
	setp.lt.s32 	%p148, %r4, 33;
	mov.f64 	%fd206, %fd242;
	mov.u64 	%rd297, %rd333;
	@%p148 bra 	$L__BB2_87;
	ld.shared.f64 	%fd73, [_ZN6thrust24THRUST_300001_SM_1000_NS8cuda_cub4core6detail5shmemE+24];
	ld.shared.u64 	%rd78, [_ZN6thrust24THRUST_300001_SM_1000_NS8cuda_cub4core6detail5shmemE+32];
	setp.lt.f64 	%p149, %fd242, %fd73;
	mov.f64 	%fd206, %fd242;
	mov.u64 	%rd297, %rd333;
	@%p149 bra 	$L__BB2_87;
	setp.lt.f64 	%p150, %fd73, %fd242;
	mov.f64 	%fd206, %fd73;
	mov.u64 	%rd297, %rd78;
	@%p150 bra 	$L__BB2_87;
	setp.lt.s64 	%p151, %rd333, %rd78;
	selp.f64 	%fd206, %fd242, %fd73, %p151;
	min.s64 	%rd297, %rd333, %rd78;
$L__BB2_87:
	setp.lt.s32 	%p152, %r4, 65;
	mov.f64 	%fd207, %fd206;
	mov.u64 	%rd298, %rd297;
	@%p152 bra 	$L__BB2_91;
	ld.shared.f64 	%fd76, [_ZN6thrust24THRUST_300001_SM_1000_NS8cuda_cub4core6detail5shmemE+40];
	ld.shared.u64 	%rd81, [_ZN6thrust24THRUST_300001_SM_1000_NS8cuda_cub4core6detail5shmemE+48];
	setp.lt.f64 	%p153, %fd206, %fd76;
	mov.f64 	%fd207, %fd206;
	mov.u64 	%rd298, %rd297;
	@%p153 bra 	$L__BB2_91;
	setp.lt.f64 	%p154, %fd76, %fd206;
	mov.f64 	%fd207, %fd76;
	mov.u64 	%rd298, %rd81;
	@%p154 bra 	$L__BB2_91;
	setp.lt.s64 	%p155, %rd297, %rd81;
	selp.f64 	%fd207, %fd206, %fd76, %p155;
	min.s64 	%rd298, %rd297, %rd81;
$L__BB2_91:
	setp.lt.s32 	%p156, %r4, 97;
	mov.f64 	%fd208, %fd207;
	mov.u64 	%rd299, %rd298;
	@%p156 bra 	$L__BB2_95;
	ld.shared.f64 	%fd79, [_ZN6thrust24THRUST_300001_SM_1000_NS8cuda_cub4core6detail5shmemE+56];
	ld.shared.u64 	%rd84, [_ZN6thrust24THRUST_300001_SM_1000_NS8cuda_cub4core6detail5shmemE+64];
	setp.lt.f64 	%p157, %fd207, %fd79;
	mov.f64 	%fd208, %fd207;
	mov.u64 	%rd299, %rd298;
	@%p157 bra 	$L__BB2_95;
	setp.lt.f64 	%p158, %fd79, %fd207;
	mov.f64 	%fd208, %fd79;
	mov.u64 	%rd299, %rd84;
	@%p158 bra 	$L__BB2_95;
	setp.lt.s64 	%p159, %rd298, %rd84;
	selp.f64 	%fd208, %fd207, %fd79, %p159;
	min.s64 	%rd299, %rd298, %rd84;
$L__BB2_95:
	setp.lt.s32 	%p160, %r4, 129;
	mov.f64 	%fd209, %fd208;
	mov.u64 	%rd300, %rd299;
	@%p160 bra 	$L__BB2_99;
	ld.shared.f64 	%fd82, [_ZN6thrust24THRUST_300001_SM_1000_NS8cuda_cub4core6detail5shmemE+72];
	ld.shared.u64 	%rd87, [_ZN6thrust24THRUST_300001_SM_1000_NS8cuda_cub4core6detail5shmemE+80];
	setp.lt.f64 	%p161, %fd208, %fd82;
	mov.f64 	%fd209, %fd208;
	mov.u64 	%rd300, %rd299;
	@%p161 bra 	$L__BB2_99;
	setp.lt.f64 	%p162, %fd82, %fd208;
	mov.f64 	%fd209, %fd82;
	mov.u64 	%rd300, %rd87;
	@%p162 bra 	$L__BB2_99;
	setp.lt.s64 	%p163, %rd299, %rd87;
	selp.f64 	%fd209, %fd208, %fd82, %p163;
	min.s64 	%rd300, %rd299, %rd87;
$L__BB2_99:
	setp.lt.s32 	%p164, %r4, 161;
	mov.f64 	%fd210, %fd209;
	mov.u64 	%rd301, %rd300;
	@%p164 bra 	$L__BB2_103;
	ld.shared.f64 	%fd85, [_ZN6thrust24THRUST_300001_SM_1000_NS8cuda_cub4core6detail5shmemE+88];
	ld.shared.u64 	%rd90, [_ZN6thrust24THRUST_300001_SM_1000_NS8cuda_cub4core6detail5shmemE+96];
	setp.lt.f64 	%p165, %fd209, %fd85;
	mov.f64 	%fd210, %fd209;
	mov.u64 	%rd301, %rd300;
	@%p165 bra 	$L__BB2_103;
	setp.lt.f64 	%p166, %fd85, %fd209;
	mov.f64 	%fd210, %fd85;
	mov.u64 	%rd301, %rd90;
	@%p166 bra 	$L__BB2_103;
	setp.lt.s64 	%p167, %rd300, %rd90;
	selp.f64 	%fd210, %fd209, %fd85, %p167;
	min.s64 	%rd301, %rd300, %rd90;
$L__BB2_103:
	setp.lt.s32 	%p168, %r4, 193;
	mov.f64 	%fd211, %fd210;
	mov.u64 	%rd302, %rd301;
	@%p168 bra 	$L__BB2_107;
	ld.shared.f64 	%fd88, [_ZN6thrust24THRUST_300001_SM_1000_NS8cuda_cub4core6detail5shmemE+104];
	ld.shared.u64 	%rd93, [_ZN6thrust24THRUST_300001_SM_1000_NS8cuda_cub4core6detail5shmemE+112];
	setp.lt.f64 	%p169, %fd210, %fd88;
	mov.f64 	%fd211, %fd210;
	mov.u64 	%rd302, %rd301;
	@%p169 bra 	$L__BB2_107;
	setp.lt.f64 	%p170, %fd88, %fd210;
	mov.f64 	%fd211, %fd88;
	mov.u64 	%rd302, %rd93;
	@%p170 bra 	$L__BB2_107;
	setp.lt.s64 	%p171, %rd301, %rd93;
	selp.f64 	%fd211, %fd210, %fd88, %p171;
	min.s64 	%rd302, %rd301, %rd93;
$L__BB2_107:
	setp.lt.s32 	%p172, %r4, 225;
	mov.u64 	%rd333, %rd302;
	mov.f64 	%fd242, %fd211;
	@%p172 bra 	$L__BB2_201;
	ld.shared.f64 	%fd91, [_ZN6thrust24THRUST_300001_SM_1000_NS8cuda_cub4core6detail5shmemE+120];
	ld.shared.u64 	%rd96, [_ZN6thrust24THRUST_300001_SM_1000_NS8cuda_cub4core6detail5shmemE+128];
	setp.lt.f64 	%p173, %fd211, %fd91;
	mov.u64 	%rd333, %rd302;
	mov.f64 	%fd242, %fd211;
	@%p173 bra 	$L__BB2_201;
	setp.lt.f64 	%p174, %fd91, %fd211;
	mov.u64 	%rd333, %rd96;
	mov.f64 	%fd242, %fd91;
	@%p174 bra 	$L__BB2_201;
	setp.lt.s64 	%p175, %rd302, %rd96;
	selp.f64 	%fd242, %fd211, %fd91, %p175;
	min.s64 	%rd333, %rd302, %rd96;
	bra.uni 	$L__BB2_201;
$L__BB2_111:
	mov.u32 	%r35, %tid.x;
	cvt.s64.s32 	%rd188, %r2;
	add.s64 	%rd98, %rd185, %rd188;
	cvt.u64.u32 	%rd189, %r35;
	add.s64 	%rd190, %rd189, %rd188;
	cvta.to.global.u64 	%rd191, %rd184;
	shl.b64 	%rd192, %rd190, 3;
	add.s64 	%rd193, %rd191, %rd192;
	ld.global.f64 	%fd172, [%rd193];
	add.s32 	%r69, %r35, 256;
	cvt.u64.u32 	%rd194, %r69;
	ld.global.f64 	%fd173, [%rd193+2048];
	add.s32 	%r70, %r35, 512;
	cvt.u64.u32 	%rd195, %r70;
	ld.global.f64 	%fd174, [%rd193+4096];
	ld.global.f64 	%fd93, [%rd193+6144];
	or.b32  	%r71, %r35, 1024;
	cvt.u64.u32 	%rd99, %r71;
	add.s64 	%rd100, %rd98, %rd99;
	ld.global.f64 	%fd94, [%rd193+8192];
	setp.lt.f64 	%p2, %fd173, %fd172;
	selp.f64 	%fd175, %fd173, %fd172, %p2;
	selp.b64 	%rd196, %rd194, %rd189, %p2;
	setp.lt.f64 	%p3, %fd174, %fd175;
	selp.f64 	%fd95, %fd174, %fd175, %p3;
	selp.b64 	%rd101, %rd195, %rd196, %p3;
	setp.lt.f64 	%p4, %fd95, %fd93;
	mov.f64 	%fd212, %fd95;
	mov.u64 	%rd303, %rd101;
	@%p4 bra 	$L__BB2_114;
	add.s32 	%r72, %r35, 768;
	cvt.u64.u32 	%rd303, %r72;
	setp.lt.f64 	%p5, %fd93, %fd95;
	mov.f64 	%fd212, %fd93;
	@%p5 bra 	$L__BB2_114;
	mov.f64 	%fd212, %fd95;
	mov.u64 	%rd303, %rd101;
$L__BB2_114:
	add.s64 	%rd104, %rd98, %rd303;
	setp.lt.f64 	%p6, %fd212, %fd94;
	mov.f64 	%fd230, %fd212;
	mov.u64 	%rd321, %rd104;
	@%p6 bra 	$L__BB2_117;
	setp.lt.f64 	%p7, %fd94, %fd212;
	mov.f64 	%fd230, %fd94;
	mov.u64 	%rd321, %rd100;
	@%p7 bra 	$L__BB2_117;
	setp.lt.s64 	%p8, %rd303, %rd99;
	selp.f64 	%fd230, %fd212, %fd94, %p8;
	selp.b64 	%rd321, %rd104, %rd100, %p8;
$L__BB2_117:
	setp.le.s32 	%p9, %r66, %r3;
	@%p9 bra 	$L__BB2_162;
	setp.ne.s32 	%p10, %r35, 0;
	@%p10 bra 	$L__BB2_120;
	atom.global.add.u32 	%r73, [%rd1+4], 1280;
	add.s32 	%r74, %r73, %r3;
	st.shared.u32 	[_ZN6thrust24THRUST_300001_SM_1000_NS8cuda_cub4core6detail5shmemE+152], %r74;
$L__BB2_120:
	bar.sync 	0;
	ld.shared.u32 	%r427, [_ZN6thrust24THRUST_300001_SM_1000_NS8cuda_cub4core6detail5shmemE+152];
	add.s32 	%r75, %r427, 1280;
	setp.gt.s32 	%p11, %r75, %r66;
	@%p11 bra 	$L__BB2_139;
$L__BB2_121:
	cvt.s64.s32 	%rd197, %r427;
	add.s64 	%rd198, %rd189, %rd197;
	cvta.to.global.u64 	%rd199, %rd184;
	shl.b64 	%rd200, %rd198, 3;
	add.s64 	%rd201, %rd199, %rd200;
	add.s64 	%rd109, %rd198, %rd185;
	ld.global.f64 	%fd100, [%rd201];
	ld.global.f64 	%fd101, [%rd201+2048];
	ld.global.f64 	%fd102, [%rd201+4096];
	ld.global.f64 	%fd103, [%rd201+6144];
	ld.global.f64 	%fd104, [%rd201+8192];
	setp.lt.f64 	%p12, %fd230, %fd100;
	mov.f64 	%fd215, %fd230;
	mov.u64 	%rd306, %rd321;
	@%p12 bra 	$L__BB2_124;
	setp.lt.f64 	%p13, %fd100, %fd230;
	mov.f64 	%fd215, %fd100;
	mov.u64 	%rd306, %rd109;
	@%p13 bra 	$L__BB2_124;
	setp.lt.s64 	%p14, %rd321, %rd109;
	selp.f64 	%fd215, %fd230, %fd100, %p14;
	min.s64 	%rd306, %rd321, %rd109;
$L__BB2_124:
	setp.lt.f64 	%p15, %fd215, %fd101;
	mov.f64 	%fd216, %fd215;
	mov.u64 	%rd307, %rd306;
	@%p15 bra 	$L__BB2_127;
	cvt.s64.s32 	%rd202, %r427;
	add.s64 	%rd203, %rd189, %rd202;
	add.s64 	%rd204, %rd203, %rd185;
	add.s64 	%rd307, %rd204, 256;
	setp.lt.f64 	%p16, %fd101, %fd215;
	mov.f64 	%fd216, %fd101;
	@%p16 bra 	$L__BB2_127;
	setp.lt.s64 	%p17, %rd306, %rd307;
	selp.f64 	%fd216, %fd215, %fd101, %p17;
	min.s64 	%rd307, %rd306, %rd307;
$L__BB2_127:
	setp.lt.f64 	%p18, %fd216, %fd102;
	mov.f64 	%fd217, %fd216;
	mov.u64 	%rd308, %rd307;
	@%p18 bra 	$L__BB2_130;
	cvt.s64.s32 	%rd205, %r427;
	add.s64 	%rd206, %rd189, %rd205;
	add.s64 	%rd207, %rd206, %rd185;
	add.s64 	%rd308, %rd207, 512;
	setp.lt.f64 	%p19, %fd102, %fd216;
	mov.f64 	%fd217, %fd102;
	@%p19 bra 	$L__BB2_130;
	setp.lt.s64 	%p20, %rd307, %rd308;
	selp.f64 	%fd217, %fd216, %fd102, %p20;
	min.s64 	%rd308, %rd307, %rd308;
$L__BB2_130:
	setp.lt.f64 	%p21, %fd217, %fd103;
	mov.f64 	%fd218, %fd217;
	mov.u64 	%rd309, %rd308;
	@%p21 bra 	$L__BB2_133;
	cvt.s64.s32 	%rd208, %r427;
	add.s64 	%rd209, %rd189, %rd208;
	add.s64 	%rd210, %rd209, %rd185;
	add.s64 	%rd309, %rd210, 768;
	setp.lt.f64 	%p22, %fd103, %fd217;
	mov.f64 	%fd218, %fd103;
	@%p22 bra 	$L__BB2_133;
	setp.lt.s64 	%p23, %rd308, %rd309;
	selp.f64 	%fd218, %fd217, %fd103, %p23;
	min.s64 	%rd309, %rd308, %rd309;
$L__BB2_133:
	setp.lt.f64 	%p24, %fd218, %fd104;
	mov.f64 	%fd230, %fd218;
	mov.u64 	%rd321, %rd309;
	@%p24 bra 	$L__BB2_136;
	add.s64 	%rd213, %rd198, %rd185;
	add.s64 	%rd321, %rd213, 1024;
	setp.lt.f64 	%p25, %fd104, %fd218;
	mov.f64 	%fd230, %fd104;
	@%p25 bra 	$L__BB2_136;
	setp.lt.s64 	%p26, %rd309, %rd321;
	selp.f64 	%fd230, %fd218, %fd104, %p26;
	min.s64 	%rd321, %rd309, %rd321;
$L__BB2_136:
	setp.ne.s32 	%p27, %r35, 0;
	bar.sync 	0;
	@%p27 bra 	$L__BB2_138;
	atom.global.add.u32 	%r76, [%rd1+4], 1280;
	add.s32 	%r77, %r76, %r3;
	st.shared.u32 	[_ZN6thrust24THRUST_300001_SM_1000_NS8cuda_cub4core6detail5shmemE+152], %r77;
$L__BB2_138:
	bar.sync 	0;
	ld.shared.u32 	%r427, [_ZN6thrust24THRUST_300001_SM_1000_NS8cuda_cub4core6detail5shmemE+152];
	add.s32 	%r78, %r427, 1280;
	setp.le.s32 	%p28, %r78, %r66;
	@%p28 bra 	$L__BB2_121;
$L__BB2_139:
	setp.le.s32 	%p29, %r66, %r427;
	@%p29 bra 	$L__BB2_162;
	sub.s32 	%r40, %r66, %r427;
	setp.ge.s32 	%p30, %r35, %r40;
	@%p30 bra 	$L__BB2_162;
	cvta.to.global.u64 	%rd125, %rd184;
	not.b32 	%r79, %r35;
	add.s32 	%r80, %r66, %r79;
	sub.s32 	%r41, %r80, %r427;
	and.b32  	%r81, %r41, 768;
	setp.eq.s32 	%p31, %r81, 768;
	mov.u32 	%r431, %r35;
	@%p31 bra 	$L__BB2_147;
	add.s32 	%r429, %r35, %r427;
	shr.u32 	%r82, %r41, 8;
	add.s32 	%r83, %r82, 1;
	and.b32  	%r84, %r83, 3;
	neg.s32 	%r428, %r84;
	mov.u32 	%r431, %r35;
$L__BB2_143:
	.pragma "nounroll";
	mov.u64 	%rd126, %rd321;
	mov.f64 	%fd116, %fd230;
	cvt.s64.s32 	%rd215, %r429;
	add.s64 	%rd127, %rd185, %rd215;
	mul.wide.s32 	%rd216, %r429, 8;
	add.s64 	%rd217, %rd125, %rd216;
	ld.global.f64 	%fd117, [%rd217];
	setp.lt.f64 	%p32, %fd116, %fd117;
	@%p32 bra 	$L__BB2_146;
	setp.lt.f64 	%p33, %fd117, %fd116;
	mov.f64 	%fd230, %fd117;
	mov.u64 	%rd321, %rd127;
	@%p33 bra 	$L__BB2_146;
	setp.lt.s64 	%p34, %rd126, %rd127;
	selp.f64 	%fd230, %fd116, %fd117, %p34;
	min.s64 	%rd321, %rd126, %rd127;
$L__BB2_146:
	add.s32 	%r431, %r431, 256;
	add.s32 	%r429, %r429, 256;
	add.s32 	%r428, %r428, 1;
	setp.ne.s32 	%p35, %r428, 0;
	@%p35 bra 	$L__BB2_143;
$L__BB2_147:
	setp.lt.u32 	%p36, %r41, 768;
	@%p36 bra 	$L__BB2_162;
	add.s32 	%r432, %r431, %r427;
	add.s32 	%r435, %r432, 256;
	add.s32 	%r434, %r432, 512;
	add.s32 	%r433, %r432, 768;
	add.s64 	%rd132, %rd125, 4096;
$L__BB2_149:
	cvt.s64.s32 	%rd218, %r435;
	add.s64 	%rd134, %rd185, %rd218;
	cvt.s64.s32 	%rd219, %r434;
	add.s64 	%rd135, %rd185, %rd219;
	cvt.s64.s32 	%rd220, %r433;
	add.s64 	%rd136, %rd185, %rd220;
	cvt.s64.s32 	%rd221, %r432;
	mul.wide.s32 	%rd222, %r432, 8;
	add.s64 	%rd137, %rd132, %rd222;
	add.s64 	%rd138, %rd185, %rd221;
	ld.global.f64 	%fd123, [%rd137+-4096];
	setp.lt.f64 	%p37, %fd230, %fd123;
	mov.f64 	%fd226, %fd230;
	mov.u64 	%rd317, %rd321;
	@%p37 bra 	$L__BB2_152;
	setp.lt.f64 	%p38, %fd123, %fd230;
	mov.f64 	%fd226, %fd123;
	mov.u64 	%rd317, %rd138;
	@%p38 bra 	$L__BB2_152;
	setp.lt.s64 	%p39, %rd321, %rd138;
	selp.f64 	%fd226, %fd230, %fd123, %p39;
	min.s64 	%rd317, %rd321, %rd138;
$L__BB2_152:
	ld.global.f64 	%fd126, [%rd137+-2048];
	setp.lt.f64 	%p40, %fd226, %fd126;
	mov.f64 	%fd227, %fd226;
	mov.u64 	%rd318, %rd317;
	@%p40 bra 	$L__BB2_155;
	setp.lt.f64 	%p41, %fd126, %fd226;
	mov.f64 	%fd227, %fd126;
	mov.u64 	%rd318, %rd134;
	@%p41 bra 	$L__BB2_155;
	setp.lt.s64 	%p42, %rd317, %rd134;
	selp.f64 	%fd227, %fd226, %fd126, %p42;
	min.s64 	%rd318, %rd317, %rd134;
$L__BB2_155:
	ld.global.f64 	%fd129, [%rd137];
	setp.lt.f64 	%p43, %fd227, %fd129;
	mov.f64 	%fd228, %fd227;
	mov.u64 	%rd319, %rd318;
	@%p43 bra 	$L__BB2_158;
	setp.lt.f64 	%p44, %fd129, %fd227;
	mov.f64 	%fd228, %fd129;
	mov.u64 	%rd319, %rd135;
	@%p44 bra 	$L__BB2_158;
	setp.lt.s64 	%p45, %rd318, %rd135;
	selp.f64 	%fd228, %fd227, %fd129, %p45;
	min.s64 	%rd319, %rd318, %rd135;
$L__BB2_158:
	ld.global.f64 	%fd132, [%rd137+2048];
	setp.lt.f64 	%p46, %fd228, %fd132;
	mov.f64 	%fd230, %fd228;
	mov.u64 	%rd321, %rd319;
	@%p46 bra 	$L__BB2_161;
	setp.lt.f64 	%p47, %fd132, %fd228;
	mov.f64 	%fd230, %fd132;
	mov.u64 	%rd321, %rd136;
	@%p47 bra 	$L__BB2_161;
	setp.lt.s64 	%p48, %rd319, %rd136;
	selp.f64 	%fd230, %fd228, %fd132, %p48;
	min.s64 	%rd321, %rd319, %rd136;
$L__BB2_161:
	add.s32 	%r431, %r431, 1024;
	add.s32 	%r435, %r435, 1024;
	add.s32 	%r434, %r434, 1024;
	add.s32 	%r433, %r433, 1024;
	add.s32 	%r432, %r432, 1024;
	setp.lt.s32 	%p49, %r431, %r40;
	@%p49 bra 	$L__BB2_149;
$L__BB2_162:
	// begin inline asm
	mov.u32 %r85, %laneid;
	// end inline asm
	mov.b64 	%rd223, %fd230;
	mov.b64 	{%r87, %r92}, %rd223;
	mov.b32 	%r103, 1;
	mov.b32 	%r104, 31;
	mov.b32 	%r105, -1;
	// begin inline asm
	shfl.sync.down.b32 %r86, %r87, %r103, %r104, %r105;
	// end inline asm
	// begin inline asm
	shfl.sync.down.b32 %r91, %r92, %r103, %r104, %r105;
	// end inline asm
	mov.b64 	%rd224, {%r86, %r91};
	mov.b64 	%fd136, %rd224;
	mov.b64 	{%r97, %r102}, %rd321;
	// begin inline asm
	shfl.sync.down.b32 %r96, %r97, %r103, %r104, %r105;
	// end inline asm
	// begin inline asm
	shfl.sync.down.b32 %r101, %r102, %r103, %r104, %r105;
	// end inline asm
	mov.b64 	%rd148, {%r96, %r101};
	setp.gt.s32 	%p50, %r85, 30;
	setp.lt.f64 	%p51, %fd230, %fd136;
	or.pred  	%p52, %p50, %p51;
	mov.f64 	%fd231, %fd230;
	mov.u64 	%rd322, %rd321;
	@%p52 bra 	$L__BB2_165;
	setp.gt.f64 	%p53, %fd230, %fd136;
	mov.f64 	%fd231, %fd136;
	mov.u64 	%rd322, %rd148;
	@%p53 bra 	$L__BB2_165;
	setp.lt.s64 	%p54, %rd321, %rd148;
	selp.f64 	%fd231, %fd230, %fd136, %p54;
	min.s64 	%rd322, %rd321, %rd148;
$L__BB2_165:
	mov.b64 	%rd225, %fd231;
	mov.b64 	{%r107, %r112}, %rd225;
	mov.b32 	%r123, 2;
	mov.b32 	%r124, 31;
	mov.b32 	%r125, -1;
	// begin inline asm
	shfl.sync.down.b32 %r106, %r107, %r123, %r124, %r125;
	// end inline asm
	// begin inline asm
	shfl.sync.down.b32 %r111, %r112, %r123, %r124, %r125;
	// end inline asm
	mov.b64 	%rd226, {%r106, %r111};
	mov.b64 	%fd139, %rd226;
	mov.b64 	{%r117, %r122}, %rd322;
	// begin inline asm
	shfl.sync.down.b32 %r116, %r117, %r123, %r124, %r125;
	// end inline asm
	// begin inline asm
	shfl.sync.down.b32 %r121, %r122, %r123, %r124, %r125;
	// end inline asm
	mov.b64 	%rd151, {%r116, %r121};
	setp.gt.s32 	%p55, %r85, 29;
	setp.lt.f64 	%p56, %fd231, %fd139;
	or.pred  	%p57, %p55, %p56;
	mov.f64 	%fd232, %fd231;
	mov.u64 	%rd323, %rd322;
	@%p57 bra 	$L__BB2_168;
	setp.gt.f64 	%p58, %fd231, %fd139;
	mov.f64 	%fd232, %fd139;
	mov.u64 	%rd323, %rd151;
	@%p58 bra 	$L__BB2_168;
	setp.lt.s64 	%p59, %rd322, %rd151;
	selp.f64 	%fd232, %fd231, %fd139, %p59;
	min.s64 	%rd323, %rd322, %rd151;
$L__BB2_168:
	mov.b64 	%rd227, %fd232;
	mov.b64 	{%r127, %r132}, %rd227;
	mov.b32 	%r143, 4;
	mov.b32 	%r144, 31;
	mov.b32 	%r145, -1;
	// begin inline asm
	shfl.sync.down.b32 %r126, %r127, %r143, %r144, %r145;
	// end inline asm
	// begin inline asm
	shfl.sync.down.b32 %r131, %r132, %r143, %r144, %r145;
	// end inline asm
	mov.b64 	%rd228, {%r126, %r131};
	mov.b64 	%fd142, %rd228;
	mov.b64 	{%r137, %r142}, %rd323;
	// begin inline asm
	shfl.sync.down.b32 %r136, %r137, %r143, %r144, %r145;
	// end inline asm
	// begin inline asm
	shfl.sync.down.b32 %r141, %r142, %r143, %r144, %r145;
	// end inline asm
	mov.b64 	%rd154, {%r136, %r141};
	setp.gt.s32 	%p60, %r85, 27;
	setp.lt.f64 	%p61, %fd232, %fd142;
	or.pred  	%p62, %p60, %p61;
	mov.f64 	%fd233, %fd232;
	mov.u64 	%rd324, %rd323;
	@%p62 bra 	$L__BB2_171;
	setp.gt.f64 	%p63, %fd232, %fd142;
	mov.f64 	%fd233, %fd142;
	mov.u64 	%rd324, %rd154;
	@%p63 bra 	$L__BB2_171;
	setp.lt.s64 	%p64, %rd323, %rd154;
	selp.f64 	%fd233, %fd232, %fd142, %p64;
	min.s64 	%rd324, %rd323, %rd154;
$L__BB2_171:
	mov.b64 	%rd229, %fd233;
	mov.b64 	{%r147, %r152}, %rd229;
	mov.b32 	%r163, 8;
	mov.b32 	%r164, 31;
	mov.b32 	%r165, -1;
	// begin inline asm
	shfl.sync.down.b32 %r146, %r147, %r163, %r164, %r165;
	// end inline asm
	// begin inline asm
	shfl.sync.down.b32 %r151, %r152, %r163, %r164, %r165;
	// end inline asm
	mov.b64 	%rd230, {%r146, %r151};
	mov.b64 	%fd145, %rd230;
	mov.b64 	{%r157, %r162}, %rd324;
	// begin inline asm
	shfl.sync.down.b32 %r156, %r157, %r163, %r164, %r165;
	// end inline asm
	// begin inline asm
	shfl.sync.down.b32 %r161, %r162, %r163, %r164, %r165;
	// end inline asm
	mov.b64 	%rd157, {%r156, %r161};
	setp.gt.s32 	%p65, %r85, 23;
	setp.lt.f64 	%p66, %fd233, %fd145;
	or.pred  	%p67, %p65, %p66;
	mov.f64 	%fd234, %fd233;
	mov.u64 	%rd325, %rd324;
	@%p67 bra 	$L__BB2_174;
	setp.gt.f64 	%p68, %fd233, %fd145;
	mov.f64 	%fd234, %fd145;
	mov.u64 	%rd325, %rd157;
	@%p68 bra 	$L__BB2_174;
	setp.lt.s64 	%p69, %rd324, %rd157;
	selp.f64 	%fd234, %fd233, %fd145, %p69;
	min.s64 	%rd325, %rd324, %rd157;
$L__BB2_174:
	mov.b64 	%rd231, %fd234;
	mov.b64 	{%r167, %r172}, %rd231;
	mov.b32 	%r183, 16;
	mov.b32 	%r184, 31;
	mov.b32 	%r185, -1;
	// begin inline asm
	shfl.sync.down.b32 %r166, %r167, %r183, %r184, %r185;
	// end inline asm
	// begin inline asm
	shfl.sync.down.b32 %r171, %r172, %r183, %r184, %r185;
	// end inline asm
	mov.b64 	%rd232, {%r166, %r171};
	mov.b64 	%fd148, %rd232;
	mov.b64 	{%r177, %r182}, %rd325;
	// begin inline asm
	shfl.sync.down.b32 %r176, %r177, %r183, %r184, %r185;
	// end inline asm
	// begin inline asm
	shfl.sync.down.b32 %r181, %r182, %r183, %r184, %r185;
	// end inline asm
	mov.b64 	%rd160, {%r176, %r181};
	setp.gt.s32 	%p70, %r85, 15;
	setp.lt.f64 	%p71, %fd234, %fd148;
	or.pred  	%p72, %p70, %p71;
	mov.f64 	%fd242, %fd234;
	mov.u64 	%rd333, %rd325;
	@%p72 bra 	$L__BB2_177;
	setp.gt.f64 	%p73, %fd234, %fd148;
	mov.f64 	%fd242, %fd148;
	mov.u64 	%rd333, %rd160;
	@%p73 bra 	$L__BB2_177;
	setp.lt.s64 	%p74, %rd325, %rd160;
	selp.f64 	%fd242, %fd234, %fd148, %p74;
	min.s64 	%rd333, %rd325, %rd160;
$L__BB2_177:
	setp.ne.s32 	%p75, %r85, 0;
	@%p75 bra 	$L__BB2_179;
	shr.u32 	%r186, %r35, 1;
	and.b32  	%r187, %r186, 496;
	mov.u32 	%r188, _ZN6thrust24THRUST_300001_SM_1000_NS8cuda_cub4core6detail5shmemE;
	add.s32 	%r189, %r188, %r187;
	st.shared.f64 	[%r189+8], %fd242;
	st.shared.u64 	[%r189+16], %rd333;
$L__BB2_179:
	bar.sync 	0;
	setp.ne.s32 	%p76, %r35, 0;
	@%p76 bra 	$L__BB2_201;
	ld.shared.f64 	%fd151, [_ZN6thrust24THRUST_300001_SM_1000_NS8cuda_cub4core6detail5shmemE+24];
	ld.shared.u64 	%rd163, [_ZN6thrust24THRUST_300001_SM_1000_NS8cuda_cub4core6detail5shmemE+32];
	setp.lt.f64 	%p77, %fd242, %fd151;
	mov.f64 	%fd236, %fd242;
	mov.u64 	%rd327, %rd333;
	@%p77 bra 	$L__BB2_183;
	setp.lt.f64 	%p78, %fd151, %fd242;
	mov.f64 	%fd236, %fd151;
	mov.u64 	%rd327, %rd163;
	@%p78 bra 	$L__BB2_183;
	setp.lt.s64 	%p79, %rd333, %rd163;
	selp.f64 	%fd236, %fd242, %fd151, %p79;
	min.s64 	%rd327, %rd333, %rd163;
$L__BB2_183:
	ld.shared.f64 	%fd154, [_ZN6thrust24THRUST_300001_SM_1000_NS8cuda_cub4core6detail5shmemE+40];
	ld.shared.u64 	%rd166, [_ZN6thrust24THRUST_300001_SM_1000_NS8cuda_cub4core6detail5shmemE+48];
	setp.lt.f64 	%p80, %fd236, %fd154;
	mov.f64 	%fd237, %fd236;
	mov.u64 	%rd328, %rd327;
	@%p80 bra 	$L__BB2_186;
	setp.lt.f64 	%p81, %fd154, %fd236;
	mov.f64 	%fd237, %fd154;
	mov.u64 	%rd328, %rd166;
	@%p81 bra 	$L__BB2_186;
	setp.lt.s64 	%p82, %rd327, %rd166;
	selp.f64 	%fd237, %fd236, %fd154, %p82;
	min.s64 	%rd328, %rd327, %rd166;
$L__BB2_186:
	ld.shared.f64 	%fd157, [_ZN6thrust24THRUST_300001_SM_1000_NS8cuda_cub4core6detail5shmemE+56];
	ld.shared.u64 	%rd169, [_ZN6thrust24THRUST_300001_SM_1000_NS8cuda_cub4core6detail5shmemE+64];
	setp.lt.f64 	%p83, %fd237, %fd157;
	mov.f64 	%fd238, %fd237;
	mov.u64 	%rd329, %rd328;
	@%p83 bra 	$L__BB2_189;
	setp.lt.f64 	%p84, %fd157, %fd237;
	mov.f64 	%fd238, %fd157;
	mov.u64 	%rd329, %rd169;
	@%p84 bra 	$L__BB2_189;
	setp.lt.s64 	%p85, %rd328, %rd169;
	selp.f64 	%fd238, %fd237, %fd157, %p85;
	min.s64 	%rd329, %rd328, %rd169;
$L__BB2_189:
	ld.shared.f64 	%fd160, [_ZN6thrust24THRUST_300001_SM_1000_NS8cuda_cub4core6detail5shmemE+72];
	ld.shared.u64 	%rd172, [_ZN6thrust24THRUST_300001_SM_1000_NS8cuda_cub4core6detail5shmemE+80];
	setp.lt.f64 	%p86, %fd238, %fd160;
	mov.f64 	%fd239, %fd238;
	mov.u64 	%rd330, %rd329;
	@%p86 bra 	$L__BB2_192;
	setp.lt.f64 	%p87, %fd160, %fd238;
	mov.f64 	%fd239, %fd160;
	mov.u64 	%rd330, %rd172;
	@%p87 bra 	$L__BB2_192;
	setp.lt.s64 	%p88, %rd329, %rd172;
	selp.f64 	%fd239, %fd238, %fd160, %p88;
	min.s64 	%rd330, %rd329, %rd172;
$L__BB2_192:
	ld.shared.f64 	%fd163, [_ZN6thrust24THRUST_300001_SM_1000_NS8cuda_cub4core6detail5shmemE+88];
	ld.shared.u64 	%rd175, [_ZN6thrust24THRUST_300001_SM_1000_NS8cuda_cub4core6detail5shmemE+96];
	setp.lt.f64 	%p89, %fd239, %fd163;
	mov.f64 	%fd240, %fd239;
	mov.u64 	%rd331, %rd330;
	@%p89 bra 	$L__BB2_195;
	setp.lt.f64 	%p90, %fd163, %fd239;
	mov.f64 	%fd240, %fd163;
	mov.u64 	%rd331, %rd175;
	@%p90 bra 	$L__BB2_195;
	setp.lt.s64 	%p91, %rd330, %rd175;
	selp.f64 	%fd240, %fd239, %fd163, %p91;
	min.s64 	%rd331, %rd330, %rd175;
$L__BB2_195:
	ld.shared.f64 	%fd166, [_ZN6thrust24THRUST_300001_SM_1000_NS8cuda_cub4core6detail5shmemE+104];
	ld.shared.u64 	%rd178, [_ZN6thrust24THRUST_300001_SM_1000_NS8cuda_cub4core6detail5shmemE+112];
	setp.lt.f64 	%p92, %fd240, %fd166;
	mov.f64 	%fd241, %fd240;
	mov.u64 	%rd332, %rd331;
	@%p92 bra 	$L__BB2_198;
	setp.lt.f64 	%p93, %fd166, %fd240;
	mov.f64 	%fd241, %fd166;
	mov.u64 	%rd332, %rd178;
	@%p93 bra 	$L__BB2_198;
	setp.lt.s64 	%p94, %rd331, %rd178;
	selp.f64 	%fd241, %fd240, %fd166, %p94;
	min.s64 	%rd332, %rd331, %rd178;
$L__BB2_198:
	ld.shared.f64 	%fd169, [_ZN6thrust24THRUST_300001_SM_1000_NS8cuda_cub4core6detail5shmemE+120];
	ld.shared.u64 	%rd181, [_ZN6thrust24THRUST_300001_SM_1000_NS8cuda_cub4core6detail5shmemE+128];
	setp.lt.f64 	%p95, %fd241, %fd169;
	mov.u64 	%rd333, %rd332;
	mov.f64 	%fd242, %fd241;
	@%p95 bra 	$L__BB2_201;
	setp.lt.f64 	%p96, %fd169, %fd241;
	mov.u64 	%rd333, %rd181;
	mov.f64 	%fd242, %fd169;
	@%p96 bra 	$L__BB2_201;
	setp.lt.s64 	%p97, %rd332, %rd181;
	selp.f64 	%fd242, %fd241, %fd169, %p97;
	min.s64 	%rd333, %rd332, %rd181;
$L__BB2_201:
	mov.u32 	%r415, %tid.x;
	setp.ne.s32 	%p224, %r415, 0;
	@%p224 bra 	$L__BB2_203;
	ld.param.u64 	%rd269, [_ZN6thrust24THRUST_300001_SM_1000_NS8cuda_cub4core6detail13_kernel_agentINS1_8__reduce11ReduceAgentINS0_12zip_iteratorIN4cuda3std3__45tupleIJNS0_6detail15normal_iteratorINS0_10device_ptrIdEEEENS0_17counting_iteratorIlNS0_11use_defaultESI_SI_EEEEEEEPNSB_IJdlEEESM_iNS1_9__extrema9arg_min_fIdlNSA_4lessIdEEEEEEJSL_SN_iN3cub18CUB_300001_SM_100013GridEvenShareIiEENSV_9GridQueueIjEESS_EEEvDpT0__param_1];
	cvta.to.global.u64 	%rd266, %rd269;
	mul.wide.u32 	%rd267, %r1, 16;
	add.s64 	%rd268, %rd266, %rd267;
	st.global.f64 	[%rd268], %fd242;
	st.global.u64 	[%rd268+8], %rd333;
$L__BB2_203:
	ret;

}
	// .globl	_ZN6thrust24THRUST_300001_SM_1000_NS8cuda_cub4core6detail13_kernel_agentINS1_8__reduce10DrainAgentIiEEJN3cub18CUB_300001_SM_10009GridQueueIjEEiEEEvDpT0_
.visible .entry _ZN6thrust24THRUST_300001_SM_1000_NS8cuda_cub4core6detail13_kernel_agentINS1_8__reduce10DrainAgentIiEEJN3cub18CUB_300001_SM_10009GridQueueIjEEiEEEvDpT0_(
	.param .align 8 .b8 _ZN6thrust24THRUST_300001_SM_1000_NS8cuda_cub4core6detail13_kernel_agentINS1_8__reduce10DrainAgentIiEEJN3cub18CUB_300001_SM_10009GridQueueIjEEiEEEvDpT0__param_0[8],
	.param .u32 _ZN6thrust24THRUST_300001_SM_1000_NS8cuda_cub4core6detail13_kernel_agentINS1_8__reduce10DrainAgentIiEEJN3cub18CUB_300001_SM_10009GridQueueIjEEiEEEvDpT0__param_1
)
.maxntid 1
{
	.reg .b32 	%r<3>;
	.reg .b64 	%rd<3>;

	ld.param.u64 	%rd1, [_ZN6thrust24THRUST_300001_SM_1000_NS8cuda_cub4core6detail13_kernel_agentINS1_8__reduce10DrainAgentIiEEJN3cub18CUB_300001_SM_10009GridQueueIjEEiEEEvDpT0__param_0];
	ld.param.u32 	%r1, [_ZN6thrust24THRUST_300001_SM_1000_NS8cuda_cub4core6detail13_kernel_agentINS1_8__reduce10DrainAgentIiEEJN3cub18CUB_300001_SM_10009GridQueueIjEEiEEEvDpT0__param_1];
	cvta.to.global.u64 	%rd2, %rd1;
	st.global.u32 	[%rd2], %r1;
	mov.b32 	%r2, 0;
	st.global.u32 	[%rd2+4], %r2;
	ret;

}
	// .globl	_ZN6thrust24THRUST_300001_SM_1000_NS8cuda_cub4core6detail13_kernel_agentINS1_8__reduce11ReduceAgentIPN4cuda3std3__45tupleIJdlEEESC_SB_iNS1_9__extrema9arg_min_fIdlNS9_4lessIdEEEEEEJSC_SC_iSH_EEEvDpT0_
.visible .entry _ZN6thrust24THRUST_300001_SM_1000_NS8cuda_cub4core6detail13_kernel_agentINS1_8__reduce11ReduceAgentIPN4cuda3std3__45tupleIJdlEEESC_SB_iNS1_9__extrema9arg_min_fIdlNS9_4lessIdEEEEEEJSC_SC_iSH_EEEvDpT0_(
	.param .u64 .ptr .align 1 _ZN6thrust24THRUST_300001_SM_1000_NS8cuda_cub4core6detail13_kernel_agentINS1_8__reduce11ReduceAgentIPN4cuda3std3__45tupleIJdlEEESC_SB_iNS1_9__extrema9arg_min_fIdlNS9_4lessIdEEEEEEJSC_SC_iSH_EEEvDpT0__param_0,
	.param .u64 .ptr .align 1 _ZN6thrust24THRUST_300001_SM_1000_NS8cuda_cub4core6detail13_kernel_agentINS1_8__reduce11ReduceAgentIPN4cuda3std3__45tupleIJdlEEESC_SB_iNS1_9__extrema9arg_min_fIdlNS9_4lessIdEEEEEEJSC_SC_iSH_EEEvDpT0__param_1,
	.param .u32 _ZN6thrust24THRUST_300001_SM_1000_NS8cuda_cub4core6detail13_kernel_agentINS1_8__reduce11ReduceAgentIPN4cuda3std3__45tupleIJdlEEESC_SB_iNS1_9__extrema9arg_min_fIdlNS9_4lessIdEEEEEEJSC_SC_iSH_EEEvDpT0__param_2,
	.param .align 1 .b8 _ZN6thrust24THRUST_300001_SM_1000_NS8cuda_cub4core6detail13_kernel_agentINS1_8__reduce11ReduceAgentIPN4cuda3std3__45tupleIJdlEEESC_SB_iNS1_9__extrema9arg_min_fIdlNS9_4lessIdEEEEEEJSC_SC_iSH_EEEvDpT0__param_3[1]
)
.maxntid 256
{
	.reg .pred 	%p<228>;
	.reg .b32 	%r<390>;
	.reg .b64 	%rd<387>;
	.reg .b64 	%fd<248>;

	ld.param.u64 	%rd186, [_ZN6thrust24THRUST_300001_SM_1000_NS8cuda_cub4core6detail13_kernel_agentINS1_8__reduce11ReduceAgentIPN4cuda3std3__45tupleIJdlEEESC_SB_iNS1_9__extrema9arg_min_fIdlNS9_4lessIdEEEEEEJSC_SC_iSH_EEEvDpT0__param_0];
	ld.param.u32 	%r37, [_ZN6thrust24THRUST_300001_SM_1000_NS8cuda_cub4core6detail13_kernel_agentINS1_8__reduce11ReduceAgentIPN4cuda3std3__45tupleIJdlEEESC_SB_iNS1_9__extrema9arg_min_fIdlNS9_4lessIdEEEEEEJSC_SC_iSH_EEEvDpT0__param_2];
	setp.eq.s32 	%p1, %r37, 0;
	@%p1 bra 	$L__BB4_205;
	setp.gt.s32 	%p2, %r37, 1279;
	@%p2 bra 	$L__BB4_111;
	mov.u32 	%r1, %tid.x;
	setp.ge.s32 	%p101, %r1, %r37;
	mov.f64 	%fd191, 0d0000000000000000;
	mov.b64 	%rd329, 0;
	mov.u32 	%r380, %r1;
	@%p101 bra 	$L__BB4_4;
	mul.wide.u32 	%rd273, %r1, 16;
	add.s64 	%rd270, %rd186, %rd273;
	// begin inline asm
	ld.global.nc.u64 %rd269, [%rd270];
	// end inline asm
	add.s64 	%rd272, %rd270, 8;
	// begin inline asm
	ld.global.nc.u64 %rd329, [%rd272];
	// end inline asm
	mov.b64 	%fd191, %rd269;
	add.s32 	%r380, %r1, 256;
$L__BB4_4:
	setp.ge.s32 	%p102, %r380, %r37;
	@%p102 bra 	$L__BB4_25;
	not.b32 	%r153, %r380;
	add.s32 	%r4, %r37, %r153;
	and.b32  	%r154, %r4, 768;
	setp.eq.s32 	%p103, %r154, 768;
	@%p103 bra 	$L__BB4_11;
	mul.wide.u32 	%rd275, %r380, 16;
	add.s64 	%rd320, %rd186, %rd275;
	shr.u32 	%r155, %r4, 8;
	add.s32 	%r156, %r155, 1;
	and.b32  	%r157, %r156, 3;
	neg.s32 	%r378, %r157;
$L__BB4_7:
	.pragma "nounroll";
	mov.u64 	%rd5, %rd329;
	mov.f64 	%fd3, %fd191;
	// begin inline asm
	ld.global.nc.u64 %rd276, [%rd320];
	// end inline asm
	add.s64 	%rd279, %rd320, 8;
	// begin inline asm
	ld.global.nc.u64 %rd278, [%rd279];
	// end inline asm
	mov.b64 	%fd4, %rd276;
	setp.lt.f64 	%p104, %fd3, %fd4;
	@%p104 bra 	$L__BB4_10;
	setp.gt.f64 	%p105, %fd3, %fd4;
	mov.u64 	%rd329, %rd278;
	mov.f64 	%fd191, %fd4;
	@%p105 bra 	$L__BB4_10;
	setp.lt.s64 	%p106, %rd5, %rd278;
	min.s64 	%rd329, %rd5, %rd278;
	selp.f64 	%fd191, %fd3, %fd4, %p106;
$L__BB4_10:
	add.s32 	%r380, %r380, 256;
	add.s64 	%rd320, %rd320, 4096;
	add.s32 	%r378, %r378, 1;
	setp.ne.s32 	%p107, %r378, 0;
	@%p107 bra 	$L__BB4_7;
$L__BB4_11:
	setp.lt.u32 	%p108, %r4, 768;
	@%p108 bra 	$L__BB4_25;
$L__BB4_12:
	mul.wide.s32 	%rd284, %r380, 16;
	add.s64 	%rd281, %rd186, %rd284;
	// begin inline asm
	ld.global.nc.u64 %rd280, [%rd281];
	// end inline asm
	add.s64 	%rd283, %rd281, 8;
	// begin inline asm
	ld.global.nc.u64 %rd282, [%rd283];
	// end inline asm
	mov.b64 	%fd10, %rd280;
	setp.lt.f64 	%p109, %fd191, %fd10;
	mov.u64 	%rd326, %rd329;
	mov.f64 	%fd188, %fd191;
	@%p109 bra 	$L__BB4_15;
	setp.gt.f64 	%p110, %fd191, %fd10;
	mov.u64 	%rd326, %rd282;
	mov.f64 	%fd188, %fd10;
	@%p110 bra 	$L__BB4_15;
	setp.lt.s64 	%p111, %rd329, %rd282;
	min.s64 	%rd326, %rd329, %rd282;
	selp.f64 	%fd188, %fd191, %fd10, %p111;
$L__BB4_15:
	add.s64 	%rd286, %rd281, 4096;
	// begin inline asm
	ld.global.nc.u64 %rd285, [%rd286];
	// end inline asm
	add.s64 	%rd288, %rd281, 4104;
	// begin inline asm
	ld.global.nc.u64 %rd287, [%rd288];
	// end inline asm
	mov.b64 	%fd13, %rd285;
	setp.lt.f64 	%p112, %fd188, %fd13;
	mov.u64 	%rd327, %rd326;
	mov.f64 	%fd189, %fd188;
	@%p112 bra 	$L__BB4_18;
	setp.gt.f64 	%p113, %fd188, %fd13;
	mov.u64 	%rd327, %rd287;
	mov.f64 	%fd189, %fd13;
	@%p113 bra 	$L__BB4_18;
	setp.lt.s64 	%p114, %rd326, %rd287;
	min.s64 	%rd327, %rd326, %rd287;
	selp.f64 	%fd189, %fd188, %fd13, %p114;
$L__BB4_18:
	add.s64 	%rd290, %rd281, 8192;
	// begin inline asm
	ld.global.nc.u64 %rd289, [%rd290];
	// end inline asm
	add.s64 	%rd292, %rd281, 8200;
	// begin inline asm
	ld.global.nc.u64 %rd291, [%rd292];
	// end inline asm
	mov.b64 	%fd16, %rd289;
	setp.lt.f64 	%p115, %fd189, %fd16;
	mov.u64 	%rd328, %rd327;
	mov.f64 	%fd190, %fd189;
	@%p115 bra 	$L__BB4_21;
	setp.gt.f64 	%p116, %fd189, %fd16;
	mov.u64 	%rd328, %rd291;
	mov.f64 	%fd190, %fd16;
	@%p116 bra 	$L__BB4_21;
	setp.lt.s64 	%p117, %rd327, %rd291;
	min.s64 	%rd328, %rd327, %rd291;
	selp.f64 	%fd190, %fd189, %fd16, %p117;
$L__BB4_21:
	add.s64 	%rd294, %rd281, 12288;
	// begin inline asm
	ld.global.nc.u64 %rd293, [%rd294];
	// end inline asm
	add.s64 	%rd296, %rd281, 12296;
	// begin inline asm
	ld.global.nc.u64 %rd295, [%rd296];
	// end inline asm
	mov.b64 	%fd19, %rd293;
	setp.lt.f64 	%p118, %fd190, %fd19;
	mov.u64 	%rd329, %rd328;
	mov.f64 	%fd191, %fd190;
	@%p118 bra 	$L__BB4_24;
	setp.gt.f64 	%p119, %fd190, %fd19;
	mov.u64 	%rd329, %rd295;
	mov.f64 	%fd191, %fd19;
	@%p119 bra 	$L__BB4_24;
	setp.lt.s64 	%p120, %rd328, %rd295;
	min.s64 	%rd329, %rd328, %rd295;
	selp.f64 	%fd191, %fd190, %fd19, %p120;
$L__BB4_24:
	add.s32 	%r380, %r380, 1024;
	setp.lt.s32 	%p121, %r380, %r37;
	@%p121 bra 	$L__BB4_12;
$L__BB4_25:
	setp.lt.s32 	%p122, %r37, 256;
	@%p122 bra 	$L__BB4_65;
	// begin inline asm
	mov.u32 %r271, %laneid;
	// end inline asm
	mov.b64 	%rd307, %fd191;
	mov.b64 	{%r273, %r278}, %rd307;
	mov.b32 	%r289, 1;
	mov.b32 	%r290, 31;
	mov.b32 	%r291, -1;
	// begin inline asm
	shfl.sync.down.b32 %r272, %r273, %r289, %r290, %r291;
	// end inline asm
	// begin inline asm
	shfl.sync.down.b32 %r277, %r278, %r289, %r290, %r291;
	// end inline asm
	mov.b64 	%rd308, {%r272, %r277};
	mov.b64 	%fd23, %rd308;
	mov.b64 	{%r283, %r288}, %rd329;
	// begin inline asm
	shfl.sync.down.b32 %r282, %r283, %r289, %r290, %r291;
	// end inline asm
	// begin inline asm
	shfl.sync.down.b32 %r287, %r288, %r289, %r290, %r291;
	// end inline asm
	mov.b64 	%rd27, {%r282, %r287};
	setp.gt.s32 	%p179, %r271, 30;
	setp.lt.f64 	%p180, %fd191, %fd23;
	or.pred  	%p181, %p179, %p180;
	mov.u64 	%rd331, %rd329;
	mov.f64 	%fd193, %fd191;
	@%p181 bra 	$L__BB4_29;
	setp.gt.f64 	%p182, %fd191, %fd23;
	mov.u64 	%rd331, %rd27;
	mov.f64 	%fd193, %fd23;
	@%p182 bra 	$L__BB4_29;
	setp.lt.s64 	%p183, %rd329, %rd27;
	min.s64 	%rd331, %rd329, %rd27;
	selp.f64 	%fd193, %fd191, %fd23, %p183;
$L__BB4_29:
	mov.b64 	%rd309, %fd193;
	mov.b64 	{%r293, %r298}, %rd309;
	mov.b32 	%r309, 2;
	mov.b32 	%r310, 31;
	mov.b32 	%r311, -1;
	// begin inline asm
	shfl.sync.down.b32 %r292, %r293, %r309, %r310, %r311;
	// end inline asm
	// begin inline asm
	shfl.sync.down.b32 %r297, %r298, %r309, %r310, %r311;
	// end inline asm
	mov.b64 	%rd310, {%r292, %r297};
	mov.b64 	%fd26, %rd310;
	mov.b64 	{%r303, %r308}, %rd331;
	// begin inline asm
	shfl.sync.down.b32 %r302, %r303, %r309, %r310, %r311;
	// end inline asm
	// begin inline asm
	shfl.sync.down.b32 %r307, %r308, %r309, %r310, %r311;
	// end inline asm
	mov.b64 	%rd30, {%r302, %r307};
	setp.gt.s32 	%p184, %r271, 29;
	setp.lt.f64 	%p185, %fd193, %fd26;
	or.pred  	%p186, %p184, %p185;
	mov.u64 	%rd332, %rd331;
	mov.f64 	%fd194, %fd193;
	@%p186 bra 	$L__BB4_32;
	setp.gt.f64 	%p187, %fd193, %fd26;
	mov.u64 	%rd332, %rd30;
	mov.f64 	%fd194, %fd26;
	@%p187 bra 	$L__BB4_32;
	setp.lt.s64 	%p188, %rd331, %rd30;
	min.s64 	%rd332, %rd331, %rd30;
	selp.f64 	%fd194, %fd193, %fd26, %p188;
$L__BB4_32:
	mov.b64 	%rd311, %fd194;
	mov.b64 	{%r313, %r318}, %rd311;
	mov.b32 	%r329, 4;
	mov.b32 	%r330, 31;
	mov.b32 	%r331, -1;
	// begin inline asm
	shfl.sync.down.b32 %r312, %r313, %r329, %r330, %r331;
	// end inline asm
	// begin inline asm
	shfl.sync.down.b32 %r317, %r318, %r329, %r330, %r331;
	// end inline asm
	mov.b64 	%rd312, {%r312, %r317};
	mov.b64 	%fd29, %rd312;
	mov.b64 	{%r323, %r328}, %rd332;
	// begin inline asm
	shfl.sync.down.b32 %r322, %r323, %r329, %r330, %r331;
	// end inline asm
	// begin inline asm
	shfl.sync.down.b32 %r327, %r328, %r329, %r330, %r331;
	// end inline asm
	mov.b64 	%rd33, {%r322, %r327};
	setp.gt.s32 	%p189, %r271, 27;
	setp.lt.f64 	%p190, %fd194, %fd29;
	or.pred  	%p191, %p189, %p190;
	mov.u64 	%rd333, %rd332;
	mov.f64 	%fd195, %fd194;
	@%p191 bra 	$L__BB4_35;
	setp.gt.f64 	%p192, %fd194, %fd29;
	mov.u64 	%rd333, %rd33;
	mov.f64 	%fd195, %fd29;
	@%p192 bra 	$L__BB4_35;
	setp.lt.s64 	%p193, %rd332, %rd33;
	min.s64 	%rd333, %rd332, %rd33;
	selp.f64 	%fd195, %fd194, %fd29, %p193;
$L__BB4_35:
	mov.b64 	%rd313, %fd195;
	mov.b64 	{%r333, %r338}, %rd313;
	mov.b32 	%r349, 8;
	mov.b32 	%r350, 31;
	mov.b32 	%r351, -1;
	// begin inline asm
	shfl.sync.down.b32 %r332, %r333, %r349, %r350, %r351;
	// end inline asm
	// begin inline asm
	shfl.sync.down.b32 %r337, %r338, %r349, %r350, %r351;
	// end inline asm
	mov.b64 	%rd314, {%r332, %r337};
	mov.b64 	%fd32, %rd314;
	mov.b64 	{%r343, %r348}, %rd333;
	// begin inline asm
	shfl.sync.down.b32 %r342, %r343, %r349, %r350, %r351;
	// end inline asm
	// begin inline asm
	shfl.sync.down.b32 %r347, %r348, %r349, %r350, %r351;
	// end inline asm
	mov.b64 	%rd36, {%r342, %r347};
	setp.gt.s32 	%p194, %r271, 23;
	setp.lt.f64 	%p195, %fd195, %fd32;
	or.pred  	%p196, %p194, %p195;
	mov.u64 	%rd334, %rd333;
	mov.f64 	%fd196, %fd195;
	@%p196 bra 	$L__BB4_38;
	setp.gt.f64 	%p197, %fd195, %fd32;
	mov.u64 	%rd334, %rd36;
	mov.f64 	%fd196, %fd32;
	@%p197 bra 	$L__BB4_38;
	setp.lt.s64 	%p198, %rd333, %rd36;
	min.s64 	%rd334, %rd333, %rd36;
	selp.f64 	%fd196, %fd195, %fd32, %p198;
$L__BB4_38:
	mov.b64 	%rd315, %fd196;
	mov.b64 	{%r353, %r358}, %rd315;
	mov.b32 	%r369, 16;
	mov.b32 	%r370, 31;
	mov.b32 	%r371, -1;
	// begin inline asm
	shfl.sync.down.b32 %r352, %r353, %r369, %r370, %r371;
	// end inline asm
	// begin inline asm
	shfl.sync.down.b32 %r357, %r358, %r369, %r370, %r371;
	// end inline asm
	mov.b64 	%rd316, {%r352, %r357};
	mov.b64 	%fd35, %rd316;
	mov.b64 	{%r363, %r368}, %rd334;
	// begin inline asm
	shfl.sync.down.b32 %r362, %r363, %r369, %r370, %r371;
	// end inline asm
	// begin inline asm
	shfl.sync.down.b32 %r367, %r368, %r369, %r370, %r371;
	// end inline asm
	mov.b64 	%rd39, {%r362, %r367};
	setp.gt.s32 	%p199, %r271, 15;
	setp.lt.f64 	%p200, %fd196, %fd35;
	or.pred  	%p201, %p199, %p200;
	mov.u64 	%rd386, %rd334;
	mov.f64 	%fd247, %fd196;
	@%p201 bra 	$L__BB4_41;
	setp.gt.f64 	%p202, %fd196, %fd35;
	mov.u64 	%rd386, %rd39;
	mov.f64 	%fd247, %fd35;
	@%p202 bra 	$L__BB4_41;
	setp.lt.s64 	%p203, %rd334, %rd39;
	min.s64 	%rd386, %rd334, %rd39;
	selp.f64 	%fd247, %fd196, %fd35, %p203;
$L__BB4_41:
	setp.ne.s32 	%p204, %r271, 0;
	@%p204 bra 	$L__BB4_43;
	shr.u32 	%r372, %r1, 1;
	and.b32  	%r373, %r372, 496;
	mov.u32 	%r374, _ZN6thrust24THRUST_300001_SM_1000_NS8cuda_cub4core6detail5shmemE;
	add.s32 	%r375, %r374, %r373;
	st.shared.f64 	[%r375+8], %fd247;
	st.shared.u64 	[%r375+16], %rd386;
$L__BB4_43:
	bar.sync 	0;
	setp.ne.s32 	%p205, %r1, 0;
	@%p205 bra 	$L__BB4_203;
	ld.shared.f64 	%fd38, [_ZN6thrust24THRUST_300001_SM_1000_NS8cuda_cub4core6detail5shmemE+24];
	ld.shared.u64 	%rd42, [_ZN6thrust24THRUST_300001_SM_1000_NS8cuda_cub4core6detail5shmemE+32];
	setp.lt.f64 	%p206, %fd247, %fd38;
	mov.u64 	%rd336, %rd386;
	mov.f64 	%fd198, %fd247;
	@%p206 bra 	$L__BB4_47;
	setp.lt.f64 	%p207, %fd38, %fd247;
	mov.u64 	%rd336, %rd42;
	mov.f64 	%fd198, %fd38;
	@%p207 bra 	$L__BB4_47;
	setp.lt.s64 	%p208, %rd386, %rd42;
	min.s64 	%rd336, %rd386, %rd42;
	selp.f64 	%fd198, %fd247, %fd38, %p208;
$L__BB4_47:
	ld.shared.f64 	%fd41, [_ZN6thrust24THRUST_300001_SM_1000_NS8cuda_cub4core6detail5shmemE+40];
	ld.shared.u64 	%rd45, [_ZN6thrust24THRUST_300001_SM_1000_NS8cuda_cub4core6detail5shmemE+48];
	setp.lt.f64 	%p209, %fd198, %fd41;
	mov.u64 	%rd337, %rd336;
	mov.f64 	%fd199, %fd198;
	@%p209 bra 	$L__BB4_50;
	setp.lt.f64 	%p210, %fd41, %fd198;
	mov.u64 	%rd337, %rd45;
	mov.f64 	%fd199, %fd41;
	@%p210 bra 	$L__BB4_50;
	setp.lt.s64 	%p211, %rd336, %rd45;
	min.s64 	%rd337, %rd336, %rd45;
	selp.f64 	%fd199, %fd198, %fd41, %p211;
$L__BB4_50:
	ld.shared.f64 	%fd44, [_ZN6thrust24THRUST_300001_SM_1000_NS8cuda_cub4core6detail5shmemE+56];
	ld.shared.u64 	%rd48, [_ZN6thrust24THRUST_300001_SM_1000_NS8cuda_cub4core6detail5shmemE+64];
	setp.lt.f64 	%p212, %fd199, %fd44;
	mov.u64 	%rd338, %rd337;
	mov.f64 	%fd200, %fd199;
	@%p212 bra 	$L__BB4_53;
	setp.lt.f64 	%p213, %fd44, %fd199;
	mov.u64 	%rd338, %rd48;
	mov.f64 	%fd200, %fd44;
	@%p213 bra 	$L__BB4_53;
	setp.lt.s64 	%p214, %rd337, %rd48;
	min.s64 	%rd338, %rd337, %rd48;
	selp.f64 	%fd200, %fd199, %fd44, %p214;
$L__BB4_53:
	ld.shared.f64 	%fd47, [_ZN6thrust24THRUST_300001_SM_1000_NS8cuda_cub4core6detail5shmemE+72];
	ld.shared.u64 	%rd51, [_ZN6thrust24THRUST_300001_SM_1000_NS8cuda_cub4core6detail5shmemE+80];
	setp.lt.f64 	%p215, %fd200, %fd47;
	mov.u64 	%rd339, %rd338;
	mov.f64 	%fd201, %fd200;
	@%p215 bra 	$L__BB4_56;
	setp.lt.f64 	%p216, %fd47, %fd200;
	mov.u64 	%rd339, %rd51;
	mov.f64 	%fd201, %fd47;
	@%p216 bra 	$L__BB4_56;
	setp.lt.s64 	%p217, %rd338, %rd51;
	min.s64 	%rd339, %rd338, %rd51;
	selp.f64 	%fd201, %fd200, %fd47, %p217;
$L__BB4_56:
	ld.shared.f64 	%fd50, [_ZN6thrust24THRUST_300001_SM_1000_NS8cuda_cub4core6detail5shmemE+88];
	ld.shared.u64 	%rd54, [_ZN6thrust24THRUST_300001_SM_1000_NS8cuda_cub4core6detail5shmemE+96];
	setp.lt.f64 	%p218, %fd201, %fd50;
	mov.u64 	%rd340, %rd339;
	mov.f64 	%fd202, %fd201;
	@%p218 bra 	$L__BB4_59;
	setp.lt.f64 	%p219, %fd50, %fd201;
	mov.u64 	%rd340, %rd54;
	mov.f64 	%fd202, %fd50;
	@%p219 bra 	$L__BB4_59;
	setp.lt.s64 	%p220, %rd339, %rd54;
	min.s64 	%rd340, %rd339, %rd54;
	selp.f64 	%fd202, %fd201, %fd50, %p220;
$L__BB4_59:
	ld.shared.f64 	%fd53, [_ZN6thrust24THRUST_300001_SM_1000_NS8cuda_cub4core6detail5shmemE+104];
	ld.shared.u64 	%rd57, [_ZN6thrust24THRUST_300001_SM_1000_NS8cuda_cub4core6detail5shmemE+112];
	setp.lt.f64 	%p221, %fd202, %fd53;
	mov.u64 	%rd341, %rd340;
	mov.f64 	%fd203, %fd202;
	@%p221 bra 	$L__BB4_62;
	setp.lt.f64 	%p222, %fd53, %fd202;
	mov.u64 	%rd341, %rd57;
	mov.f64 	%fd203, %fd53;
	@%p222 bra 	$L__BB4_62;
	setp.lt.s64 	%p223, %rd340, %rd57;
	min.s64 	%rd341, %rd340, %rd57;
	selp.f64 	%fd203, %fd202, %fd53, %p223;
$L__BB4_62:
	ld.shared.f64 	%fd56, [_ZN6thrust24THRUST_300001_SM_1000_NS8cuda_cub4core6detail5shmemE+120];
	ld.shared.u64 	%rd60, [_ZN6thrust24THRUST_300001_SM_1000_NS8cuda_cub4core6detail5shmemE+128];
	setp.lt.f64 	%p224, %fd203, %fd56;
	mov.u64 	%rd386, %rd341;
	mov.f64 	%fd247, %fd203;
	@%p224 bra 	$L__BB4_203;
	setp.lt.f64 	%p225, %fd56, %fd203;
	mov.u64 	%rd386, %rd60;
	mov.f64 	%fd247, %fd56;
	@%p225 bra 	$L__BB4_203;
	setp.lt.s64 	%p226, %rd341, %rd60;
	min.s64 	%rd386, %rd341, %rd60;
	selp.f64 	%fd247, %fd203, %fd56, %p226;
	bra.uni 	$L__BB4_203;
$L__BB4_65:
	// begin inline asm
	mov.u32 %r158, %laneid;
	// end inline asm
	and.b32  	%r179, %r1, 992;
	add.s32 	%r180, %r179, 32;
	setp.gt.s32 	%p123, %r180, %r37;
	not.b32 	%r181, %r179;
	add.s32 	%r182, %r37, %r181;
	selp.b32 	%r177, %r182, 31, %p123;
	mov.b64 	%rd297, %fd191;
	mov.b64 	{%r160, %r165}, %rd297;
	mov.b32 	%r176, 1;
	mov.b32 	%r178, -1;
	// begin inline asm
	shfl.sync.down.b32 %r159, %r160, %r176, %r177, %r178;
	// end inline asm
	// begin inline asm
	shfl.sync.down.b32 %r164, %r165, %r176, %r177, %r178;
	// end inline asm
	mov.b64 	%rd298, {%r159, %r164};
	mov.b64 	%fd58, %rd298;
	mov.b64 	{%r170, %r175}, %rd329;
	// begin inline asm
	shfl.sync.down.b32 %r169, %r170, %r176, %r177, %r178;
	// end inline asm
	// begin inline asm
	shfl.sync.down.b32 %r174, %r175, %r176, %r177, %r178;
	// end inline asm
	mov.b64 	%rd62, {%r169, %r174};
	setp.ge.s32 	%p124, %r158, %r177;
	setp.lt.f64 	%p125, %fd191, %fd58;
	or.pred  	%p126, %p124, %p125;
	mov.u64 	%rd342, %rd329;
	mov.f64 	%fd204, %fd191;
	@%p126 bra 	$L__BB4_68;
	setp.gt.f64 	%p127, %fd191, %fd58;
	mov.u64 	%rd342, %rd62;
	mov.f64 	%fd204, %fd58;
	@%p127 bra 	$L__BB4_68;
	setp.lt.s64 	%p128, %rd329, %rd62;
	min.s64 	%rd342, %rd329, %rd62;
	selp.f64 	%fd204, %fd191, %fd58, %p128;
$L__BB4_68:
	mov.b64 	%rd299, %fd204;
	mov.b64 	{%r184, %r189}, %rd299;
	mov.b32 	%r200, 2;
	mov.b32 	%r202, -1;
	// begin inline asm
	shfl.sync.down.b32 %r183, %r184, %r200, %r177, %r202;
	// end inline asm
	// begin inline asm
	shfl.sync.down.b32 %r188, %r189, %r200, %r177, %r202;
	// end inline asm
	mov.b64 	%rd300, {%r183, %r188};
	mov.b64 	%fd61, %rd300;
	mov.b64 	{%r194, %r199}, %rd342;
	// begin inline asm
	shfl.sync.down.b32 %r193, %r194, %r200, %r177, %r202;
	// end inline asm
	// begin inline asm
	shfl.sync.down.b32 %r198, %r199, %r200, %r177, %r202;
	// end inline asm
	mov.b64 	%rd65, {%r193, %r198};
	add.s32 	%r203, %r158, 2;
	setp.gt.s32 	%p129, %r203, %r177;
	setp.lt.f64 	%p130, %fd204, %fd61;
	or.pred  	%p131, %p129, %p130;
	mov.u64 	%rd343, %rd342;
	mov.f64 	%fd205, %fd204;
	@%p131 bra 	$L__BB4_71;
	setp.gt.f64 	%p132, %fd204, %fd61;
	mov.u64 	%rd343, %rd65;
	mov.f64 	%fd205, %fd61;
	@%p132 bra 	$L__BB4_71;
	setp.lt.s64 	%p133, %rd342, %rd65;
	min.s64 	%rd343, %rd342, %rd65;
	selp.f64 	%fd205, %fd204, %fd61, %p133;
$L__BB4_71:
	mov.b64 	%rd301, %fd205;
	mov.b64 	{%r205, %r210}, %rd301;
	mov.b32 	%r221, 4;
	mov.b32 	%r223, -1;
	// begin inline asm
	shfl.sync.down.b32 %r204, %r205, %r221, %r177, %r223;
	// end inline asm
	// begin inline asm
	shfl.sync.down.b32 %r209, %r210, %r221, %r177, %r223;
	// end inline asm
	mov.b64 	%rd302, {%r204, %r209};
	mov.b64 	%fd64, %rd302;
	mov.b64 	{%r215, %r220}, %rd343;
	// begin inline asm
	shfl.sync.down.b32 %r214, %r215, %r221, %r177, %r223;
	// end inline asm
	// begin inline asm
	shfl.sync.down.b32 %r219, %r220, %r221, %r177, %r223;
	// end inline asm
	mov.b64 	%rd68, {%r214, %r219};
	add.s32 	%r224, %r158, 4;
	setp.gt.s32 	%p134, %r224, %r177;
	setp.lt.f64 	%p135, %fd205, %fd64;
	or.pred  	%p136, %p134, %p135;
	mov.u64 	%rd344, %rd343;
	mov.f64 	%fd206, %fd205;
	@%p136 bra 	$L__BB4_74;
	setp.gt.f64 	%p137, %fd205, %fd64;
	mov.u64 	%rd344, %rd68;
	mov.f64 	%fd206, %fd64;
	@%p137 bra 	$L__BB4_74;
	setp.lt.s64 	%p138, %rd343, %rd68;
	min.s64 	%rd344, %rd343, %rd68;
	selp.f64 	%fd206, %fd205, %fd64, %p138;
$L__BB4_74:
	mov.b64 	%rd303, %fd206;
	mov.b64 	{%r226, %r231}, %rd303;
	mov.b32 	%r242, 8;
	mov.b32 	%r244, -1;
	// begin inline asm
	shfl.sync.down.b32 %r225, %r226, %r242, %r177, %r244;
	// end inline asm
	// begin inline asm
	shfl.sync.down.b32 %r230, %r231, %r242, %r177, %r244;
	// end inline asm
	mov.b64 	%rd304, {%r225, %r230};
	mov.b64 	%fd67, %rd304;
	mov.b64 	{%r236, %r241}, %rd344;
	// begin inline asm
	shfl.sync.down.b32 %r235, %r236, %r242, %r177, %r244;
	// end inline asm
	// begin inline asm
	shfl.sync.down.b32 %r240, %r241, %r242, %r177, %r244;
	// end inline asm
	mov.b64 	%rd71, {%r235, %r240};
	add.s32 	%r245, %r158, 8;
	setp.gt.s32 	%p139, %r245, %r177;
	setp.lt.f64 	%p140, %fd206, %fd67;
	or.pred  	%p141, %p139, %p140;
	mov.u64 	%rd345, %rd344;
	mov.f64 	%fd207, %fd206;
	@%p141 bra 	$L__BB4_77;
	setp.gt.f64 	%p142, %fd206, %fd67;
	mov.u64 	%rd345, %rd71;
	mov.f64 	%fd207, %fd67;
	@%p142 bra 	$L__BB4_77;
	setp.lt.s64 	%p143, %rd344, %rd71;
	min.s64 	%rd345, %rd344, %rd71;
	selp.f64 	%fd207, %fd206, %fd67, %p143;
$L__BB4_77:
	mov.b64 	%rd305, %fd207;
	mov.b64 	{%r247, %r252}, %rd305;
	mov.b32 	%r263, 16;
	mov.b32 	%r265, -1;
	// begin inline asm
	shfl.sync.down.b32 %r246, %r247, %r263, %r177, %r265;
	// end inline asm
	// begin inline asm
	shfl.sync.down.b32 %r251, %r252, %r263, %r177, %r265;
	// end inline asm
	mov.b64 	%rd306, {%r246, %r251};
	mov.b64 	%fd70, %rd306;
	mov.b64 	{%r257, %r262}, %rd345;
	// begin inline asm
	shfl.sync.down.b32 %r256, %r257, %r263, %r177, %r265;
	// end inline asm
	// begin inline asm
	shfl.sync.down.b32 %r261, %r262, %r263, %r177, %r265;
	// end inline asm
	mov.b64 	%rd74, {%r256, %r261};
	add.s32 	%r266, %r158, 16;
	setp.gt.s32 	%p144, %r266, %r177;
	setp.lt.f64 	%p145, %fd207, %fd70;
	or.pred  	%p146, %p144, %p145;
	mov.u64 	%rd386, %rd345;
	mov.f64 	%fd247, %fd207;
	@%p146 bra 	$L__BB4_80;
	setp.gt.f64 	%p147, %fd207, %fd70;
	mov.u64 	%rd386, %rd74;
	mov.f64 	%fd247, %fd70;
	@%p147 bra 	$L__BB4_80;
	setp.lt.s64 	%p148, %rd345, %rd74;
	min.s64 	%rd386, %rd345, %rd74;
	selp.f64 	%fd247, %fd207, %fd70, %p148;
$L__BB4_80:
	setp.ne.s32 	%p149, %r158, 0;
	@%p149 bra 	$L__BB4_82;
	shr.u32 	%r267, %r1, 1;
	and.b32  	%r268, %r267, 496;
	mov.u32 	%r269, _ZN6thrust24THRUST_300001_SM_1000_NS8cuda_cub4core6detail5shmemE;
	add.s32 	%r270, %r269, %r268;
	st.shared.f64 	[%r270+8], %fd247;
	st.shared.u64 	[%r270+16], %rd386;
$L__BB4_82:
	bar.sync 	0;
	setp.ne.s32 	%p150, %r1, 0;
	@%p150 bra 	$L__BB4_203;
	setp.lt.s32 	%p151, %r37, 33;
	mov.f64 	%fd209, %fd247;
	mov.u64 	%rd347, %rd386;
	@%p151 bra 	$L__BB4_87;
	ld.shared.f64 	%fd73, [_ZN6thrust24THRUST_300001_SM_1000_NS8cuda_cub4core6detail5shmemE+24];
	ld.shared.u64 	%rd77, [_ZN6thrust24THRUST_300001_SM_1000_NS8cuda_cub4core6detail5shmemE+32];
	setp.lt.f64 	%p152, %fd247, %fd73;
	mov.f64 	%fd209, %fd247;
	mov.u64 	%rd347, %rd386;
	@%p152 bra 	$L__BB4_87;
	setp.lt.f64 	%p153, %fd73, %fd247;
	mov.f64 	%fd209, %fd73;
	mov.u64 	%rd347, %rd77;
	@%p153 bra 	$L__BB4_87;
	setp.lt.s64 	%p154, %rd386, %rd77;
	min.s64 	%rd347, %rd386, %rd77;
	selp.f64 	%fd209, %fd247, %fd73, %p154;
$L__BB4_87:
	setp.lt.s32 	%p155, %r37, 65;
	mov.f64 	%fd210, %fd209;
	mov.u64 	%rd348, %rd347;
	@%p155 bra 	$L__BB4_91;
	ld.shared.f64 	%fd76, [_ZN6thrust24THRUST_300001_SM_1000_NS8cuda_cub4core6detail5shmemE+40];
	ld.shared.u64 	%rd80, [_ZN6thrust24THRUST_300001_SM_1000_NS8cuda_cub4core6detail5shmemE+48];
	setp.lt.f64 	%p156, %fd209, %fd76;
	mov.f64 	%fd210, %fd209;
	mov.u64 	%rd348, %rd347;
	@%p156 bra 	$L__BB4_91;
	setp.lt.f64 	%p157, %fd76, %fd209;
	mov.f64 	%fd210, %fd76;
	mov.u64 	%rd348, %rd80;
	@%p157 bra 	$L__BB4_91;
	setp.lt.s64 	%p158, %rd347, %rd80;
	selp.f64 	%fd210, %fd209, %fd76, %p158;
	min.s64 	%rd348, %rd347, %rd80;
$L__BB4_91:
	setp.lt.s32 	%p159, %r37, 97;
	mov.f64 	%fd211, %fd210;
	mov.u64 	%rd349, %rd348;
	@%p159 bra 	$L__BB4_95;
	ld.shared.f64 	%fd79, [_ZN6thrust24THRUST_300001_SM_1000_NS8cuda_cub4core6detail5shmemE+56];
	ld.shared.u64 	%rd83, [_ZN6thrust24THRUST_300001_SM_1000_NS8cuda_cub4core6detail5shmemE+64];
	setp.lt.f64 	%p160, %fd210, %fd79;
	mov.f64 	%fd211, %fd210;
	mov.u64 	%rd349, %rd348;
	@%p160 bra 	$L__BB4_95;
	setp.lt.f64 	%p161, %fd79, %fd210;
	mov.f64 	%fd211, %fd79;
	mov.u64 	%rd349, %rd83;
	@%p161 bra 	$L__BB4_95;
	setp.lt.s64 	%p162, %rd348, %rd83;
	selp.f64 	%fd211, %fd210, %fd79, %p162;
	min.s64 	%rd349, %rd348, %rd83;
$L__BB4_95:
	setp.lt.s32 	%p163, %r37, 129;
	mov.f64 	%fd212, %fd211;
	mov.u64 	%rd350, %rd349;
	@%p163 bra 	$L__BB4_99;
	ld.shared.f64 	%fd82, [_ZN6thrust24THRUST_300001_SM_1000_NS8cuda_cub4core6detail5shmemE+72];
	ld.shared.u64 	%rd86, [_ZN6thrust24THRUST_300001_SM_1000_NS8cuda_cub4core6detail5shmemE+80];
	setp.lt.f64 	%p164, %fd211, %fd82;
	mov.f64 	%fd212, %fd211;
	mov.u64 	%rd350, %rd349;
	@%p164 bra 	$L__BB4_99;
	setp.lt.f64 	%p165, %fd82, %fd211;
	mov.f64 	%fd212, %fd82;
	mov.u64 	%rd350, %rd86;
	@%p165 bra 	$L__BB4_99;
	setp.lt.s64 	%p166, %rd349, %rd86;
	selp.f64 	%fd212, %fd211, %fd82, %p166;
	min.s64 	%rd350, %rd349, %rd86;
$L__BB4_99:
	setp.lt.s32 	%p167, %r37, 161;
	mov.f64 	%fd213, %fd212;
	mov.u64 	%rd351, %rd350;
	@%p167 bra 	$L__BB4_103;
	ld.shared.f64 	%fd85, [_ZN6thrust24THRUST_300001_SM_1000_NS8cuda_cub4core6detail5shmemE+88];
	ld.shared.u64 	%rd89, [_ZN6thrust24THRUST_300001_SM_1000_NS8cuda_cub4core6detail5shmemE+96];
	setp.lt.f64 	%p168, %fd212, %fd85;
	mov.f64 	%fd213, %fd212;
	mov.u64 	%rd351, %rd350;
	@%p168 bra 	$L__BB4_103;
	setp.lt.f64 	%p169, %fd85, %fd212;
	mov.f64 	%fd213, %fd85;
	mov.u64 	%rd351, %rd89;
	@%p169 bra 	$L__BB4_103;
	setp.lt.s64 	%p170, %rd350, %rd89;
	selp.f64 	%fd213, %fd212, %fd85, %p170;
	min.s64 	%rd351, %rd350, %rd89;
$L__BB4_103:
	setp.lt.s32 	%p171, %r37, 193;
	mov.f64 	%fd214, %fd213;
	mov.u64 	%rd352, %rd351;
	@%p171 bra 	$L__BB4_107;
	ld.shared.f64 	%fd88, [_ZN6thrust24THRUST_300001_SM_1000_NS8cuda_cub4core6detail5shmemE+104];
	ld.shared.u64 	%rd92, [_ZN6thrust24THRUST_300001_SM_1000_NS8cuda_cub4core6detail5shmemE+112];
	setp.lt.f64 	%p172, %fd213, %fd88;
	mov.f64 	%fd214, %fd213;
	mov.u64 	%rd352, %rd351;
	@%p172 bra 	$L__BB4_107;
	setp.lt.f64 	%p173, %fd88, %fd213;
	mov.f64 	%fd214, %fd88;
	mov.u64 	%rd352, %rd92;
	@%p173 bra 	$L__BB4_107;
	setp.lt.s64 	%p174, %rd351, %rd92;
	selp.f64 	%fd214, %fd213, %fd88, %p174;
	min.s64 	%rd352, %rd351, %rd92;
$L__BB4_107:
	setp.lt.s32 	%p175, %r37, 225;
	mov.u64 	%rd386, %rd352;
	mov.f64 	%fd247, %fd214;
	@%p175 bra 	$L__BB4_203;
	ld.shared.f64 	%fd91, [_ZN6thrust24THRUST_300001_SM_1000_NS8cuda_cub4core6detail5shmemE+120];
	ld.shared.u64 	%rd95, [_ZN6thrust24THRUST_300001_SM_1000_NS8cuda_cub4core6detail5shmemE+128];
	setp.lt.f64 	%p176, %fd214, %fd91;
	mov.u64 	%rd386, %rd352;
	mov.f64 	%fd247, %fd214;
	@%p176 bra 	$L__BB4_203;
	setp.lt.f64 	%p177, %fd91, %fd214;
	mov.u64 	%rd386, %rd95;
	mov.f64 	%fd247, %fd91;
	@%p177 bra 	$L__BB4_203;
	setp.lt.s64 	%p178, %rd352, %rd95;
	selp.f64 	%fd247, %fd214, %fd91, %p178;
	min.s64 	%rd386, %rd352, %rd95;
	bra.uni 	$L__BB4_203;
$L__BB4_111:
	mov.u32 	%r16, %tid.x;
	mul.wide.u32 	%rd208, %r16, 16;
	add.s64 	%rd189, %rd186, %rd208;
	// begin inline asm
	ld.global.nc.u64 %rd188, [%rd189];
	// end inline asm
	add.s64 	%rd191, %rd189, 8;
	// begin inline asm
	ld.global.nc.u64 %rd190, [%rd191];
	// end inline asm
	mov.b64 	%fd93, %rd188;
	add.s64 	%rd193, %rd189, 4096;
	// begin inline asm
	ld.global.nc.u64 %rd192, [%rd193];
	// end inline asm
	add.s64 	%rd195, %rd189, 4104;
	// begin inline asm
	ld.global.nc.u64 %rd194, [%rd195];
	// end inline asm
	mov.b64 	%fd94, %rd192;
	add.s64 	%rd197, %rd189, 8192;
	// begin inline asm
	ld.global.nc.u64 %rd196, [%rd197];
	// end inline asm
	add.s64 	%rd199, %rd189, 8200;
	// begin inline asm
	ld.global.nc.u64 %rd198, [%rd199];
	// end inline asm
	mov.b64 	%fd95, %rd196;
	add.s64 	%rd201, %rd189, 12288;
	// begin inline asm
	ld.global.nc.u64 %rd200, [%rd201];
	// end inline asm
	add.s64 	%rd203, %rd189, 12296;
	// begin inline asm
	ld.global.nc.u64 %rd202, [%rd203];
	// end inline asm
	mov.b64 	%fd96, %rd200;
	add.s64 	%rd205, %rd189, 16384;
	// begin inline asm
	ld.global.nc.u64 %rd204, [%rd205];
	// end inline asm
	add.s64 	%rd207, %rd189, 16392;
	// begin inline asm
	ld.global.nc.u64 %rd206, [%rd207];
	// end inline asm
	mov.b64 	%fd97, %rd204;
	setp.lt.f64 	%p3, %fd93, %fd94;
	mov.f64 	%fd215, %fd93;
	mov.u64 	%rd353, %rd190;
	@%p3 bra 	$L__BB4_114;
	setp.lt.f64 	%p4, %fd94, %fd93;
	mov.f64 	%fd215, %fd94;
	mov.u64 	%rd353, %rd194;
	@%p4 bra 	$L__BB4_114;
	setp.lt.s64 	%p5, %rd190, %rd194;
	selp.f64 	%fd215, %fd93, %fd94, %p5;
	min.s64 	%rd353, %rd190, %rd194;
$L__BB4_114:
	setp.lt.f64 	%p6, %fd215, %fd95;
	mov.f64 	%fd216, %fd215;
	mov.u64 	%rd354, %rd353;
	@%p6 bra 	$L__BB4_117;
	setp.gt.f64 	%p7, %fd215, %fd95;
	mov.f64 	%fd216, %fd95;
	mov.u64 	%rd354, %rd198;
	@%p7 bra 	$L__BB4_117;
	setp.lt.s64 	%p8, %rd353, %rd198;
	selp.f64 	%fd216, %fd215, %fd95, %p8;
	min.s64 	%rd354, %rd353, %rd198;
$L__BB4_117:
	setp.lt.f64 	%p9, %fd216, %fd96;
	mov.f64 	%fd217, %fd216;
	mov.u64 	%rd355, %rd354;
	@%p9 bra 	$L__BB4_120;
	setp.gt.f64 	%p10, %fd216, %fd96;
	mov.f64 	%fd217, %fd96;
	mov.u64 	%rd355, %rd202;
	@%p10 bra 	$L__BB4_120;
	setp.lt.s64 	%p11, %rd354, %rd202;
	selp.f64 	%fd217, %fd216, %fd96, %p11;
	min.s64 	%rd355, %rd354, %rd202;
$L__BB4_120:
	setp.lt.f64 	%p12, %fd217, %fd97;
	mov.f64 	%fd234, %fd217;
	mov.u64 	%rd373, %rd355;
	@%p12 bra 	$L__BB4_123;
	setp.gt.f64 	%p13, %fd217, %fd97;
	mov.f64 	%fd234, %fd97;
	mov.u64 	%rd373, %rd206;
	@%p13 bra 	$L__BB4_123;
	setp.lt.s64 	%p14, %rd355, %rd206;
	selp.f64 	%fd234, %fd217, %fd97, %p14;
	min.s64 	%rd373, %rd355, %rd206;
$L__BB4_123:
	setp.lt.u32 	%p15, %r37, 2560;
	mov.b32 	%r383, 1280;
	@%p15 bra 	$L__BB4_141;
	mov.b32 	%r383, 1280;
$L__BB4_125:
	mov.u32 	%r17, %r383;
	add.s32 	%r40, %r17, %r16;
	mul.wide.u32 	%rd229, %r40, 16;
	add.s64 	%rd210, %rd186, %rd229;
	// begin inline asm
	ld.global.nc.u64 %rd209, [%rd210];
	// end inline asm
	add.s64 	%rd212, %rd210, 8;
	// begin inline asm
	ld.global.nc.u64 %rd211, [%rd212];
	// end inline asm
	mov.b64 	%fd107, %rd209;
	add.s64 	%rd214, %rd210, 4096;
	// begin inline asm
	ld.global.nc.u64 %rd213, [%rd214];
	// end inline asm
	add.s64 	%rd216, %rd210, 4104;
	// begin inline asm
	ld.global.nc.u64 %rd215, [%rd216];
	// end inline asm
	mov.b64 	%fd108, %rd213;
	add.s64 	%rd218, %rd210, 8192;
	// begin inline asm
	ld.global.nc.u64 %rd217, [%rd218];
	// end inline asm
	add.s64 	%rd220, %rd210, 8200;
	// begin inline asm
	ld.global.nc.u64 %rd219, [%rd220];
	// end inline asm
	mov.b64 	%fd109, %rd217;
	add.s64 	%rd222, %rd210, 12288;
	// begin inline asm
	ld.global.nc.u64 %rd221, [%rd222];
	// end inline asm
	add.s64 	%rd224, %rd210, 12296;
	// begin inline asm
	ld.global.nc.u64 %rd223, [%rd224];
	// end inline asm
	mov.b64 	%fd110, %rd221;
	add.s64 	%rd226, %rd210, 16384;
	// begin inline asm
	ld.global.nc.u64 %rd225, [%rd226];
	// end inline asm
	add.s64 	%rd228, %rd210, 16392;
	// begin inline asm
	ld.global.nc.u64 %rd227, [%rd228];
	// end inline asm
	mov.b64 	%fd111, %rd225;
	setp.lt.f64 	%p16, %fd234, %fd107;
	mov.f64 	%fd220, %fd234;
	mov.u64 	%rd358, %rd373;
	@%p16 bra 	$L__BB4_128;
	setp.gt.f64 	%p17, %fd234, %fd107;
	mov.f64 	%fd220, %fd107;
	mov.u64 	%rd358, %rd211;
	@%p17 bra 	$L__BB4_128;
	setp.lt.s64 	%p18, %rd373, %rd211;
	selp.f64 	%fd220, %fd234, %fd107, %p18;
	min.s64 	%rd358, %rd373, %rd211;
$L__BB4_128:
	setp.lt.f64 	%p19, %fd220, %fd108;
	mov.f64 	%fd221, %fd220;
	mov.u64 	%rd359, %rd358;
	@%p19 bra 	$L__BB4_131;
	setp.gt.f64 	%p20, %fd220, %fd108;
	mov.f64 	%fd221, %fd108;
	mov.u64 	%rd359, %rd215;
	@%p20 bra 	$L__BB4_131;
	setp.lt.s64 	%p21, %rd358, %rd215;
	selp.f64 	%fd221, %fd220, %fd108, %p21;
	min.s64 	%rd359, %rd358, %rd215;
$L__BB4_131:
	setp.lt.f64 	%p22, %fd221, %fd109;
	mov.f64 	%fd222, %fd221;
	mov.u64 	%rd360, %rd359;
	@%p22 bra 	$L__BB4_134;
	setp.gt.f64 	%p23, %fd221, %fd109;
	mov.f64 	%fd222, %fd109;
	mov.u64 	%rd360, %rd219;
	@%p23 bra 	$L__BB4_134;
	setp.lt.s64 	%p24, %rd359, %rd219;
	selp.f64 	%fd222, %fd221, %fd109, %p24;
	min.s64 	%rd360, %rd359, %rd219;
$L__BB4_134:
	setp.lt.f64 	%p25, %fd222, %fd110;
	mov.f64 	%fd223, %fd222;
	mov.u64 	%rd361, %rd360;
	@%p25 bra 	$L__BB4_137;
	setp.gt.f64 	%p26, %fd222, %fd110;
	mov.f64 	%fd223, %fd110;
	mov.u64 	%rd361, %rd223;
	@%p26 bra 	$L__BB4_137;
	setp.lt.s64 	%p27, %rd360, %rd223;
	selp.f64 	%fd223, %fd222, %fd110, %p27;
	min.s64 	%rd361, %rd360, %rd223;
$L__BB4_137:
	setp.lt.f64 	%p28, %fd223, %fd111;
	mov.f64 	%fd234, %fd223;
	mov.u64 	%rd373, %rd361;
	@%p28 bra 	$L__BB4_140;
	setp.gt.f64 	%p29, %fd223, %fd111;
	mov.f64 	%fd234, %fd111;
	mov.u64 	%rd373, %rd227;
	@%p29 bra 	$L__BB4_140;
	setp.lt.s64 	%p30, %rd361, %rd227;
	selp.f64 	%fd234, %fd223, %fd111, %p30;
	min.s64 	%rd373, %rd361, %rd227;
$L__BB4_140:
	add.s32 	%r383, %r17, 1280;
	add.s32 	%r41, %r17, 2560;
	setp.le.s32 	%p31, %r41, %r37;
	@%p31 bra 	$L__BB4_125;
$L__BB4_141:
	setp.le.s32 	%p32, %r37, %r383;
	@%p32 bra 	$L__BB4_164;
	sub.s32 	%r20, %r37, %r383;
	setp.ge.s32 	%p33, %r16, %r20;
	@%p33 bra 	$L__BB4_164;
	not.b32 	%r42, %r16;
	add.s32 	%r43, %r37, %r42;
	sub.s32 	%r21, %r43, %r383;
	and.b32  	%r44, %r21, 768;
	setp.eq.s32 	%p34, %r44, 768;
	mov.u32 	%r387, %r16;
	@%p34 bra 	$L__BB4_149;
	add.s32 	%r385, %r16, %r383;
	shr.u32 	%r45, %r21, 8;
	add.s32 	%r46, %r45, 1;
	and.b32  	%r47, %r46, 3;
	neg.s32 	%r384, %r47;
	mov.u32 	%r387, %r16;
$L__BB4_145:
	.pragma "nounroll";
	mov.u64 	%rd127, %rd373;
	mov.f64 	%fd123, %fd234;
	mul.wide.u32 	%rd235, %r385, 16;
	add.s64 	%rd232, %rd186, %rd235;
	// begin inline asm
	ld.global.nc.u64 %rd231, [%rd232];
	// end inline asm
	add.s64 	%rd234, %rd232, 8;
	// begin inline asm
	ld.global.nc.u64 %rd233, [%rd234];
	// end inline asm
	mov.b64 	%fd124, %rd231;
	setp.lt.f64 	%p35, %fd123, %fd124;
	@%p35 bra 	$L__BB4_148;
	setp.gt.f64 	%p36, %fd123, %fd124;
	mov.f64 	%fd234, %fd124;
	mov.u64 	%rd373, %rd233;
	@%p36 bra 	$L__BB4_148;
	setp.lt.s64 	%p37, %rd127, %rd233;
	selp.f64 	%fd234, %fd123, %fd124, %p37;
	min.s64 	%rd373, %rd127, %rd233;
$L__BB4_148:
	add.s32 	%r387, %r387, 256;
	add.s32 	%r385, %r385, 256;
	add.s32 	%r384, %r384, 1;
	setp.ne.s32 	%p38, %r384, 0;
	@%p38 bra 	$L__BB4_145;
$L__BB4_149:
	setp.lt.u32 	%p39, %r21, 768;
	@%p39 bra 	$L__BB4_164;
	cvt.u64.u32 	%rd236, %r387;
	cvt.u64.u32 	%rd237, %r383;
	add.s64 	%rd238, %rd236, %rd237;
	shl.b64 	%rd239, %rd238, 4;
	add.s64 	%rd240, %rd239, %rd186;
	add.s64 	%rd368, %rd240, 12296;
	add.s32 	%r388, %r387, %r383;
$L__BB4_151:
	mul.wide.u32 	%rd245, %r388, 16;
	add.s64 	%rd242, %rd186, %rd245;
	// begin inline asm
	ld.global.nc.u64 %rd241, [%rd242];
	// end inline asm
	add.s64 	%rd244, %rd242, 8;
	// begin inline asm
	ld.global.nc.u64 %rd243, [%rd244];
	// end inline asm
	mov.b64 	%fd130, %rd241;
	setp.lt.f64 	%p40, %fd234, %fd130;
	mov.f64 	%fd231, %fd234;
	mov.u64 	%rd370, %rd373;
	@%p40 bra 	$L__BB4_154;
	setp.gt.f64 	%p41, %fd234, %fd130;
	mov.f64 	%fd231, %fd130;
	mov.u64 	%rd370, %rd243;
	@%p41 bra 	$L__BB4_154;
	setp.lt.s64 	%p42, %rd373, %rd243;
	selp.f64 	%fd231, %fd234, %fd130, %p42;
	min.s64 	%rd370, %rd373, %rd243;
$L__BB4_154:
	add.s64 	%rd247, %rd368, -8200;
	// begin inline asm
	ld.global.nc.u64 %rd246, [%rd247];
	// end inline asm
	add.s64 	%rd249, %rd368, -8192;
	// begin inline asm
	ld.global.nc.u64 %rd248, [%rd249];
	// end inline asm
	mov.b64 	%fd133, %rd246;
	setp.lt.f64 	%p43, %fd231, %fd133;
	mov.f64 	%fd232, %fd231;
	mov.u64 	%rd371, %rd370;
	@%p43 bra 	$L__BB4_157;
	setp.gt.f64 	%p44, %fd231, %fd133;
	mov.f64 	%fd232, %fd133;
	mov.u64 	%rd371, %rd248;
	@%p44 bra 	$L__BB4_157;
	setp.lt.s64 	%p45, %rd370, %rd248;
	selp.f64 	%fd232, %fd231, %fd133, %p45;
	min.s64 	%rd371, %rd370, %rd248;
$L__BB4_157:
	add.s64 	%rd251, %rd368, -4104;
	// begin inline asm
	ld.global.nc.u64 %rd250, [%rd251];
	// end inline asm
	add.s64 	%rd253, %rd368, -4096;
	// begin inline asm
	ld.global.nc.u64 %rd252, [%rd253];
	// end inline asm
	mov.b64 	%fd136, %rd250;
	setp.lt.f64 	%p46, %fd232, %fd136;
	mov.f64 	%fd233, %fd232;
	mov.u64 	%rd372, %rd371;
	@%p46 bra 	$L__BB4_160;
	setp.gt.f64 	%p47, %fd232, %fd136;
	mov.f64 	%fd233, %fd136;
	mov.u64 	%rd372, %rd252;
	@%p47 bra 	$L__BB4_160;
	setp.lt.s64 	%p48, %rd371, %rd252;
	selp.f64 	%fd233, %fd232, %fd136, %p48;
	min.s64 	%rd372, %rd371, %rd252;
$L__BB4_160:
	add.s64 	%rd255, %rd368, -8;
	// begin inline asm
	ld.global.nc.u64 %rd254, [%rd255];
	// end inline asm
	// begin inline asm
	ld.global.nc.u64 %rd256, [%rd368];
	// end inline asm
	mov.b64 	%fd139, %rd254;
	setp.lt.f64 	%p49, %fd233, %fd139;
	mov.f64 	%fd234, %fd233;
	mov.u64 	%rd373, %rd372;
	@%p49 bra 	$L__BB4_163;
	setp.gt.f64 	%p50, %fd233, %fd139;
	mov.f64 	%fd234, %fd139;
	mov.u64 	%rd373, %rd256;
	@%p50 bra 	$L__BB4_163;
	setp.lt.s64 	%p51, %rd372, %rd256;
	selp.f64 	%fd234, %fd233, %fd139, %p51;
	min.s64 	%rd373, %rd372, %rd256;
$L__BB4_163:
	add.s32 	%r387, %r387, 1024;
	add.s64 	%rd368, %rd368, 16384;
	add.s32 	%r388, %r388, 1024;
	setp.lt.s32 	%p52, %r387, %r20;
	@%p52 bra 	$L__BB4_151;
$L__BB4_164:
	// begin inline asm
	mov.u32 %r48, %laneid;
	// end inline asm
	mov.b64 	%rd258, %fd234;
	mov.b64 	{%r50, %r55}, %rd258;
	mov.b32 	%r66, 1;
	mov.b32 	%r67, 31;
	mov.b32 	%r68, -1;
	// begin inline asm
	shfl.sync.down.b32 %r49, %r50, %r66, %r67, %r68;
	// end inline asm
	// begin inline asm
	shfl.sync.down.b32 %r54, %r55, %r66, %r67, %r68;
	// end inline asm
	mov.b64 	%rd259, {%r49, %r54};
	mov.b64 	%fd143, %rd259;
	mov.b64 	{%r60, %r65}, %rd373;
	// begin inline asm
	shfl.sync.down.b32 %r59, %r60, %r66, %r67, %r68;
	// end inline asm
	// begin inline asm
	shfl.sync.down.b32 %r64, %r65, %r66, %r67, %r68;
	// end inline asm
	mov.b64 	%rd150, {%r59, %r64};
	setp.gt.s32 	%p53, %r48, 30;
	setp.lt.f64 	%p54, %fd234, %fd143;
	or.pred  	%p55, %p53, %p54;
	mov.f64 	%fd236, %fd234;
	mov.u64 	%rd375, %rd373;
	@%p55 bra 	$L__BB4_167;
	setp.gt.f64 	%p56, %fd234, %fd143;
	mov.f64 	%fd236, %fd143;
	mov.u64 	%rd375, %rd150;
	@%p56 bra 	$L__BB4_167;
	setp.lt.s64 	%p57, %rd373, %rd150;
	selp.f64 	%fd236, %fd234, %fd143, %p57;
	min.s64 	%rd375, %rd373, %rd150;
$L__BB4_167:
	mov.b64 	%rd260, %fd236;
	mov.b64 	{%r70, %r75}, %rd260;
	mov.b32 	%r86, 2;
	mov.b32 	%r87, 31;
	mov.b32 	%r88, -1;
	// begin inline asm
	shfl.sync.down.b32 %r69, %r70, %r86, %r87, %r88;
	// end inline asm
	// begin inline asm
	shfl.sync.down.b32 %r74, %r75, %r86, %r87, %r88;
	// end inline asm
	mov.b64 	%rd261, {%r69, %r74};
	mov.b64 	%fd146, %rd261;
	mov.b64 	{%r80, %r85}, %rd375;
	// begin inline asm
	shfl.sync.down.b32 %r79, %r80, %r86, %r87, %r88;
	// end inline asm
	// begin inline asm
	shfl.sync.down.b32 %r84, %r85, %r86, %r87, %r88;
	// end inline asm
	mov.b64 	%rd153, {%r79, %r84};
	setp.gt.s32 	%p58, %r48, 29;
	setp.lt.f64 	%p59, %fd236, %fd146;
	or.pred  	%p60, %p58, %p59;
	mov.f64 	%fd237, %fd236;
	mov.u64 	%rd376, %rd375;
	@%p60 bra 	$L__BB4_170;
	setp.gt.f64 	%p61, %fd236, %fd146;
	mov.f64 	%fd237, %fd146;
	mov.u64 	%rd376, %rd153;
	@%p61 bra 	$L__BB4_170;
	setp.lt.s64 	%p62, %rd375, %rd153;
	selp.f64 	%fd237, %fd236, %fd146, %p62;
	min.s64 	%rd376, %rd375, %rd153;
$L__BB4_170:
	mov.b64 	%rd262, %fd237;
	mov.b64 	{%r90, %r95}, %rd262;
	mov.b32 	%r106, 4;
	mov.b32 	%r107, 31;
	mov.b32 	%r108, -1;
	// begin inline asm
	shfl.sync.down.b32 %r89, %r90, %r106, %r107, %r108;
	// end inline asm
	// begin inline asm
	shfl.sync.down.b32 %r94, %r95, %r106, %r107, %r108;
	// end inline asm
	mov.b64 	%rd263, {%r89, %r94};
	mov.b64 	%fd149, %rd263;
	mov.b64 	{%r100, %r105}, %rd376;
	// begin inline asm
	shfl.sync.down.b32 %r99, %r100, %r106, %r107, %r108;
	// end inline asm
	// begin inline asm
	shfl.sync.down.b32 %r104, %r105, %r106, %r107, %r108;
	// end inline asm
	mov.b64 	%rd156, {%r99, %r104};
	setp.gt.s32 	%p63, %r48, 27;
	setp.lt.f64 	%p64, %fd237, %fd149;
	or.pred  	%p65, %p63, %p64;
	mov.f64 	%fd238, %fd237;
	mov.u64 	%rd377, %rd376;
	@%p65 bra 	$L__BB4_173;
	setp.gt.f64 	%p66, %fd237, %fd149;
	mov.f64 	%fd238, %fd149;
	mov.u64 	%rd377, %rd156;
	@%p66 bra 	$L__BB4_173;
	setp.lt.s64 	%p67, %rd376, %rd156;
	selp.f64 	%fd238, %fd237, %fd149, %p67;
	min.s64 	%rd377, %rd376, %rd156;
$L__BB4_173:
	mov.b64 	%rd264, %fd238;
	mov.b64 	{%r110, %r115}, %rd264;
	mov.b32 	%r126, 8;
	mov.b32 	%r127, 31;
	mov.b32 	%r128, -1;
	// begin inline asm
	shfl.sync.down.b32 %r109, %r110, %r126, %r127, %r128;
	// end inline asm
	// begin inline asm
	shfl.sync.down.b32 %r114, %r115, %r126, %r127, %r128;
	// end inline asm
	mov.b64 	%rd265, {%r109, %r114};
	mov.b64 	%fd152, %rd265;
	mov.b64 	{%r120, %r125}, %rd377;
	// begin inline asm
	shfl.sync.down.b32 %r119, %r120, %r126, %r127, %r128;
	// end inline asm
	// begin inline asm
	shfl.sync.down.b32 %r124, %r125, %r126, %r127, %r128;
	// end inline asm
	mov.b64 	%rd159, {%r119, %r124};
	setp.gt.s32 	%p68, %r48, 23;
	setp.lt.f64 	%p69, %fd238, %fd152;
	or.pred  	%p70, %p68, %p69;
	mov.f64 	%fd239, %fd238;
	mov.u64 	%rd378, %rd377;
	@%p70 bra 	$L__BB4_176;
	setp.gt.f64 	%p71, %fd238, %fd152;
	mov.f64 	%fd239, %fd152;
	mov.u64 	%rd378, %rd159;
	@%p71 bra 	$L__BB4_176;
	setp.lt.s64 	%p72, %rd377, %rd159;
	selp.f64 	%fd239, %fd238, %fd152, %p72;
	min.s64 	%rd378, %rd377, %rd159;
$L__BB4_176:
	mov.b64 	%rd266, %fd239;
	mov.b64 	{%r130, %r135}, %rd266;
	mov.b32 	%r146, 16;
	mov.b32 	%r147, 31;
	mov.b32 	%r148, -1;
	// begin inline asm
	shfl.sync.down.b32 %r129, %r130, %r146, %r147, %r148;
	// end inline asm
	// begin inline asm
	shfl.sync.down.b32 %r134, %r135, %r146, %r147, %r148;
	// end inline asm
	mov.b64 	%rd267, {%r129, %r134};
	mov.b64 	%fd155, %rd267;
	mov.b64 	{%r140, %r145}, %rd378;
	// begin inline asm
	shfl.sync.down.b32 %r139, %r140, %r146, %r147, %r148;
	// end inline asm
	// begin inline asm
	shfl.sync.down.b32 %r144, %r145, %r146, %r147, %r148;
	// end inline asm
	mov.b64 	%rd162, {%r139, %r144};
	setp.gt.s32 	%p73, %r48, 15;
	setp.lt.f64 	%p74, %fd239, %fd155;
	or.pred  	%p75, %p73, %p74;
	mov.f64 	%fd247, %fd239;
	mov.u64 	%rd386, %rd378;
	@%p75 bra 	$L__BB4_179;
	setp.gt.f64 	%p76, %fd239, %fd155;
	mov.f64 	%fd247, %fd155;
	mov.u64 	%rd386, %rd162;
	@%p76 bra 	$L__BB4_179;
	setp.lt.s64 	%p77, %rd378, %rd162;
	selp.f64 	%fd247, %fd239, %fd155, %p77;
	min.s64 	%rd386, %rd378, %rd162;
$L__BB4_179:
	setp.ne.s32 	%p78, %r48, 0;
	@%p78 bra 	$L__BB4_181;
	shr.u32 	%r149, %r16, 1;
	and.b32  	%r150, %r149, 496;
	mov.u32 	%r151, _ZN6thrust24THRUST_300001_SM_1000_NS8cuda_cub4core6detail5shmemE;
	add.s32 	%r152, %r151, %r150;
	st.shared.f64 	[%r152+8], %fd247;
	st.shared.u64 	[%r152+16], %rd386;
$L__BB4_181:
	bar.sync 	0;
	setp.ne.s32 	%p79, %r16, 0;
	@%p79 bra 	$L__BB4_203;
	ld.shared.f64 	%fd158, [_ZN6thrust24THRUST_300001_SM_1000_NS8cuda_cub4core6detail5shmemE+24];
	ld.shared.u64 	%rd165, [_ZN6thrust24THRUST_300001_SM_1000_NS8cuda_cub4core6detail5shmemE+32];
	setp.lt.f64 	%p80, %fd247, %fd158;
	mov.f64 	%fd241, %fd247;
	mov.u64 	%rd380, %rd386;
	@%p80 bra 	$L__BB4_185;
	setp.lt.f64 	%p81, %fd158, %fd247;
	mov.f64 	%fd241, %fd158;
	mov.u64 	%rd380, %rd165;
	@%p81 bra 	$L__BB4_185;
	setp.lt.s64 	%p82, %rd386, %rd165;
	selp.f64 	%fd241, %fd247, %fd158, %p82;
	min.s64 	%rd380, %rd386, %rd165;
$L__BB4_185:
	ld.shared.f64 	%fd161, [_ZN6thrust24THRUST_300001_SM_1000_NS8cuda_cub4core6detail5shmemE+40];
	ld.shared.u64 	%rd168, [_ZN6thrust24THRUST_300001_SM_1000_NS8cuda_cub4core6detail5shmemE+48];
	setp.lt.f64 	%p83, %fd241, %fd161;
	mov.f64 	%fd242, %fd241;
	mov.u64 	%rd381, %rd380;
	@%p83 bra 	$L__BB4_188;
	setp.lt.f64 	%p84, %fd161, %fd241;
	mov.f64 	%fd242, %fd161;
	mov.u64 	%rd381, %rd168;
	@%p84 bra 	$L__BB4_188;
	setp.lt.s64 	%p85, %rd380, %rd168;
	selp.f64 	%fd242, %fd241, %fd161, %p85;
	min.s64 	%rd381, %rd380, %rd168;
$L__BB4_188:
	ld.shared.f64 	%fd164, [_ZN6thrust24THRUST_300001_SM_1000_NS8cuda_cub4core6detail5shmemE+56];
	ld.shared.u64 	%rd171, [_ZN6thrust24THRUST_300001_SM_1000_NS8cuda_cub4core6detail5shmemE+64];
	setp.lt.f64 	%p86, %fd242, %fd164;
	mov.f64 	%fd243, %fd242;
	mov.u64 	%rd382, %rd381;
	@%p86 bra 	$L__BB4_191;
	setp.lt.f64 	%p87, %fd164, %fd242;
	mov.f64 	%fd243, %fd164;
	mov.u64 	%rd382, %rd171;
	@%p87 bra 	$L__BB4_191;
	setp.lt.s64 	%p88, %rd381, %rd171;
	selp.f64 	%fd243, %fd242, %fd164, %p88;
	min.s64 	%rd382, %rd381, %rd171;
$L__BB4_191:
	ld.shared.f64 	%fd167, [_ZN6thrust24THRUST_300001_SM_1000_NS8cuda_cub4core6detail5shmemE+72];
	ld.shared.u64 	%rd174, [_ZN6thrust24THRUST_300001_SM_1000_NS8cuda_cub4core6detail5shmemE+80];
	setp.lt.f64 	%p89, %fd243, %fd167;
	mov.f64 	%fd244, %fd243;
	mov.u64 	%rd383, %rd382;
	@%p89 bra 	$L__BB4_194;
	setp.lt.f64 	%p90, %fd167, %fd243;
	mov.f64 	%fd244, %fd167;
	mov.u64 	%rd383, %rd174;
	@%p90 bra 	$L__BB4_194;
	setp.lt.s64 	%p91, %rd382, %rd174;
	selp.f64 	%fd244, %fd243, %fd167, %p91;
	min.s64 	%rd383, %rd382, %rd174;
$L__BB4_194:
	ld.shared.f64 	%fd170, [_ZN6thrust24THRUST_300001_SM_1000_NS8cuda_cub4core6detail5shmemE+88];
	ld.shared.u64 	%rd177, [_ZN6thrust24THRUST_300001_SM_1000_NS8cuda_cub4core6detail5shmemE+96];
	setp.lt.f64 	%p92, %fd244, %fd170;
	mov.f64 	%fd245, %fd244;
	mov.u64 	%rd384, %rd383;
	@%p92 bra 	$L__BB4_197;
	setp.lt.f64 	%p93, %fd170, %fd244;
	mov.f64 	%fd245, %fd170;
	mov.u64 	%rd384, %rd177;
	@%p93 bra 	$L__BB4_197;
	setp.lt.s64 	%p94, %rd383, %rd177;
	selp.f64 	%fd245, %fd244, %fd170, %p94;
	min.s64 	%rd384, %rd383, %rd177;
$L__BB4_197:
	ld.shared.f64 	%fd173, [_ZN6thrust24THRUST_300001_SM_1000_NS8cuda_cub4core6detail5shmemE+104];
	ld.shared.u64 	%rd180, [_ZN6thrust24THRUST_300001_SM_1000_NS8cuda_cub4core6detail5shmemE+112];
	setp.lt.f64 	%p95, %fd245, %fd173;
	mov.f64 	%fd246, %fd245;
	mov.u64 	%rd385, %rd384;
	@%p95 bra 	$L__BB4_200;
	setp.lt.f64 	%p96, %fd173, %fd245;
	mov.f64 	%fd246, %fd173;
	mov.u64 	%rd385, %rd180;
	@%p96 bra 	$L__BB4_200;
	setp.lt.s64 	%p97, %rd384, %rd180;
	selp.f64 	%fd246, %fd245, %fd173, %p97;
	min.s64 	%rd385, %rd384, %rd180;
$L__BB4_200:
	ld.shared.f64 	%fd176, [_ZN6thrust24THRUST_300001_SM_1000_NS8cuda_cub4core6detail5shmemE+120];
	ld.shared.u64 	%rd183, [_ZN6thrust24THRUST_300001_SM_1000_NS8cuda_cub4core6detail5shmemE+128];
	setp.lt.f64 	%p98, %fd246, %fd176;
	mov.u64 	%rd386, %rd385;
	mov.f64 	%fd247, %fd246;
	@%p98 bra 	$L__BB4_203;
	setp.lt.f64 	%p99, %fd176, %fd246;
	mov.u64 	%rd386, %rd183;
	mov.f64 	%fd247, %fd176;
	@%p99 bra 	$L__BB4_203;
	setp.lt.s64 	%p100, %rd385, %rd183;
	selp.f64 	%fd247, %fd246, %fd176, %p100;
	min.s64 	%rd386, %rd385, %rd183;
$L__BB4_203:
	mov.u32 	%r376, %tid.x;
	setp.ne.s32 	%p227, %r376, 0;
	@%p227 bra 	$L__BB4_205;
	ld.param.u64 	%rd318, [_ZN6thrust24THRUST_300001_SM_1000_NS8cuda_cub4core6detail13_kernel_agentINS1_8__reduce11ReduceAgentIPN4cuda3std3__45tupleIJdlEEESC_SB_iNS1_9__extrema9arg_min_fIdlNS9_4lessIdEEEEEEJSC_SC_iSH_EEEvDpT0__param_1];
	cvta.to.global.u64 	%rd317, %rd318;
	st.global.f64 	[%rd317], %fd247;
	st.global.u64 	[%rd317+8], %rd386;
$L__BB4_205:
	ret;

}
	// .globl	_ZN6thrust24THRUST_300001_SM_1000_NS8cuda_cub4core6detail13_kernel_agentINS1_8__reduce11ReduceAgentINS0_12zip_iteratorIN4cuda3std3__45tupleIJNS0_6detail15normal_iteratorINS0_10device_ptrIdEEEENS0_17counting_iteratorIlNS0_11use_defaultESI_SI_EEEEEEEPNSB_IJdlEEESM_lNS1_9__extrema9arg_min_fIdlNSA_4lessIdEEEEEEJSL_SN_lSS_EEEvDpT0_
.visible .entry _ZN6thrust24THRUST_300001_SM_1000_NS8cuda_cub4core6detail13_kernel_agentINS1_8__reduce11ReduceAgentINS0_12zip_iteratorIN4cuda3std3__45tupleIJNS0_6detail15normal_iteratorINS0_10device_ptrIdEEEENS0_17counting_iteratorIlNS0_11use_defaultESI_SI_EEEEEEEPNSB_IJdlEEESM_lNS1_9__extrema9arg_min_fIdlNSA_4lessIdEEEEEEJSL_SN_lSS_EEEvDpT0_(
	.param .align 8 .b8 _ZN6thrust24THRUST_300001_SM_1000_NS8cuda_cub4core6detail13_kernel_agentINS1_8__reduce11ReduceAgentINS0_12zip_iteratorIN4cuda3std3__45tupleIJNS0_6detail15normal_iteratorINS0_10device_ptrIdEEEENS0_17counting_iteratorIlNS0_11use_defaultESI_SI_EEEEEEEPNSB_IJdlEEESM_lNS1_9__extrema9arg_min_fIdlNSA_4lessIdEEEEEEJSL_SN_lSS_EEEvDpT0__param_0[16],
	.param .u64 .ptr .align 1 _ZN6thrust24THRUST_300001_SM_1000_NS8cuda_cub4core6detail13_kernel_agentINS1_8__reduce11ReduceAgentINS0_12zip_iteratorIN4cuda3std3__45tupleIJNS0_6detail15normal_iteratorINS0_10device_ptrIdEEEENS0_17counting_iteratorIlNS0_11use_defaultESI_SI_EEEEEEEPNSB_IJdlEEESM_lNS1_9__extrema9arg_min_fIdlNSA_4lessIdEEEEEEJSL_SN_lSS_EEEvDpT0__param_1,
	.param .u64 _ZN6thrust24THRUST_300001_SM_1000_NS8cuda_cub4core6detail13_kernel_agentINS1_8__reduce11ReduceAgentINS0_12zip_iteratorIN4cuda3std3__45tupleIJNS0_6detail15normal_iteratorINS0_10device_ptrIdEEEENS0_17counting_iteratorIlNS0_11use_defaultESI_SI_EEEEEEEPNSB_IJdlEEESM_lNS1_9__extrema9arg_min_fIdlNSA_4lessIdEEEEEEJSL_SN_lSS_EEEvDpT0__param_2,
	.param .align 1 .b8 _ZN6thrust24THRUST_300001_SM_1000_NS8cuda_cub4core6detail13_kernel_agentINS1_8__reduce11ReduceAgentINS0_12zip_iteratorIN4cuda3std3__45tupleIJNS0_6detail15normal_iteratorINS0_10device_ptrIdEEEENS0_17counting_iteratorIlNS0_11use_defaultESI_SI_EEEEEEEPNSB_IJdlEEESM_lNS1_9__extrema9arg_min_fIdlNSA_4lessIdEEEEEEJSL_SN_lSS_EEEvDpT0__param_3[1]
)
.maxntid 256
{
	.reg .pred 	%p<223>;
	.reg .b32 	%r<391>;
	.reg .b64 	%rd<357>;
	.reg .b64 	%fd<243>;

	ld.param.u64 	%rd197, [_ZN6thrust24THRUST_300001_SM_1000_NS8cuda_cub4core6detail13_kernel_agentINS1_8__reduce11ReduceAgentINS0_12zip_iteratorIN4cuda3std3__45tupleIJNS0_6detail15normal_iteratorINS0_10device_ptrIdEEEENS0_17counting_iteratorIlNS0_11use_defaultESI_SI_EEEEEEEPNSB_IJdlEEESM_lNS1_9__extrema9arg_min_fIdlNSA_4lessIdEEEEEEJSL_SN_lSS_EEEvDpT0__param_0+8];
	ld.param.u64 	%rd196, [_ZN6thrust24THRUST_300001_SM_1000_NS8cuda_cub4core6detail13_kernel_agentINS1_8__reduce11ReduceAgentINS0_12zip_iteratorIN4cuda3std3__45tupleIJNS0_6detail15normal_iteratorINS0_10device_ptrIdEEEENS0_17counting_iteratorIlNS0_11use_defaultESI_SI_EEEEEEEPNSB_IJdlEEESM_lNS1_9__extrema9arg_min_fIdlNSA_4lessIdEEEEEEJSL_SN_lSS_EEEvDpT0__param_0];
	ld.param.u64 	%rd199, [_ZN6thrust24THRUST_300001_SM_1000_NS8cuda_cub4core6detail13_kernel_agentINS1_8__reduce11ReduceAgentINS0_12zip_iteratorIN4cuda3std3__45tupleIJNS0_6detail15normal_iteratorINS0_10device_ptrIdEEEENS0_17counting_iteratorIlNS0_11use_defaultESI_SI_EEEEEEEPNSB_IJdlEEESM_lNS1_9__extrema9arg_min_fIdlNSA_4lessIdEEEEEEJSL_SN_lSS_EEEvDpT0__param_2];
	setp.eq.s64 	%p1, %rd199, 0;
	@%p1 bra 	$L__BB5_200;
	cvta.to.global.u64 	%rd1, %rd196;
	setp.gt.s64 	%p2, %rd199, 1279;
	@%p2 bra 	$L__BB5_112;
	cvt.u32.u64 	%r1, %rd199;
	mov.u32 	%r2, %tid.x;
	setp.ge.s32 	%p96, %r2, %r1;
	mov.f64 	%fd188, 0d0000000000000000;
	mov.b64 	%rd298, 0;
	mov.u32 	%r385, %r2;
	@%p96 bra 	$L__BB5_4;
	cvt.u64.u32 	%rd254, %r2;
	mul.wide.u32 	%rd255, %r2, 8;
	add.s64 	%rd256, %rd1, %rd255;
	add.s64 	%rd298, %rd197, %rd254;
	ld.global.f64 	%fd188, [%rd256];
	add.s32 	%r385, %r2, 256;
$L__BB5_4:
	setp.ge.s32 	%p97, %r385, %r1;
	@%p97 bra 	$L__BB5_26;
	not.b32 	%r154, %r385;
	add.s32 	%r5, %r154, %r1;
	and.b32  	%r155, %r5, 768;
	setp.eq.s32 	%p98, %r155, 768;
	@%p98 bra 	$L__BB5_11;
	cvt.u64.u32 	%rd258, %r385;
	add.s64 	%rd289, %rd197, %rd258;
	mul.wide.u32 	%rd259, %r385, 8;
	add.s64 	%rd288, %rd1, %rd259;
	shr.u32 	%r156, %r5, 8;
	add.s32 	%r157, %r156, 1;
	and.b32  	%r158, %r157, 3;
	neg.s32 	%r383, %r158;
$L__BB5_7:
	.pragma "nounroll";
	mov.u64 	%rd9, %rd298;
	mov.f64 	%fd3, %fd188;
	ld.global.f64 	%fd4, [%rd288];
	setp.lt.f64 	%p99, %fd3, %fd4;
	@%p99 bra 	$L__BB5_10;
	setp.lt.f64 	%p100, %fd4, %fd3;
	mov.u64 	%rd298, %rd289;
	mov.f64 	%fd188, %fd4;
	@%p100 bra 	$L__BB5_10;
	setp.lt.s64 	%p101, %rd9, %rd289;
	min.s64 	%rd298, %rd9, %rd289;
	selp.f64 	%fd188, %fd3, %fd4, %p101;
$L__BB5_10:
	add.s32 	%r385, %r385, 256;
	add.s64 	%rd289, %rd289, 256;
	add.s64 	%rd288, %rd288, 2048;
	add.s32 	%r383, %r383, 1;
	setp.ne.s32 	%p102, %r383, 0;
	@%p102 bra 	$L__BB5_7;
$L__BB5_11:
	setp.lt.u32 	%p103, %r5, 768;
	@%p103 bra 	$L__BB5_26;
	add.s32 	%r386, %r385, 512;
$L__BB5_13:
	mov.u32 	%r13, %r386;
	add.s32 	%r159, %r13, -512;
	cvt.s64.s32 	%rd260, %r159;
	mul.wide.s32 	%rd261, %r159, 8;
	add.s64 	%rd17, %rd1, %rd261;
	add.s64 	%rd18, %rd197, %rd260;
	ld.global.f64 	%fd10, [%rd17];
	setp.lt.f64 	%p104, %fd188, %fd10;
	mov.u64 	%rd295, %rd298;
	mov.f64 	%fd185, %fd188;
	@%p104 bra 	$L__BB5_16;
	setp.lt.f64 	%p105, %fd10, %fd188;
	mov.u64 	%rd295, %rd18;
	mov.f64 	%fd185, %fd10;
	@%p105 bra 	$L__BB5_16;
	setp.lt.s64 	%p106, %rd298, %rd18;
	min.s64 	%rd295, %rd298, %rd18;
	selp.f64 	%fd185, %fd188, %fd10, %p106;
$L__BB5_16:
	add.s32 	%r160, %r13, -256;
	cvt.s64.s32 	%rd262, %r160;
	add.s64 	%rd21, %rd197, %rd262;
	ld.global.f64 	%fd13, [%rd17+2048];
	setp.lt.f64 	%p107, %fd185, %fd13;
	mov.u64 	%rd296, %rd295;
	mov.f64 	%fd186, %fd185;
	@%p107 bra 	$L__BB5_19;
	setp.lt.f64 	%p108, %fd13, %fd185;
	mov.u64 	%rd296, %rd21;
	mov.f64 	%fd186, %fd13;
	@%p108 bra 	$L__BB5_19;
	setp.lt.s64 	%p109, %rd295, %rd21;
	min.s64 	%rd296, %rd295, %rd21;
	selp.f64 	%fd186, %fd185, %fd13, %p109;
$L__BB5_19:
	cvt.s64.s32 	%rd263, %r13;
	add.s64 	%rd24, %rd197, %rd263;
	ld.global.f64 	%fd16, [%rd17+4096];
	setp.lt.f64 	%p110, %fd186, %fd16;
	mov.u64 	%rd297, %rd296;
	mov.f64 	%fd187, %fd186;
	@%p110 bra 	$L__BB5_22;
	setp.lt.f64 	%p111, %fd16, %fd186;
	mov.u64 	%rd297, %rd24;
	mov.f64 	%fd187, %fd16;
	@%p111 bra 	$L__BB5_22;
	setp.lt.s64 	%p112, %rd296, %rd24;
	min.s64 	%rd297, %rd296, %rd24;
	selp.f64 	%fd187, %fd186, %fd16, %p112;
$L__BB5_22:
	add.s32 	%r161, %r13, 256;
	cvt.s64.s32 	%rd264, %r161;
	add.s64 	%rd27, %rd197, %rd264;
	ld.global.f64 	%fd19, [%rd17+6144];
	setp.lt.f64 	%p113, %fd187, %fd19;
	mov.u64 	%rd298, %rd297;
	mov.f64 	%fd188, %fd187;
	@%p113 bra 	$L__BB5_25;
	setp.lt.f64 	%p114, %fd19, %fd187;
	mov.u64 	%rd298, %rd27;
	mov.f64 	%fd188, %fd19;
	@%p114 bra 	$L__BB5_25;
	setp.lt.s64 	%p115, %rd297, %rd27;
	min.s64 	%rd298, %rd297, %rd27;
	selp.f64 	%fd188, %fd187, %fd19, %p115;
$L__BB5_25:
	add.s32 	%r386, %r13, 1024;
	add.s32 	%r162, %r13, 512;
	setp.lt.s32 	%p116, %r162, %r1;
	@%p116 bra 	$L__BB5_13;
$L__BB5_26:
	setp.lt.s32 	%p117, %r1, 256;
	@%p117 bra 	$L__BB5_66;
	// begin inline asm
	mov.u32 %r276, %laneid;
	// end inline asm
	mov.b64 	%rd275, %fd188;
	mov.b64 	{%r278, %r283}, %rd275;
	mov.b32 	%r294, 1;
	mov.b32 	%r295, 31;
	mov.b32 	%r296, -1;
	// begin inline asm
	shfl.sync.down.b32 %r277, %r278, %r294, %r295, %r296;
	// end inline asm
	// begin inline asm
	shfl.sync.down.b32 %r282, %r283, %r294, %r295, %r296;
	// end inline asm
	mov.b64 	%rd276, {%r277, %r282};
	mov.b64 	%fd23, %rd276;
	mov.b64 	{%r288, %r293}, %rd298;
	// begin inline asm
	shfl.sync.down.b32 %r287, %r288, %r294, %r295, %r296;
	// end inline asm
	// begin inline asm
	shfl.sync.down.b32 %r292, %r293, %r294, %r295, %r296;
	// end inline asm
	mov.b64 	%rd31, {%r287, %r292};
	setp.gt.s32 	%p174, %r276, 30;
	setp.lt.f64 	%p175, %fd188, %fd23;
	or.pred  	%p176, %p174, %p175;
	mov.u64 	%rd300, %rd298;
	mov.f64 	%fd190, %fd188;
	@%p176 bra 	$L__BB5_30;
	setp.gt.f64 	%p177, %fd188, %fd23;
	mov.u64 	%rd300, %rd31;
	mov.f64 	%fd190, %fd23;
	@%p177 bra 	$L__BB5_30;
	setp.lt.s64 	%p178, %rd298, %rd31;
	min.s64 	%rd300, %rd298, %rd31;
	selp.f64 	%fd190, %fd188, %fd23, %p178;
$L__BB5_30:
	mov.b64 	%rd277, %fd190;
	mov.b64 	{%r298, %r303}, %rd277;
	mov.b32 	%r314, 2;
	mov.b32 	%r315, 31;
	mov.b32 	%r316, -1;
	// begin inline asm
	shfl.sync.down.b32 %r297, %r298, %r314, %r315, %r316;
	// end inline asm
	// begin inline asm
	shfl.sync.down.b32 %r302, %r303, %r314, %r315, %r316;
	// end inline asm
	mov.b64 	%rd278, {%r297, %r302};
	mov.b64 	%fd26, %rd278;
	mov.b64 	{%r308, %r313}, %rd300;
	// begin inline asm
	shfl.sync.down.b32 %r307, %r308, %r314, %r315, %r316;
	// end inline asm
	// begin inline asm
	shfl.sync.down.b32 %r312, %r313, %r314, %r315, %r316;
	// end inline asm
	mov.b64 	%rd34, {%r307, %r312};
	setp.gt.s32 	%p179, %r276, 29;
	setp.lt.f64 	%p180, %fd190, %fd26;
	or.pred  	%p181, %p179, %p180;
	mov.u64 	%rd301, %rd300;
	mov.f64 	%fd191, %fd190;
	@%p181 bra 	$L__BB5_33;
	setp.gt.f64 	%p182, %fd190, %fd26;
	mov.u64 	%rd301, %rd34;
	mov.f64 	%fd191, %fd26;
	@%p182 bra 	$L__BB5_33;
	setp.lt.s64 	%p183, %rd300, %rd34;
	min.s64 	%rd301, %rd300, %rd34;
	selp.f64 	%fd191, %fd190, %fd26, %p183;
$L__BB5_33:
	mov.b64 	%rd279, %fd191;
	mov.b64 	{%r318, %r323}, %rd279;
	mov.b32 	%r334, 4;
	mov.b32 	%r335, 31;
	mov.b32 	%r336, -1;
	// begin inline asm
	shfl.sync.down.b32 %r317, %r318, %r334, %r335, %r336;
	// end inline asm
	// begin inline asm
	shfl.sync.down.b32 %r322, %r323, %r334, %r335, %r336;
	// end inline asm
	mov.b64 	%rd280, {%r317, %r322};
	mov.b64 	%fd29, %rd280;
	mov.b64 	{%r328, %r333}, %rd301;
	// begin inline asm
	shfl.sync.down.b32 %r327, %r328, %r334, %r335, %r336;
	// end inline asm
	// begin inline asm
	shfl.sync.down.b32 %r332, %r333, %r334, %r335, %r336;
	// end inline asm
	mov.b64 	%rd37, {%r327, %r332};
	setp.gt.s32 	%p184, %r276, 27;
	setp.lt.f64 	%p185, %fd191, %fd29;
	or.pred  	%p186, %p184, %p185;
	mov.u64 	%rd302, %rd301;
	mov.f64 	%fd192, %fd191;
	@%p186 bra 	$L__BB5_36;
	setp.gt.f64 	%p187, %fd191, %fd29;
	mov.u64 	%rd302, %rd37;
	mov.f64 	%fd192, %fd29;
	@%p187 bra 	$L__BB5_36;
	setp.lt.s64 	%p188, %rd301, %rd37;
	min.s64 	%rd302, %rd301, %rd37;
	selp.f64 	%fd192, %fd191, %fd29, %p188;
$L__BB5_36:
	mov.b64 	%rd281, %fd192;
	mov.b64 	{%r338, %r343}, %rd281;
	mov.b32 	%r354, 8;
	mov.b32 	%r355, 31;
	mov.b32 	%r356, -1;
	// begin inline asm
	shfl.sync.down.b32 %r337, %r338, %r354, %r355, %r356;
	// end inline asm
	// begin inline asm
	shfl.sync.down.b32 %r342, %r343, %r354, %r355, %r356;
	// end inline asm
	mov.b64 	%rd282, {%r337, %r342};
	mov.b64 	%fd32, %rd282;
	mov.b64 	{%r348, %r353}, %rd302;
	// begin inline asm
	shfl.sync.down.b32 %r347, %r348, %r354, %r355, %r356;
	// end inline asm
	// begin inline asm
	shfl.sync.down.b32 %r352, %r353, %r354, %r355, %r356;
	// end inline asm
	mov.b64 	%rd40, {%r347, %r352};
	setp.gt.s32 	%p189, %r276, 23;
	setp.lt.f64 	%p190, %fd192, %fd32;
	or.pred  	%p191, %p189, %p190;
	mov.u64 	%rd303, %rd302;
	mov.f64 	%fd193, %fd192;
	@%p191 bra 	$L__BB5_39;
	setp.gt.f64 	%p192, %fd192, %fd32;
	mov.u64 	%rd303, %rd40;
	mov.f64 	%fd193, %fd32;
	@%p192 bra 	$L__BB5_39;
	setp.lt.s64 	%p193, %rd302, %rd40;
	min.s64 	%rd303, %rd302, %rd40;
	selp.f64 	%fd193, %fd192, %fd32, %p193;
$L__BB5_39:
	mov.b64 	%rd283, %fd193;
	mov.b64 	{%r358, %r363}, %rd283;
	mov.b32 	%r374, 16;
	mov.b32 	%r375, 31;
	mov.b32 	%r376, -1;
	// begin inline asm
	shfl.sync.down.b32 %r357, %r358, %r374, %r375, %r376;
	// end inline asm
	// begin inline asm
	shfl.sync.down.b32 %r362, %r363, %r374, %r375, %r376;
	// end inline asm
	mov.b64 	%rd284, {%r357, %r362};
	mov.b64 	%fd35, %rd284;
	mov.b64 	{%r368, %r373}, %rd303;
	// begin inline asm
	shfl.sync.down.b32 %r367, %r368, %r374, %r375, %r376;
	// end inline asm
	// begin inline asm
	shfl.sync.down.b32 %r372, %r373, %r374, %r375, %r376;
	// end inline asm
	mov.b64 	%rd43, {%r367, %r372};
	setp.gt.s32 	%p194, %r276, 15;
	setp.lt.f64 	%p195, %fd193, %fd35;
	or.pred  	%p196, %p194, %p195;
	mov.u64 	%rd356, %rd303;
	mov.f64 	%fd242, %fd193;
	@%p196 bra 	$L__BB5_42;
	setp.gt.f64 	%p197, %fd193, %fd35;
	mov.u64 	%rd356, %rd43;
	mov.f64 	%fd242, %fd35;
	@%p197 bra 	$L__BB5_42;
	setp.lt.s64 	%p198, %rd303, %rd43;
	min.s64 	%rd356, %rd303, %rd43;
	selp.f64 	%fd242, %fd193, %fd35, %p198;
$L__BB5_42:
	setp.ne.s32 	%p199, %r276, 0;
	@%p199 bra 	$L__BB5_44;
	shr.u32 	%r377, %r2, 1;
	and.b32  	%r378, %r377, 496;
	mov.u32 	%r379, _ZN6thrust24THRUST_300001_SM_1000_NS8cuda_cub4core6detail5shmemE;
	add.s32 	%r380, %r379, %r378;
	st.shared.f64 	[%r380+8], %fd242;
	st.shared.u64 	[%r380+16], %rd356;
$L__BB5_44:
	bar.sync 	0;
	setp.ne.s32 	%p200, %r2, 0;
	@%p200 bra 	$L__BB5_198;
	ld.shared.f64 	%fd38, [_ZN6thrust24THRUST_300001_SM_1000_NS8cuda_cub4core6detail5shmemE+24];
	ld.shared.u64 	%rd46, [_ZN6thrust24THRUST_300001_SM_1000_NS8cuda_cub4core6detail5shmemE+32];
	setp.lt.f64 	%p201, %fd242, %fd38;
	mov.u64 	%rd305, %rd356;
	mov.f64 	%fd195, %fd242;
	@%p201 bra 	$L__BB5_48;
	setp.lt.f64 	%p202, %fd38, %fd242;
	mov.u64 	%rd305, %rd46;
	mov.f64 	%fd195, %fd38;
	@%p202 bra 	$L__BB5_48;
	setp.lt.s64 	%p203, %rd356, %rd46;
	min.s64 	%rd305, %rd356, %rd46;
	selp.f64 	%fd195, %fd242, %fd38, %p203;
$L__BB5_48:
	ld.shared.f64 	%fd41, [_ZN6thrust24THRUST_300001_SM_1000_NS8cuda_cub4core6detail5shmemE+40];
	ld.shared.u64 	%rd49, [_ZN6thrust24THRUST_300001_SM_1000_NS8cuda_cub4core6detail5shmemE+48];
	setp.lt.f64 	%p204, %fd195, %fd41;
	mov.u64 	%rd306, %rd305;
	mov.f64 	%fd196, %fd195;
	@%p204 bra 	$L__BB5_51;
	setp.lt.f64 	%p205, %fd41, %fd195;
	mov.u64 	%rd306, %rd49;
	mov.f64 	%fd196, %fd41;
	@%p205 bra 	$L__BB5_51;
	setp.lt.s64 	%p206, %rd305, %rd49;
	min.s64 	%rd306, %rd305, %rd49;
	selp.f64 	%fd196, %fd195, %fd41, %p206;
$L__BB5_51:
	ld.shared.f64 	%fd44, [_ZN6thrust24THRUST_300001_SM_1000_NS8cuda_cub4core6detail5shmemE+56];
	ld.shared.u64 	%rd52, [_ZN6thrust24THRUST_300001_SM_1000_NS8cuda_cub4core6detail5shmemE+64];
	setp.lt.f64 	%p207, %fd196, %fd44;
	mov.u64 	%rd307, %rd306;
	mov.f64 	%fd197, %fd196;
	@%p207 bra 	$L__BB5_54;
	setp.lt.f64 	%p208, %fd44, %fd196;
	mov.u64 	%rd307, %rd52;
	mov.f64 	%fd197, %fd44;
	@%p208 bra 	$L__BB5_54;
	setp.lt.s64 	%p209, %rd306, %rd52;
	min.s64 	%rd307, %rd306, %rd52;
	selp.f64 	%fd197, %fd196, %fd44, %p209;
$L__BB5_54:
	ld.shared.f64 	%fd47, [_ZN6thrust24THRUST_300001_SM_1000_NS8cuda_cub4core6detail5shmemE+72];
	ld.shared.u64 	%rd55, [_ZN6thrust24THRUST_300001_SM_1000_NS8cuda_cub4core6detail5shmemE+80];
	setp.lt.f64 	%p210, %fd197, %fd47;
	mov.u64 	%rd308, %rd307;
	mov.f64 	%fd198, %fd197;
	@%p210 bra 	$L__BB5_57;
	setp.lt.f64 	%p211, %fd47, %fd197;
	mov.u64 	%rd308, %rd55;
	mov.f64 	%fd198, %fd47;
	@%p211 bra 	$L__BB5_57;
	setp.lt.s64 	%p212, %rd307, %rd55;
	min.s64 	%rd308, %rd307, %rd55;
	selp.f64 	%fd198, %fd197, %fd47, %p212;
$L__BB5_57:
	ld.shared.f64 	%fd50, [_ZN6thrust24THRUST_300001_SM_1000_NS8cuda_cub4core6detail5shmemE+88];
	ld.shared.u64 	%rd58, [_ZN6thrust24THRUST_300001_SM_1000_NS8cuda_cub4core6detail5shmemE+96];
	setp.lt.f64 	%p213, %fd198, %fd50;
	mov.u64 	%rd309, %rd308;
	mov.f64 	%fd199, %fd198;
	@%p213 bra 	$L__BB5_60;
	setp.lt.f64 	%p214, %fd50, %fd198;
	mov.u64 	%rd309, %rd58;
	mov.f64 	%fd199, %fd50;
	@%p214 bra 	$L__BB5_60;
	setp.lt.s64 	%p215, %rd308, %rd58;
	min.s64 	%rd309, %rd308, %rd58;
	selp.f64 	%fd199, %fd198, %fd50, %p215;
$L__BB5_60:
	ld.shared.f64 	%fd53, [_ZN6thrust24THRUST_300001_SM_1000_NS8cuda_cub4core6detail5shmemE+104];
	ld.shared.u64 	%rd61, [_ZN6thrust24THRUST_300001_SM_1000_NS8cuda_cub4core6detail5shmemE+112];
	setp.lt.f64 	%p216, %fd199, %fd53;
	mov.u64 	%rd310, %rd309;
	mov.f64 	%fd200, %fd199;
	@%p216 bra 	$L__BB5_63;
	setp.lt.f64 	%p217, %fd53, %fd199;
	mov.u64 	%rd310, %rd61;
	mov.f64 	%fd200, %fd53;
	@%p217 bra 	$L__BB5_63;
	setp.lt.s64 	%p218, %rd309, %rd61;
	min.s64 	%rd310, %rd309, %rd61;
	selp.f64 	%fd200, %fd199, %fd53, %p218;
$L__BB5_63:
	ld.shared.f64 	%fd56, [_ZN6thrust24THRUST_300001_SM_1000_NS8cuda_cub4core6detail5shmemE+120];
	ld.shared.u64 	%rd64, [_ZN6thrust24THRUST_300001_SM_1000_NS8cuda_cub4core6detail5shmemE+128];
	setp.lt.f64 	%p219, %fd200, %fd56;
	mov.u64 	%rd356, %rd310;
	mov.f64 	%fd242, %fd200;
	@%p219 bra 	$L__BB5_198;
	setp.lt.f64 	%p220, %fd56, %fd200;
	mov.u64 	%rd356, %rd64;
	mov.f64 	%fd242, %fd56;
	@%p220 bra 	$L__BB5_198;
	setp.lt.s64 	%p221, %rd310, %rd64;
	min.s64 	%rd356, %rd310, %rd64;
	selp.f64 	%fd242, %fd200, %fd56, %p221;
	bra.uni 	$L__BB5_198;
$L__BB5_66:
	// begin inline asm
	mov.u32 %r163, %laneid;
	// end inline asm
	and.b32  	%r184, %r2, 992;
	add.s32 	%r185, %r184, 32;
	setp.gt.s32 	%p118, %r185, %r1;
	not.b32 	%r186, %r184;
	add.s32 	%r187, %r1, %r186;
	selp.b32 	%r182, %r187, 31, %p118;
	mov.b64 	%rd265, %fd188;
	mov.b64 	{%r165, %r170}, %rd265;
	mov.b32 	%r181, 1;
	mov.b32 	%r183, -1;
	// begin inline asm
	shfl.sync.down.b32 %r164, %r165, %r181, %r182, %r183;
	// end inline asm
	// begin inline asm
	shfl.sync.down.b32 %r169, %r170, %r181, %r182, %r183;
	// end inline asm
	mov.b64 	%rd266, {%r164, %r169};
	mov.b64 	%fd58, %rd266;
	mov.b64 	{%r175, %r180}, %rd298;
	// begin inline asm
	shfl.sync.down.b32 %r174, %r175, %r181, %r182, %r183;
	// end inline asm
	// begin inline asm
	shfl.sync.down.b32 %r179, %r180, %r181, %r182, %r183;
	// end inline asm
	mov.b64 	%rd66, {%r174, %r179};
	setp.ge.s32 	%p119, %r163, %r182;
	setp.lt.f64 	%p120, %fd188, %fd58;
	or.pred  	%p121, %p119, %p120;
	mov.u64 	%rd311, %rd298;
	mov.f64 	%fd201, %fd188;
	@%p121 bra 	$L__BB5_69;
	setp.gt.f64 	%p122, %fd188, %fd58;
	mov.u64 	%rd311, %rd66;
	mov.f64 	%fd201, %fd58;
	@%p122 bra 	$L__BB5_69;
	setp.lt.s64 	%p123, %rd298, %rd66;
	min.s64 	%rd311, %rd298, %rd66;
	selp.f64 	%fd201, %fd188, %fd58, %p123;
$L__BB5_69:
	mov.b64 	%rd267, %fd201;
	mov.b64 	{%r189, %r194}, %rd267;
	mov.b32 	%r205, 2;
	mov.b32 	%r207, -1;
	// begin inline asm
	shfl.sync.down.b32 %r188, %r189, %r205, %r182, %r207;
	// end inline asm
	// begin inline asm
	shfl.sync.down.b32 %r193, %r194, %r205, %r182, %r207;
	// end inline asm
	mov.b64 	%rd268, {%r188, %r193};
	mov.b64 	%fd61, %rd268;
	mov.b64 	{%r199, %r204}, %rd311;
	// begin inline asm
	shfl.sync.down.b32 %r198, %r199, %r205, %r182, %r207;
	// end inline asm
	// begin inline asm
	shfl.sync.down.b32 %r203, %r204, %r205, %r182, %r207;
	// end inline asm
	mov.b64 	%rd69, {%r198, %r203};
	add.s32 	%r208, %r163, 2;
	setp.gt.s32 	%p124, %r208, %r182;
	setp.lt.f64 	%p125, %fd201, %fd61;
	or.pred  	%p126, %p124, %p125;
	mov.u64 	%rd312, %rd311;
	mov.f64 	%fd202, %fd201;
	@%p126 bra 	$L__BB5_72;
	setp.gt.f64 	%p127, %fd201, %fd61;
	mov.u64 	%rd312, %rd69;
	mov.f64 	%fd202, %fd61;
	@%p127 bra 	$L__BB5_72;
	setp.lt.s64 	%p128, %rd311, %rd69;
	min.s64 	%rd312, %rd311, %rd69;
	selp.f64 	%fd202, %fd201, %fd61, %p128;
$L__BB5_72:
	mov.b64 	%rd269, %fd202;
	mov.b64 	{%r210, %r215}, %rd269;
	mov.b32 	%r226, 4;
	mov.b32 	%r228, -1;
	// begin inline asm
	shfl.sync.down.b32 %r209, %r210, %r226, %r182, %r228;
	// end inline asm
	// begin inline asm
	shfl.sync.down.b32 %r214, %r215, %r226, %r182, %r228;
	// end inline asm
	mov.b64 	%rd270, {%r209, %r214};
	mov.b64 	%fd64, %rd270;
	mov.b64 	{%r220, %r225}, %rd312;
	// begin inline asm
	shfl.sync.down.b32 %r219, %r220, %r226, %r182, %r228;
	// end inline asm
	// begin inline asm
	shfl.sync.down.b32 %r224, %r225, %r226, %r182, %r228;
	// end inline asm
	mov.b64 	%rd72, {%r219, %r224};
	add.s32 	%r229, %r163, 4;
	setp.gt.s32 	%p129, %r229, %r182;
	setp.lt.f64 	%p130, %fd202, %fd64;
	or.pred  	%p131, %p129, %p130;
	mov.u64 	%rd313, %rd312;
	mov.f64 	%fd203, %fd202;
	@%p131 bra 	$L__BB5_75;
	setp.gt.f64 	%p132, %fd202, %fd64;
	mov.u64 	%rd313, %rd72;
	mov.f64 	%fd203, %fd64;
	@%p132 bra 	$L__BB5_75;
	setp.lt.s64 	%p133, %rd312, %rd72;
	min.s64 	%rd313, %rd312, %rd72;
	selp.f64 	%fd203, %fd202, %fd64, %p133;
$L__BB5_75:
	mov.b64 	%rd271, %fd203;
	mov.b64 	{%r231, %r236}, %rd271;
	mov.b32 	%r247, 8;
	mov.b32 	%r249, -1;
	// begin inline asm
	shfl.sync.down.b32 %r230, %r231, %r247, %r182, %r249;
	// end inline asm
	// begin inline asm
	shfl.sync.down.b32 %r235, %r236, %r247, %r182, %r249;
	// end inline asm
	mov.b64 	%rd272, {%r230, %r235};
	mov.b64 	%fd67, %rd272;
	mov.b64 	{%r241, %r246}, %rd313;
	// begin inline asm
	shfl.sync.down.b32 %r240, %r241, %r247, %r182, %r249;
	// end inline asm
	// begin inline asm
	shfl.sync.down.b32 %r245, %r246, %r247, %r182, %r249;
	// end inline asm
	mov.b64 	%rd75, {%r240, %r245};
	add.s32 	%r250, %r163, 8;
	setp.gt.s32 	%p134, %r250, %r182;
	setp.lt.f64 	%p135, %fd203, %fd67;
	or.pred  	%p136, %p134, %p135;
	mov.f64 	%fd204, %fd203;
	mov.u64 	%rd314, %rd313;
	@%p136 bra 	$L__BB5_78;
	setp.gt.f64 	%p137, %fd203, %fd67;
	mov.f64 	%fd204, %fd67;
	mov.u64 	%rd314, %rd75;
	@%p137 bra 	$L__BB5_78;
	setp.lt.s64 	%p138, %rd313, %rd75;
	selp.f64 	%fd204, %fd203, %fd67, %p138;
	min.s64 	%rd314, %rd313, %rd75;
$L__BB5_78:
	mov.b64 	%rd273, %fd204;
	mov.b64 	{%r252, %r257}, %rd273;
	mov.b32 	%r268, 16;
	mov.b32 	%r270, -1;
	// begin inline asm
	shfl.sync.down.b32 %r251, %r252, %r268, %r182, %r270;
	// end inline asm
	// begin inline asm
	shfl.sync.down.b32 %r256, %r257, %r268, %r182, %r270;
	// end inline asm
	mov.b64 	%rd274, {%r251, %r256};
	mov.b64 	%fd70, %rd274;
	mov.b64 	{%r262, %r267}, %rd314;
	// begin inline asm
	shfl.sync.down.b32 %r261, %r262, %r268, %r182, %r270;
	// end inline asm
	// begin inline asm
	shfl.sync.down.b32 %r266, %r267, %r268, %r182, %r270;
	// end inline asm
	mov.b64 	%rd78, {%r261, %r266};
	add.s32 	%r271, %r163, 16;
	setp.gt.s32 	%p139, %r271, %r182;
	setp.lt.f64 	%p140, %fd204, %fd70;
	or.pred  	%p141, %p139, %p140;
	mov.f64 	%fd242, %fd204;
	mov.u64 	%rd356, %rd314;
	@%p141 bra 	$L__BB5_81;
	setp.gt.f64 	%p142, %fd204, %fd70;
	mov.f64 	%fd242, %fd70;
	mov.u64 	%rd356, %rd78;
	@%p142 bra 	$L__BB5_81;
	setp.lt.s64 	%p143, %rd314, %rd78;
	selp.f64 	%fd242, %fd204, %fd70, %p143;
	min.s64 	%rd356, %rd314, %rd78;
$L__BB5_81:
	setp.ne.s32 	%p144, %r163, 0;
	@%p144 bra 	$L__BB5_83;
	shr.u32 	%r272, %r2, 1;
	and.b32  	%r273, %r272, 496;
	mov.u32 	%r274, _ZN6thrust24THRUST_300001_SM_1000_NS8cuda_cub4core6detail5shmemE;
	add.s32 	%r275, %r274, %r273;
	st.shared.f64 	[%r275+8], %fd242;
	st.shared.u64 	[%r275+16], %rd356;
$L__BB5_83:
	bar.sync 	0;
	setp.ne.s32 	%p145, %r2, 0;
	@%p145 bra 	$L__BB5_198;
	setp.lt.s32 	%p146, %r1, 33;
	mov.f64 	%fd206, %fd242;
	mov.u64 	%rd316, %rd356;
	@%p146 bra 	$L__BB5_88;
	ld.shared.f64 	%fd73, [_ZN6thrust24THRUST_300001_SM_1000_NS8cuda_cub4core6detail5shmemE+24];
	ld.shared.u64 	%rd81, [_ZN6thrust24THRUST_300001_SM_1000_NS8cuda_cub4core6detail5shmemE+32];
	setp.lt.f64 	%p147, %fd242, %fd73;
	mov.f64 	%fd206, %fd242;
	mov.u64 	%rd316, %rd356;
	@%p147 bra 	$L__BB5_88;
	setp.lt.f64 	%p148, %fd73, %fd242;
	mov.f64 	%fd206, %fd73;
	mov.u64 	%rd316, %rd81;
	@%p148 bra 	$L__BB5_88;
	setp.lt.s64 	%p149, %rd356, %rd81;
	selp.f64 	%fd206, %fd242, %fd73, %p149;
	min.s64 	%rd316, %rd356, %rd81;
$L__BB5_88:
	setp.lt.s32 	%p150, %r1, 65;
	mov.f64 	%fd207, %fd206;
	mov.u64 	%rd317, %rd316;
	@%p150 bra 	$L__BB5_92;
	ld.shared.f64 	%fd76, [_ZN6thrust24THRUST_300001_SM_1000_NS8cuda_cub4core6detail5shmemE+40];
	ld.shared.u64 	%rd84, [_ZN6thrust24THRUST_300001_SM_1000_NS8cuda_cub4core6detail5shmemE+48];
	setp.lt.f64 	%p151, %fd206, %fd76;
	mov.f64 	%fd207, %fd206;
	mov.u64 	%rd317, %rd316;
	@%p151 bra 	$L__BB5_92;
	setp.lt.f64 	%p152, %fd76, %fd206;
	mov.f64 	%fd207, %fd76;
	mov.u64 	%rd317, %rd84;
	@%p152 bra 	$L__BB5_92;
	setp.lt.s64 	%p153, %rd316, %rd84;
	selp.f64 	%fd207, %fd206, %fd76, %p153;
	min.s64 	%rd317, %rd316, %rd84;
$L__BB5_92:
	setp.lt.s32 	%p154, %r1, 97;
	mov.f64 	%fd208, %fd207;
	mov.u64 	%rd318, %rd317;
	@%p154 bra 	$L__BB5_96;
	ld.shared.f64 	%fd79, [_ZN6thrust24THRUST_300001_SM_1000_NS8cuda_cub4core6detail5shmemE+56];
	ld.shared.u64 	%rd87, [_ZN6thrust24THRUST_300001_SM_1000_NS8cuda_cub4core6detail5shmemE+64];
	setp.lt.f64 	%p155, %fd207, %fd79;
	mov.f64 	%fd208, %fd207;
	mov.u64 	%rd318, %rd317;
	@%p155 bra 	$L__BB5_96;
	setp.lt.f64 	%p156, %fd79, %fd207;
	mov.f64 	%fd208, %fd79;
	mov.u64 	%rd318, %rd87;
	@%p156 bra 	$L__BB5_96;
	setp.lt.s64 	%p157, %rd317, %rd87;
	selp.f64 	%fd208, %fd207, %fd79, %p157;
	min.s64 	%rd318, %rd317, %rd87;
$L__BB5_96:
	setp.lt.s32 	%p158, %r1, 129;
	mov.f64 	%fd209, %fd208;
	mov.u64 	%rd319, %rd318;
	@%p158 bra 	$L__BB5_100;
	ld.shared.f64 	%fd82, [_ZN6thrust24THRUST_300001_SM_1000_NS8cuda_cub4core6detail5shmemE+72];
	ld.shared.u64 	%rd90, [_ZN6thrust24THRUST_300001_SM_1000_NS8cuda_cub4core6detail5shmemE+80];
	setp.lt.f64 	%p159, %fd208, %fd82;
	mov.f64 	%fd209, %fd208;
	mov.u64 	%rd319, %rd318;
	@%p159 bra 	$L__BB5_100;
	setp.lt.f64 	%p160, %fd82, %fd208;
	mov.f64 	%fd209, %fd82;
	mov.u64 	%rd319, %rd90;
	@%p160 bra 	$L__BB5_100;
	setp.lt.s64 	%p161, %rd318, %rd90;
	selp.f64 	%fd209, %fd208, %fd82, %p161;
	min.s64 	%rd319, %rd318, %rd90;
$L__BB5_100:
	setp.lt.s32 	%p162, %r1, 161;
	mov.f64 	%fd210, %fd209;
	mov.u64 	%rd320, %rd319;
	@%p162 bra 	$L__BB5_104;
	ld.shared.f64 	%fd85, [_ZN6thrust24THRUST_300001_SM_1000_NS8cuda_cub4core6detail5shmemE+88];
	ld.shared.u64 	%rd93, [_ZN6thrust24THRUST_300001_SM_1000_NS8cuda_cub4core6detail5shmemE+96];
	setp.lt.f64 	%p163, %fd209, %fd85;
	mov.f64 	%fd210, %fd209;
	mov.u64 	%rd320, %rd319;
	@%p163 bra 	$L__BB5_104;
	setp.lt.f64 	%p164, %fd85, %fd209;
	mov.f64 	%fd210, %fd85;
	mov.u64 	%rd320, %rd93;
	@%p164 bra 	$L__BB5_104;
	setp.lt.s64 	%p165, %rd319, %rd93;
	selp.f64 	%fd210, %fd209, %fd85, %p165;
	min.s64 	%rd320, %rd319, %rd93;
$L__BB5_104:
	setp.lt.s32 	%p166, %r1, 193;
	mov.f64 	%fd211, %fd210;
	mov.u64 	%rd321, %rd320;
	@%p166 bra 	$L__BB5_108;
	ld.shared.f64 	%fd88, [_ZN6thrust24THRUST_300001_SM_1000_NS8cuda_cub4core6detail5shmemE+104];
	ld.shared.u64 	%rd96, [_ZN6thrust24THRUST_300001_SM_1000_NS8cuda_cub4core6detail5shmemE+112];
	setp.lt.f64 	%p167, %fd210, %fd88;
	mov.f64 	%fd211, %fd210;
	mov.u64 	%rd321, %rd320;
	@%p167 bra 	$L__BB5_108;
	setp.lt.f64 	%p168, %fd88, %fd210;
	mov.f64 	%fd211, %fd88;
	mov.u64 	%rd321, %rd96;
	@%p168 bra 	$L__BB5_108;
	setp.lt.s64 	%p169, %rd320, %rd96;
	selp.f64 	%fd211, %fd210, %fd88, %p169;
	min.s64 	%rd321, %rd320, %rd96;
$L__BB5_108:
	setp.lt.s32 	%p170, %r1, 225;
	mov.u64 	%rd356, %rd321;
	mov.f64 	%fd242, %fd211;
	@%p170 bra 	$L__BB5_198;
	ld.shared.f64 	%fd91, [_ZN6thrust24THRUST_300001_SM_1000_NS8cuda_cub4core6detail5shmemE+120];
	ld.shared.u64 	%rd99, [_ZN6thrust24THRUST_300001_SM_1000_NS8cuda_cub4core6detail5shmemE+128];
	setp.lt.f64 	%p171, %fd211, %fd91;
	mov.u64 	%rd356, %rd321;
	mov.f64 	%fd242, %fd211;
	@%p171 bra 	$L__BB5_198;
	setp.lt.f64 	%p172, %fd91, %fd211;
	mov.u64 	%rd356, %rd99;
	mov.f64 	%fd242, %fd91;
	@%p172 bra 	$L__BB5_198;
	setp.lt.s64 	%p173, %rd321, %rd99;
	selp.f64 	%fd242, %fd211, %fd91, %p173;
	min.s64 	%rd356, %rd321, %rd99;
	bra.uni 	$L__BB5_198;
$L__BB5_112:
	mov.u32 	%r18, %tid.x;
	cvt.u64.u32 	%rd200, %r18;
	cvta.to.global.u64 	%rd201, %rd196;
	mul.wide.u32 	%rd202, %r18, 8;
	add.s64 	%rd203, %rd201, %rd202;
	ld.global.f64 	%fd172, [%rd203];
	add.s32 	%r31, %r18, 256;
	cvt.u64.u32 	%rd204, %r31;
	ld.global.f64 	%fd173, [%rd203+2048];
	add.s32 	%r32, %r18, 512;
	cvt.u64.u32 	%rd205, %r32;
	ld.global.f64 	%fd174, [%rd203+4096];
	ld.global.f64 	%fd93, [%rd203+6144];
	or.b32  	%r33, %r18, 1024;
	cvt.u64.u32 	%rd101, %r33;
	add.s64 	%rd103, %rd197, %rd101;
	ld.global.f64 	%fd94, [%rd203+8192];
	setp.lt.f64 	%p3, %fd173, %fd172;
	selp.f64 	%fd175, %fd173, %fd172, %p3;
	selp.b64 	%rd206, %rd204, %rd200, %p3;
	setp.lt.f64 	%p4, %fd174, %fd175;
	selp.f64 	%fd95, %fd174, %fd175, %p4;
	selp.b64 	%rd104, %rd205, %rd206, %p4;
	setp.lt.f64 	%p5, %fd95, %fd93;
	mov.f64 	%fd212, %fd95;
	mov.u64 	%rd322, %rd104;
	@%p5 bra 	$L__BB5_115;
	add.s32 	%r34, %r18, 768;
	cvt.u64.u32 	%rd322, %r34;
	setp.lt.f64 	%p6, %fd93, %fd95;
	mov.f64 	%fd212, %fd93;
	@%p6 bra 	$L__BB5_115;
	mov.f64 	%fd212, %fd95;
	mov.u64 	%rd322, %rd104;
$L__BB5_115:
	add.s64 	%rd107, %rd197, %rd322;
	setp.lt.f64 	%p7, %fd212, %fd94;
	mov.f64 	%fd229, %fd212;
	mov.u64 	%rd343, %rd107;
	@%p7 bra 	$L__BB5_118;
	setp.lt.f64 	%p8, %fd94, %fd212;
	mov.f64 	%fd229, %fd94;
	mov.u64 	%rd343, %rd103;
	@%p8 bra 	$L__BB5_118;
	setp.lt.s64 	%p9, %rd322, %rd101;
	selp.f64 	%fd229, %fd212, %fd94, %p9;
	selp.b64 	%rd343, %rd107, %rd103, %p9;
$L__BB5_118:
	setp.lt.u64 	%p10, %rd199, 2560;
	mov.b64 	%rd332, 1280;
	@%p10 bra 	$L__BB5_136;
	mov.b64 	%rd332, 1280;
$L__BB5_120:
	mov.u64 	%rd110, %rd332;
	add.s64 	%rd209, %rd110, %rd200;
	shl.b64 	%rd210, %rd110, 3;
	cvta.to.global.u64 	%rd211, %rd196;
	add.s64 	%rd213, %rd211, %rd202;
	add.s64 	%rd214, %rd213, %rd210;
	add.s64 	%rd113, %rd209, %rd197;
	ld.global.f64 	%fd100, [%rd214];
	ld.global.f64 	%fd101, [%rd214+2048];
	ld.global.f64 	%fd102, [%rd214+4096];
	ld.global.f64 	%fd103, [%rd214+6144];
	ld.global.f64 	%fd104, [%rd214+8192];
	setp.lt.f64 	%p11, %fd229, %fd100;
	mov.f64 	%fd215, %fd229;
	mov.u64 	%rd326, %rd343;
	@%p11 bra 	$L__BB5_123;
	setp.lt.f64 	%p12, %fd100, %fd229;
	mov.f64 	%fd215, %fd100;
	mov.u64 	%rd326, %rd113;
	@%p12 bra 	$L__BB5_123;
	setp.lt.s64 	%p13, %rd343, %rd113;
	selp.f64 	%fd215, %fd229, %fd100, %p13;
	min.s64 	%rd326, %rd343, %rd113;
$L__BB5_123:
	setp.lt.f64 	%p14, %fd215, %fd101;
	mov.f64 	%fd216, %fd215;
	mov.u64 	%rd327, %rd326;
	@%p14 bra 	$L__BB5_126;
	add.s64 	%rd215, %rd110, %rd200;
	add.s64 	%rd216, %rd215, %rd197;
	add.s64 	%rd327, %rd216, 256;
	setp.lt.f64 	%p15, %fd101, %fd215;
	mov.f64 	%fd216, %fd101;
	@%p15 bra 	$L__BB5_126;
	add.s64 	%rd219, %rd216, 256;
	setp.lt.s64 	%p16, %rd326, %rd219;
	selp.f64 	%fd216, %fd215, %fd101, %p16;
	min.s64 	%rd327, %rd326, %rd219;
$L__BB5_126:
	setp.lt.f64 	%p17, %fd216, %fd102;
	mov.f64 	%fd217, %fd216;
	mov.u64 	%rd328, %rd327;
	@%p17 bra 	$L__BB5_129;
	add.s64 	%rd220, %rd110, %rd200;
	add.s64 	%rd221, %rd220, %rd197;
	add.s64 	%rd328, %rd221, 512;
	setp.lt.f64 	%p18, %fd102, %fd216;
	mov.f64 	%fd217, %fd102;
	@%p18 bra 	$L__BB5_129;
	add.s64 	%rd224, %rd221, 512;
	setp.lt.s64 	%p19, %rd327, %rd224;
	selp.f64 	%fd217, %fd216, %fd102, %p19;
	min.s64 	%rd328, %rd327, %rd224;
$L__BB5_129:
	setp.lt.f64 	%p20, %fd217, %fd103;
	mov.f64 	%fd218, %fd217;
	mov.u64 	%rd329, %rd328;
	@%p20 bra 	$L__BB5_132;
	add.s64 	%rd225, %rd110, %rd200;
	add.s64 	%rd226, %rd225, %rd197;
	add.s64 	%rd329, %rd226, 768;
	setp.lt.f64 	%p21, %fd103, %fd217;
	mov.f64 	%fd218, %fd103;
	@%p21 bra 	$L__BB5_132;
	setp.lt.s64 	%p22, %rd328, %rd329;
	selp.f64 	%fd218, %fd217, %fd103, %p22;
	min.s64 	%rd329, %rd328, %rd329;
$L__BB5_132:
	setp.lt.f64 	%p23, %fd218, %fd104;
	mov.f64 	%fd229, %fd218;
	mov.u64 	%rd343, %rd329;
	@%p23 bra 	$L__BB5_135;
	add.s64 	%rd227, %rd110, %rd200;
	add.s64 	%rd228, %rd227, %rd197;
	add.s64 	%rd343, %rd228, 1024;
	setp.lt.f64 	%p24, %fd104, %fd218;
	mov.f64 	%fd229, %fd104;
	@%p24 bra 	$L__BB5_135;
	setp.lt.s64 	%p25, %rd329, %rd343;
	selp.f64 	%fd229, %fd218, %fd104, %p25;
	min.s64 	%rd343, %rd329, %rd343;
$L__BB5_135:
	add.s64 	%rd332, %rd110, 1280;
	add.s64 	%rd229, %rd110, 2560;
	setp.le.s64 	%p26, %rd229, %rd199;
	@%p26 bra 	$L__BB5_120;
$L__BB5_136:
	setp.le.s64 	%p27, %rd199, %rd332;
	@%p27 bra 	$L__BB5_159;
	cvt.u32.u64 	%r35, %rd332;
	cvt.u32.u64 	%r36, %rd199;
	sub.s32 	%r19, %r36, %r35;
	setp.ge.s32 	%p28, %r18, %r19;
	@%p28 bra 	$L__BB5_159;
	cvta.to.global.u64 	%rd133, %rd196;
	not.b32 	%r38, %r18;
	add.s32 	%r39, %r38, %r36;
	sub.s32 	%r20, %r39, %r35;
	and.b32  	%r41, %r20, 768;
	setp.eq.s32 	%p29, %r41, 768;
	mov.u32 	%r389, %r18;
	@%p29 bra 	$L__BB5_144;
	add.s64 	%rd232, %rd332, %rd200;
	add.s64 	%rd334, %rd232, %rd197;
	shl.b64 	%rd233, %rd232, 3;
	add.s64 	%rd333, %rd133, %rd233;
	shr.u32 	%r42, %r20, 8;
	add.s32 	%r43, %r42, 1;
	and.b32  	%r44, %r43, 3;
	neg.s32 	%r387, %r44;
	mov.u32 	%r389, %r18;
$L__BB5_140:
	.pragma "nounroll";
	mov.u64 	%rd138, %rd343;
	mov.f64 	%fd116, %fd229;
	ld.global.f64 	%fd117, [%rd333];
	setp.lt.f64 	%p30, %fd116, %fd117;
	@%p30 bra 	$L__BB5_143;
	setp.lt.f64 	%p31, %fd117, %fd116;
	mov.f64 	%fd229, %fd117;
	mov.u64 	%rd343, %rd334;
	@%p31 bra 	$L__BB5_143;
	setp.lt.s64 	%p32, %rd138, %rd334;
	selp.f64 	%fd229, %fd116, %fd117, %p32;
	min.s64 	%rd343, %rd138, %rd334;
$L__BB5_143:
	add.s32 	%r389, %r389, 256;
	add.s64 	%rd334, %rd334, 256;
	add.s64 	%rd333, %rd333, 2048;
	add.s32 	%r387, %r387, 1;
	setp.ne.s32 	%p33, %r387, 0;
	@%p33 bra 	$L__BB5_140;
$L__BB5_144:
	setp.lt.u32 	%p34, %r20, 768;
	@%p34 bra 	$L__BB5_159;
	add.s32 	%r390, %r389, 512;
$L__BB5_146:
	mov.u32 	%r28, %r390;
	add.s32 	%r45, %r28, -512;
	cvt.u64.u32 	%rd234, %r45;
	add.s64 	%rd235, %rd332, %rd234;
	shl.b64 	%rd236, %rd235, 3;
	add.s64 	%rd146, %rd133, %rd236;
	add.s64 	%rd147, %rd235, %rd197;
	ld.global.f64 	%fd123, [%rd146];
	setp.lt.f64 	%p35, %fd229, %fd123;
	mov.f64 	%fd226, %fd229;
	mov.u64 	%rd340, %rd343;
	@%p35 bra 	$L__BB5_149;
	setp.lt.f64 	%p36, %fd123, %fd229;
	mov.f64 	%fd226, %fd123;
	mov.u64 	%rd340, %rd147;
	@%p36 bra 	$L__BB5_149;
	setp.lt.s64 	%p37, %rd343, %rd147;
	selp.f64 	%fd226, %fd229, %fd123, %p37;
	min.s64 	%rd340, %rd343, %rd147;
$L__BB5_149:
	add.s32 	%r46, %r28, -256;
	cvt.u64.u32 	%rd237, %r46;
	add.s64 	%rd238, %rd332, %rd237;
	add.s64 	%rd150, %rd238, %rd197;
	ld.global.f64 	%fd126, [%rd146+2048];
	setp.lt.f64 	%p38, %fd226, %fd126;
	mov.f64 	%fd227, %fd226;
	mov.u64 	%rd341, %rd340;
	@%p38 bra 	$L__BB5_152;
	setp.lt.f64 	%p39, %fd126, %fd226;
	mov.f64 	%fd227, %fd126;
	mov.u64 	%rd341, %rd150;
	@%p39 bra 	$L__BB5_152;
	setp.lt.s64 	%p40, %rd340, %rd150;
	selp.f64 	%fd227, %fd226, %fd126, %p40;
	min.s64 	%rd341, %rd340, %rd150;
$L__BB5_152:
	cvt.u64.u32 	%rd239, %r28;
	add.s64 	%rd240, %rd332, %rd239;
	add.s64 	%rd153, %rd240, %rd197;
	ld.global.f64 	%fd129, [%rd146+4096];
	setp.lt.f64 	%p41, %fd227, %fd129;
	mov.f64 	%fd228, %fd227;
	mov.u64 	%rd342, %rd341;
	@%p41 bra 	$L__BB5_155;
	setp.lt.f64 	%p42, %fd129, %fd227;
	mov.f64 	%fd228, %fd129;
	mov.u64 	%rd342, %rd153;
	@%p42 bra 	$L__BB5_155;
	setp.lt.s64 	%p43, %rd341, %rd153;
	selp.f64 	%fd228, %fd227, %fd129, %p43;
	min.s64 	%rd342, %rd341, %rd153;
$L__BB5_155:
	add.s32 	%r47, %r28, 256;
	cvt.u64.u32 	%rd241, %r47;
	add.s64 	%rd242, %rd332, %rd241;
	add.s64 	%rd156, %rd242, %rd197;
	ld.global.f64 	%fd132, [%rd146+6144];
	setp.lt.f64 	%p44, %fd228, %fd132;
	mov.f64 	%fd229, %fd228;
	mov.u64 	%rd343, %rd342;
	@%p44 bra 	$L__BB5_158;
	setp.lt.f64 	%p45, %fd132, %fd228;
	mov.f64 	%fd229, %fd132;
	mov.u64 	%rd343, %rd156;
	@%p45 bra 	$L__BB5_158;
	setp.lt.s64 	%p46, %rd342, %rd156;
	selp.f64 	%fd229, %fd228, %fd132, %p46;
	min.s64 	%rd343, %rd342, %rd156;
$L__BB5_158:
	add.s32 	%r390, %r28, 1024;
	add.s32 	%r48, %r28, 512;
	setp.lt.s32 	%p47, %r48, %r19;
	@%p47 bra 	$L__BB5_146;
$L__BB5_159:
	// begin inline asm
	mov.u32 %r49, %laneid;
	// end inline asm
	mov.b64 	%rd243, %fd229;
	mov.b64 	{%r51, %r56}, %rd243;
	mov.b32 	%r67, 1;
	mov.b32 	%r68, 31;
	mov.b32 	%r69, -1;
	// begin inline asm
	shfl.sync.down.b32 %r50, %r51, %r67, %r68, %r69;
	// end inline asm
	// begin inline asm
	shfl.sync.down.b32 %r55, %r56, %r67, %r68, %r69;
	// end inline asm
	mov.b64 	%rd244, {%r50, %r55};
	mov.b64 	%fd136, %rd244;
	mov.b64 	{%r61, %r66}, %rd343;
	// begin inline asm
	shfl.sync.down.b32 %r60, %r61, %r67, %r68, %r69;
	// end inline asm
	// begin inline asm
	shfl.sync.down.b32 %r65, %r66, %r67, %r68, %r69;
	// end inline asm
	mov.b64 	%rd160, {%r60, %r65};
	setp.gt.s32 	%p48, %r49, 30;
	setp.lt.f64 	%p49, %fd229, %fd136;
	or.pred  	%p50, %p48, %p49;
	mov.f64 	%fd231, %fd229;
	mov.u64 	%rd345, %rd343;
	@%p50 bra 	$L__BB5_162;
	setp.gt.f64 	%p51, %fd229, %fd136;
	mov.f64 	%fd231, %fd136;
	mov.u64 	%rd345, %rd160;
	@%p51 bra 	$L__BB5_162;
	setp.lt.s64 	%p52, %rd343, %rd160;
	selp.f64 	%fd231, %fd229, %fd136, %p52;
	min.s64 	%rd345, %rd343, %rd160;
$L__BB5_162:
	mov.b64 	%rd245, %fd231;
	mov.b64 	{%r71, %r76}, %rd245;
	mov.b32 	%r87, 2;
	mov.b32 	%r88, 31;
	mov.b32 	%r89, -1;
	// begin inline asm
	shfl.sync.down.b32 %r70, %r71, %r87, %r88, %r89;
	// end inline asm
	// begin inline asm
	shfl.sync.down.b32 %r75, %r76, %r87, %r88, %r89;
	// end inline asm
	mov.b64 	%rd246, {%r70, %r75};
	mov.b64 	%fd139, %rd246;
	mov.b64 	{%r81, %r86}, %rd345;
	// begin inline asm
	shfl.sync.down.b32 %r80, %r81, %r87, %r88, %r89;
	// end inline asm
	// begin inline asm
	shfl.sync.down.b32 %r85, %r86, %r87, %r88, %r89;
	// end inline asm
	mov.b64 	%rd163, {%r80, %r85};
	setp.gt.s32 	%p53, %r49, 29;
	setp.lt.f64 	%p54, %fd231, %fd139;
	or.pred  	%p55, %p53, %p54;
	mov.f64 	%fd232, %fd231;
	mov.u64 	%rd346, %rd345;
	@%p55 bra 	$L__BB5_165;
	setp.gt.f64 	%p56, %fd231, %fd139;
	mov.f64 	%fd232, %fd139;
	mov.u64 	%rd346, %rd163;
	@%p56 bra 	$L__BB5_165;
	setp.lt.s64 	%p57, %rd345, %rd163;
	selp.f64 	%fd232, %fd231, %fd139, %p57;
	min.s64 	%rd346, %rd345, %rd163;
$L__BB5_165:
	mov.b64 	%rd247, %fd232;
	mov.b64 	{%r91, %r96}, %rd247;
	mov.b32 	%r107, 4;
	mov.b32 	%r108, 31;
	mov.b32 	%r109, -1;
	// begin inline asm
	shfl.sync.down.b32 %r90, %r91, %r107, %r108, %r109;
	// end inline asm
	// begin inline asm
	shfl.sync.down.b32 %r95, %r96, %r107, %r108, %r109;
	// end inline asm
	mov.b64 	%rd248, {%r90, %r95};
	mov.b64 	%fd142, %rd248;
	mov.b64 	{%r101, %r106}, %rd346;
	// begin inline asm
	shfl.sync.down.b32 %r100, %r101, %r107, %r108, %r109;
	// end inline asm
	// begin inline asm
	shfl.sync.down.b32 %r105, %r106, %r107, %r108, %r109;
	// end inline asm
	mov.b64 	%rd166, {%r100, %r105};
	setp.gt.s32 	%p58, %r49, 27;
	setp.lt.f64 	%p59, %fd232, %fd142;
	or.pred  	%p60, %p58, %p59;
	mov.f64 	%fd233, %fd232;
	mov.u64 	%rd347, %rd346;
	@%p60 bra 	$L__BB5_168;
	setp.gt.f64 	%p61, %fd232, %fd142;
	mov.f64 	%fd233, %fd142;
	mov.u64 	%rd347, %rd166;
	@%p61 bra 	$L__BB5_168;
	setp.lt.s64 	%p62, %rd346, %rd166;
	selp.f64 	%fd233, %fd232, %fd142, %p62;
	min.s64 	%rd347, %rd346, %rd166;
$L__BB5_168:
	mov.b64 	%rd249, %fd233;
	mov.b64 	{%r111, %r116}, %rd249;
	mov.b32 	%r127, 8;
	mov.b32 	%r128, 31;
	mov.b32 	%r129, -1;
	// begin inline asm
	shfl.sync.down.b32 %r110, %r111, %r127, %r128, %r129;
	// end inline asm
	// begin inline asm
	shfl.sync.down.b32 %r115, %r116, %r127, %r128, %r129;
	// end inline asm
	mov.b64 	%rd250, {%r110, %r115};
	mov.b64 	%fd145, %rd250;
	mov.b64 	{%r121, %r126}, %rd347;
	// begin inline asm
	shfl.sync.down.b32 %r120, %r121, %r127, %r128, %r129;
	// end inline asm
	// begin inline asm
	shfl.sync.down.b32 %r125, %r126, %r127, %r128, %r129;
	// end inline asm
	mov.b64 	%rd169, {%r120, %r125};
	setp.gt.s32 	%p63, %r49, 23;
	setp.lt.f64 	%p64, %fd233, %fd145;
	or.pred  	%p65, %p63, %p64;
	mov.f64 	%fd234, %fd233;
	mov.u64 	%rd348, %rd347;
	@%p65 bra 	$L__BB5_171;
	setp.gt.f64 	%p66, %fd233, %fd145;
	mov.f64 	%fd234, %fd145;
	mov.u64 	%rd348, %rd169;
	@%p66 bra 	$L__BB5_171;
	setp.lt.s64 	%p67, %rd347, %rd169;
	selp.f64 	%fd234, %fd233, %fd145, %p67;
	min.s64 	%rd348, %rd347, %rd169;
$L__BB5_171:
	mov.b64 	%rd251, %fd234;
	mov.b64 	{%r131, %r136}, %rd251;
	mov.b32 	%r147, 16;
	mov.b32 	%r148, 31;
	mov.b32 	%r149, -1;
	// begin inline asm
	shfl.sync.down.b32 %r130, %r131, %r147, %r148, %r149;
	// end inline asm
	// begin inline asm
	shfl.sync.down.b32 %r135, %r136, %r147, %r148, %r149;
	// end inline asm
	mov.b64 	%rd252, {%r130, %r135};
	mov.b64 	%fd148, %rd252;
	mov.b64 	{%r141, %r146}, %rd348;
	// begin inline asm
	shfl.sync.down.b32 %r140, %r141, %r147, %r148, %r149;
	// end inline asm
	// begin inline asm
	shfl.sync.down.b32 %r145, %r146, %r147, %r148, %r149;
	// end inline asm
	mov.b64 	%rd172, {%r140, %r145};
	setp.gt.s32 	%p68, %r49, 15;
	setp.lt.f64 	%p69, %fd234, %fd148;
	or.pred  	%p70, %p68, %p69;
	mov.f64 	%fd242, %fd234;
	mov.u64 	%rd356, %rd348;
	@%p70 bra 	$L__BB5_174;
	setp.gt.f64 	%p71, %fd234, %fd148;
	mov.f64 	%fd242, %fd148;
	mov.u64 	%rd356, %rd172;
	@%p71 bra 	$L__BB5_174;
	setp.lt.s64 	%p72, %rd348, %rd172;
	selp.f64 	%fd242, %fd234, %fd148, %p72;
	min.s64 	%rd356, %rd348, %rd172;
$L__BB5_174:
	setp.ne.s32 	%p73, %r49, 0;
	@%p73 bra 	$L__BB5_176;
	shr.u32 	%r150, %r18, 1;
	and.b32  	%r151, %r150, 496;
	mov.u32 	%r152, _ZN6thrust24THRUST_300001_SM_1000_NS8cuda_cub4core6detail5shmemE;
	add.s32 	%r153, %r152, %r151;
	st.shared.f64 	[%r153+8], %fd242;
	st.shared.u64 	[%r153+16], %rd356;
$L__BB5_176:
	bar.sync 	0;
	setp.ne.s32 	%p74, %r18, 0;
	@%p74 bra 	$L__BB5_198;
	ld.shared.f64 	%fd151, [_ZN6thrust24THRUST_300001_SM_1000_NS8cuda_cub4core6detail5shmemE+24];
	ld.shared.u64 	%rd175, [_ZN6thrust24THRUST_300001_SM_1000_NS8cuda_cub4core6detail5shmemE+32];
	setp.lt.f64 	%p75, %fd242, %fd151;
	mov.f64 	%fd236, %fd242;
	mov.u64 	%rd350, %rd356;
	@%p75 bra 	$L__BB5_180;
	setp.lt.f64 	%p76, %fd151, %fd242;
	mov.f64 	%fd236, %fd151;
	mov.u64 	%rd350, %rd175;
	@%p76 bra 	$L__BB5_180;
	setp.lt.s64 	%p77, %rd356, %rd175;
	selp.f64 	%fd236, %fd242, %fd151, %p77;
	min.s64 	%rd350, %rd356, %rd175;
$L__BB5_180:
	ld.shared.f64 	%fd154, [_ZN6thrust24THRUST_300001_SM_1000_NS8cuda_cub4core6detail5shmemE+40];
	ld.shared.u64 	%rd178, [_ZN6thrust24THRUST_300001_SM_1000_NS8cuda_cub4core6detail5shmemE+48];
	setp.lt.f64 	%p78, %fd236, %fd154;
	mov.f64 	%fd237, %fd236;
	mov.u64 	%rd351, %rd350;
	@%p78 bra 	$L__BB5_183;
	setp.lt.f64 	%p79, %fd154, %fd236;
	mov.f64 	%fd237, %fd154;
	mov.u64 	%rd351, %rd178;
	@%p79 bra 	$L__BB5_183;
	setp.lt.s64 	%p80, %rd350, %rd178;
	selp.f64 	%fd237, %fd236, %fd154, %p80;
	min.s64 	%rd351, %rd350, %rd178;
$L__BB5_183:
	ld.shared.f64 	%fd157, [_ZN6thrust24THRUST_300001_SM_1000_NS8cuda_cub4core6detail5shmemE+56];
	ld.shared.u64 	%rd181, [_ZN6thrust24THRUST_300001_SM_1000_NS8cuda_cub4core6detail5shmemE+64];
	setp.lt.f64 	%p81, %fd237, %fd157;
	mov.f64 	%fd238, %fd237;
	mov.u64 	%rd352, %rd351;
	@%p81 bra 	$L__BB5_186;
	setp.lt.f64 	%p82, %fd157, %fd237;
	mov.f64 	%fd238, %fd157;
	mov.u64 	%rd352, %rd181;
	@%p82 bra 	$L__BB5_186;
	setp.lt.s64 	%p83, %rd351, %rd181;
	selp.f64 	%fd238, %fd237, %fd157, %p83;
	min.s64 	%rd352, %rd351, %rd181;
$L__BB5_186:
	ld.shared.f64 	%fd160, [_ZN6thrust24THRUST_300001_SM_1000_NS8cuda_cub4core6detail5shmemE+72];
	ld.shared.u64 	%rd184, [_ZN6thrust24THRUST_300001_SM_1000_NS8cuda_cub4core6detail5shmemE+80];
	setp.lt.f64 	%p84, %fd238, %fd160;
	mov.f64 	%fd239, %fd238;
	mov.u64 	%rd353, %rd352;
	@%p84 bra 	$L__BB5_189;
	setp.lt.f64 	%p85, %fd160, %fd238;
	mov.f64 	%fd239, %fd160;
	mov.u64 	%rd353, %rd184;
	@%p85 bra 	$L__BB5_189;
	setp.lt.s64 	%p86, %rd352, %rd184;
	selp.f64 	%fd239, %fd238, %fd160, %p86;
	min.s64 	%rd353, %rd352, %rd184;
$L__BB5_189:
	ld.shared.f64 	%fd163, [_ZN6thrust24THRUST_300001_SM_1000_NS8cuda_cub4core6detail5shmemE+88];
	ld.shared.u64 	%rd187, [_ZN6thrust24THRUST_300001_SM_1000_NS8cuda_cub4core6detail5shmemE+96];
	setp.lt.f64 	%p87, %fd239, %fd163;
	mov.f64 	%fd240, %fd239;
	mov.u64 	%rd354, %rd353;
	@%p87 bra 	$L__BB5_192;
	setp.lt.f64 	%p88, %fd163, %fd239;
	mov.f64 	%fd240, %fd163;
	mov.u64 	%rd354, %rd187;
	@%p88 bra 	$L__BB5_192;
	setp.lt.s64 	%p89, %rd353, %rd187;
	selp.f64 	%fd240, %fd239, %fd163, %p89;
	min.s64 	%rd354, %rd353, %rd187;
$L__BB5_192:
	ld.shared.f64 	%fd166, [_ZN6thrust24THRUST_300001_SM_1000_NS8cuda_cub4core6detail5shmemE+104];
	ld.shared.u64 	%rd190, [_ZN6thrust24THRUST_300001_SM_1000_NS8cuda_cub4core6detail5shmemE+112];
	setp.lt.f64 	%p90, %fd240, %fd166;
	mov.f64 	%fd241, %fd240;
	mov.u64 	%rd355, %rd354;
	@%p90 bra 	$L__BB5_195;
	setp.lt.f64 	%p91, %fd166, %fd240;
	mov.f64 	%fd241, %fd166;
	mov.u64 	%rd355, %rd190;
	@%p91 bra 	$L__BB5_195;
	setp.lt.s64 	%p92, %rd354, %rd190;
	selp.f64 	%fd241, %fd240, %fd166, %p92;
	min.s64 	%rd355, %rd354, %rd190;
$L__BB5_195:
	ld.shared.f64 	%fd169, [_ZN6thrust24THRUST_300001_SM_1000_NS8cuda_cub4core6detail5shmemE+120];
	ld.shared.u64 	%rd193, [_ZN6thrust24THRUST_300001_SM_1000_NS8cuda_cub4core6detail5shmemE+128];
	setp.lt.f64 	%p93, %fd241, %fd169;
	mov.u64 	%rd356, %rd355;
	mov.f64 	%fd242, %fd241;
	@%p93 bra 	$L__BB5_198;
	setp.lt.f64 	%p94, %fd169, %fd241;
	mov.u64 	%rd356, %rd193;
	mov.f64 	%fd242, %fd169;
	@%p94 bra 	$L__BB5_198;
	setp.lt.s64 	%p95, %rd355, %rd193;
	selp.f64 	%fd242, %fd241, %fd169, %p95;
	min.s64 	%rd356, %rd355, %rd193;
$L__BB5_198:
	mov.u32 	%r381, %tid.x;
	setp.ne.s32 	%p222, %r381, 0;
	@%p222 bra 	$L__BB5_200;
	ld.param.u64 	%rd286, [_ZN6thrust24THRUST_300001_SM_1000_NS8cuda_cub4core6detail13_kernel_agentINS1_8__reduce11ReduceAgentINS0_12zip_iteratorIN4cuda3std3__45tupleIJNS0_6detail15normal_iteratorINS0_10device_ptrIdEEEENS0_17counting_iteratorIlNS0_11use_defaultESI_SI_EEEEEEEPNSB_IJdlEEESM_lNS1_9__extrema9arg_min_fIdlNSA_4lessIdEEEEEEJSL_SN_lSS_EEEvDpT0__param_1];
	cvta.to.global.u64 	%rd285, %rd286;
	st.global.f64 	[%rd285], %fd242;
	st.global.u64 	[%rd285+8], %rd356;
$L__BB5_200:
	ret;

}
	// .globl	_ZN6thrust24THRUST_300001_SM_1000_NS8cuda_cub4core6detail13_kernel_agentINS1_8__reduce11ReduceAgentINS0_12zip_iteratorIN4cuda3std3__45tupleIJNS0_6detail15normal_iteratorINS0_10device_ptrIdEEEENS0_17counting_iteratorIlNS0_11use_defaultESI_SI_EEEEEEEPNSB_IJdlEEESM_lNS1_9__extrema9arg_min_fIdlNSA_4lessIdEEEEEEJSL_SN_lN3cub18CUB_300001_SM_100013GridEvenShareIlEENSV_9GridQueueIyEESS_EEEvDpT0_
.visible .entry _ZN6thrust24THRUST_300001_SM_1000_NS8cuda_cub4core6detail13_kernel_agentINS1_8__reduce11ReduceAgentINS0_12zip_iteratorIN4cuda3std3__45tupleIJNS0_6detail15normal_iteratorINS0_10device_ptrIdEEEENS0_17counting_iteratorIlNS0_11use_defaultESI_SI_EEEEEEEPNSB_IJdlEEESM_lNS1_9__extrema9arg_min_fIdlNSA_4lessIdEEEEEEJSL_SN_lN3cub18CUB_300001_SM_100013GridEvenShareIlEENSV_9GridQueueIyEESS_EEEvDpT0_(
	.param .align 8 .b8 _ZN6thrust24THRUST_300001_SM_1000_NS8cuda_cub4core6detail13_kernel_agentINS1_8__reduce11ReduceAgentINS0_12zip_iteratorIN4cuda3std3__45tupleIJNS0_6detail15normal_iteratorINS0_10device_ptrIdEEEENS0_17counting_iteratorIlNS0_11use_defaultESI_SI_EEEEEEEPNSB_IJdlEEESM_lNS1_9__extrema9arg_min_fIdlNSA_4lessIdEEEEEEJSL_SN_lN3cub18CUB_300001_SM_100013GridEvenShareIlEENSV_9GridQueueIyEESS_EEEvDpT0__param_0[16],
	.param .u64 .ptr .align 1 _ZN6thrust24THRUST_300001_SM_1000_NS8cuda_cub4core6detail13_kernel_agentINS1_8__reduce11ReduceAgentINS0_12zip_iteratorIN4cuda3std3__45tupleIJNS0_6detail15normal_iteratorINS0_10device_ptrIdEEEENS0_17counting_iteratorIlNS0_11use_defaultESI_SI_EEEEEEEPNSB_IJdlEEESM_lNS1_9__extrema9arg_min_fIdlNSA_4lessIdEEEEEEJSL_SN_lN3cub18CUB_300001_SM_100013GridEvenShareIlEENSV_9GridQueueIyEESS_EEEvDpT0__param_1,
	.param .u64 _ZN6thrust24THRUST_300001_SM_1000_NS8cuda_cub4core6detail13_kernel_agentINS1_8__reduce11ReduceAgentINS0_12zip_iteratorIN4cuda3std3__45tupleIJNS0_6detail15normal_iteratorINS0_10device_ptrIdEEEENS0_17counting_iteratorIlNS0_11use_defaultESI_SI_EEEEEEEPNSB_IJdlEEESM_lNS1_9__extrema9arg_min_fIdlNSA_4lessIdEEEEEEJSL_SN_lN3cub18CUB_300001_SM_100013GridEvenShareIlEENSV_9GridQueueIyEESS_EEEvDpT0__param_2,
	.param .align 8 .b8 _ZN6thrust24THRUST_300001_SM_1000_NS8cuda_cub4core6detail13_kernel_agentINS1_8__reduce11ReduceAgentINS0_12zip_iteratorIN4cuda3std3__45tupleIJNS0_6detail15normal_iteratorINS0_10device_ptrIdEEEENS0_17counting_iteratorIlNS0_11use_defaultESI_SI_EEEEEEEPNSB_IJdlEEESM_lNS1_9__extrema9arg_min_fIdlNSA_4lessIdEEEEEEJSL_SN_lN3cub18CUB_300001_SM_100013GridEvenShareIlEENSV_9GridQueueIyEESS_EEEvDpT0__param_3[72],
	.param .align 8 .b8 _ZN6thrust24THRUST_300001_SM_1000_NS8cuda_cub4core6detail13_kernel_agentINS1_8__reduce11ReduceAgentINS0_12zip_iteratorIN4cuda3std3__45tupleIJNS0_6detail15normal_iteratorINS0_10device_ptrIdEEEENS0_17counting_iteratorIlNS0_11use_defaultESI_SI_EEEEEEEPNSB_IJdlEEESM_lNS1_9__extrema9arg_min_fIdlNSA_4lessIdEEEEEEJSL_SN_lN3cub18CUB_300001_SM_100013GridEvenShareIlEENSV_9GridQueueIyEESS_EEEvDpT0__param_4[8],
	.param .align 1 .b8 _ZN6thrust24THRUST_300001_SM_1000_NS8cuda_cub4core6detail13_kernel_agentINS1_8__reduce11ReduceAgentINS0_12zip_iteratorIN4cuda3std3__45tupleIJNS0_6detail15normal_iteratorINS0_10device_ptrIdEEEENS0_17counting_iteratorIlNS0_11use_defaultESI_SI_EEEEEEEPNSB_IJdlEEESM_lNS1_9__extrema9arg_min_fIdlNSA_4lessIdEEEEEEJSL_SN_lN3cub18CUB_300001_SM_100013GridEvenShareIlEENSV_9GridQueueIyEESS_EEEvDpT0__param_5[1]
)
.maxntid 256
{
	.reg .pred 	%p<225>;
	.reg .b32 	%r<399>;
	.reg .b64 	%rd<351>;
	.reg .b64 	%fd<243>;

	ld.param.u64 	%rd3, [_ZN6thrust24THRUST_300001_SM_1000_NS8cuda_cub4core6detail13_kernel_agentINS1_8__reduce11ReduceAgentINS0_12zip_iteratorIN4cuda3std3__45tupleIJNS0_6detail15normal_iteratorINS0_10device_ptrIdEEEENS0_17counting_iteratorIlNS0_11use_defaultESI_SI_EEEEEEEPNSB_IJdlEEESM_lNS1_9__extrema9arg_min_fIdlNSA_4lessIdEEEEEEJSL_SN_lN3cub18CUB_300001_SM_100013GridEvenShareIlEENSV_9GridQueueIyEESS_EEEvDpT0__param_0+8];
	ld.param.u64 	%rd199, [_ZN6thrust24THRUST_300001_SM_1000_NS8cuda_cub4core6detail13_kernel_agentINS1_8__reduce11ReduceAgentINS0_12zip_iteratorIN4cuda3std3__45tupleIJNS0_6detail15normal_iteratorINS0_10device_ptrIdEEEENS0_17counting_iteratorIlNS0_11use_defaultESI_SI_EEEEEEEPNSB_IJdlEEESM_lNS1_9__extrema9arg_min_fIdlNSA_4lessIdEEEEEEJSL_SN_lN3cub18CUB_300001_SM_100013GridEvenShareIlEENSV_9GridQueueIyEESS_EEEvDpT0__param_0];
	ld.param.u64 	%rd200, [_ZN6thrust24THRUST_300001_SM_1000_NS8cuda_cub4core6detail13_kernel_agentINS1_8__reduce11ReduceAgentINS0_12zip_iteratorIN4cuda3std3__45tupleIJNS0_6detail15normal_iteratorINS0_10device_ptrIdEEEENS0_17counting_iteratorIlNS0_11use_defaultESI_SI_EEEEEEEPNSB_IJdlEEESM_lNS1_9__extrema9arg_min_fIdlNSA_4lessIdEEEEEEJSL_SN_lN3cub18CUB_300001_SM_100013GridEvenShareIlEENSV_9GridQueueIyEESS_EEEvDpT0__param_4];
	ld.param.u64 	%rd198, [_ZN6thrust24THRUST_300001_SM_1000_NS8cuda_cub4core6detail13_kernel_agentINS1_8__reduce11ReduceAgentINS0_12zip_iteratorIN4cuda3std3__45tupleIJNS0_6detail15normal_iteratorINS0_10device_ptrIdEEEENS0_17counting_iteratorIlNS0_11use_defaultESI_SI_EEEEEEEPNSB_IJdlEEESM_lNS1_9__extrema9arg_min_fIdlNSA_4lessIdEEEEEEJSL_SN_lN3cub18CUB_300001_SM_100013GridEvenShareIlEENSV_9GridQueueIyEESS_EEEvDpT0__param_2];
	cvta.to.global.u64 	%rd1, %rd200;
	cvta.to.global.u64 	%rd2, %rd199;
	mov.u32 	%r1, %ctaid.x;
	mul.lo.s32 	%r33, %r1, 1280;
	cvt.u64.u32 	%rd4, %r33;
	mov.u32 	%r34, %nctaid.x;
	mul.lo.s32 	%r35, %r34, 1280;
	cvt.u64.u32 	%rd5, %r35;
	add.s64 	%rd201, %rd4, 1280;
	setp.le.s64 	%p1, %rd201, %rd198;
	@%p1 bra 	$L__BB6_111;
	cvt.u32.u64 	%r159, %rd4;
	cvt.u32.u64 	%r2, %rd198;
	sub.s32 	%r3, %r2, %r159;
	mov.u32 	%r4, %tid.x;
	setp.ge.s32 	%p98, %r4, %r3;
	mov.f64 	%fd188, 0d0000000000000000;
	mov.b64 	%rd292, 0;
	mov.u32 	%r393, %r4;
	@%p98 bra 	$L__BB6_3;
	cvt.u64.u32 	%rd240, %r4;
	add.s64 	%rd241, %rd4, %rd240;
	shl.b64 	%rd242, %rd241, 3;
	add.s64 	%rd243, %rd2, %rd242;
	add.s64 	%rd292, %rd3, %rd241;
	ld.global.f64 	%fd188, [%rd243];
	add.s32 	%r393, %r4, 256;
$L__BB6_3:
	setp.ge.s32 	%p99, %r393, %r3;
	@%p99 bra 	$L__BB6_25;
	not.b32 	%r161, %r393;
	add.s32 	%r162, %r161, %r2;
	sub.s32 	%r7, %r162, %r159;
	and.b32  	%r163, %r7, 768;
	setp.eq.s32 	%p100, %r163, 768;
	@%p100 bra 	$L__BB6_10;
	cvt.u64.u32 	%rd245, %r393;
	add.s64 	%rd246, %rd245, %rd4;
	add.s64 	%rd283, %rd246, %rd3;
	shl.b64 	%rd247, %rd246, 3;
	add.s64 	%rd282, %rd2, %rd247;
	shr.u32 	%r164, %r7, 8;
	add.s32 	%r165, %r164, 1;
	and.b32  	%r166, %r165, 3;
	neg.s32 	%r391, %r166;
$L__BB6_6:
	.pragma "nounroll";
	mov.u64 	%rd12, %rd292;
	mov.f64 	%fd3, %fd188;
	ld.global.f64 	%fd4, [%rd282];
	setp.lt.f64 	%p101, %fd3, %fd4;
	@%p101 bra 	$L__BB6_9;
	setp.lt.f64 	%p102, %fd4, %fd3;
	mov.u64 	%rd292, %rd283;
	mov.f64 	%fd188, %fd4;
	@%p102 bra 	$L__BB6_9;
	setp.lt.s64 	%p103, %rd12, %rd283;
	min.s64 	%rd292, %rd12, %rd283;
	selp.f64 	%fd188, %fd3, %fd4, %p103;
$L__BB6_9:
	add.s32 	%r393, %r393, 256;
	add.s64 	%rd283, %rd283, 256;
	add.s64 	%rd282, %rd282, 2048;
	add.s32 	%r391, %r391, 1;
	setp.ne.s32 	%p104, %r391, 0;
	@%p104 bra 	$L__BB6_6;
$L__BB6_10:
	setp.lt.u32 	%p105, %r7, 768;
	@%p105 bra 	$L__BB6_25;
	add.s32 	%r394, %r393, 512;
$L__BB6_12:
	mov.u32 	%r15, %r394;
	add.s32 	%r167, %r15, -512;
	cvt.s64.s32 	%rd248, %r167;
	add.s64 	%rd249, %rd248, %rd4;
	shl.b64 	%rd250, %rd249, 3;
	add.s64 	%rd20, %rd2, %rd250;
	add.s64 	%rd21, %rd249, %rd3;
	ld.global.f64 	%fd10, [%rd20];
	setp.lt.f64 	%p106, %fd188, %fd10;
	mov.u64 	%rd289, %rd292;
	mov.f64 	%fd185, %fd188;
	@%p106 bra 	$L__BB6_15;
	setp.lt.f64 	%p107, %fd10, %fd188;
	mov.u64 	%rd289, %rd21;
	mov.f64 	%fd185, %fd10;
	@%p107 bra 	$L__BB6_15;
	setp.lt.s64 	%p108, %rd292, %rd21;
	min.s64 	%rd289, %rd292, %rd21;
	selp.f64 	%fd185, %fd188, %fd10, %p108;
$L__BB6_15:
	add.s32 	%r168, %r15, -256;
	cvt.s64.s32 	%rd251, %r168;
	add.s64 	%rd252, %rd251, %rd4;
	add.s64 	%rd24, %rd252, %rd3;
	ld.global.f64 	%fd13, [%rd20+2048];
	setp.lt.f64 	%p109, %fd185, %fd13;
	mov.u64 	%rd290, %rd289;
	mov.f64 	%fd186, %fd185;
	@%p109 bra 	$L__BB6_18;
	setp.lt.f64 	%p110, %fd13, %fd185;
	mov.u64 	%rd290, %rd24;
	mov.f64 	%fd186, %fd13;
	@%p110 bra 	$L__BB6_18;
	setp.lt.s64 	%p111, %rd289, %rd24;
	min.s64 	%rd290, %rd289, %rd24;
	selp.f64 	%fd186, %fd185, %fd13, %p111;
$L__BB6_18:
	cvt.s64.s32 	%rd253, %r15;
	add.s64 	%rd254, %rd253, %rd4;
	add.s64 	%rd27, %rd254, %rd3;
	ld.global.f64 	%fd16, [%rd20+4096];
	setp.lt.f64 	%p112, %fd186, %fd16;
	mov.u64 	%rd291, %rd290;
	mov.f64 	%fd187, %fd186;
	@%p112 bra 	$L__BB6_21;
	setp.lt.f64 	%p113, %fd16, %fd186;
	mov.u64 	%rd291, %rd27;
	mov.f64 	%fd187, %fd16;
	@%p113 bra 	$L__BB6_21;
	setp.lt.s64 	%p114, %rd290, %rd27;
	min.s64 	%rd291, %rd290, %rd27;
	selp.f64 	%fd187, %fd186, %fd16, %p114;
$L__BB6_21:
	add.s32 	%r169, %r15, 256;
	cvt.s64.s32 	%rd255, %r169;
	add.s64 	%rd256, %rd255, %rd4;
	add.s64 	%rd30, %rd256, %rd3;
	ld.global.f64 	%fd19, [%rd20+6144];
	setp.lt.f64 	%p115, %fd187, %fd19;
	mov.u64 	%rd292, %rd291;
	mov.f64 	%fd188, %fd187;
	@%p115 bra 	$L__BB6_24;
	setp.lt.f64 	%p116, %fd19, %fd187;
	mov.u64 	%rd292, %rd30;
	mov.f64 	%fd188, %fd19;
	@%p116 bra 	$L__BB6_24;
	setp.lt.s64 	%p117, %rd291, %rd30;
	min.s64 	%rd292, %rd291, %rd30;
	selp.f64 	%fd188, %fd187, %fd19, %p117;
$L__BB6_24:
	add.s32 	%r394, %r15, 1024;
	add.s32 	%r170, %r15, 512;
	setp.lt.s32 	%p118, %r170, %r3;
	@%p118 bra 	$L__BB6_12;
$L__BB6_25:
	setp.lt.s32 	%p119, %r3, 256;
	@%p119 bra 	$L__BB6_65;
	// begin inline asm
	mov.u32 %r284, %laneid;
	// end inline asm
	mov.b64 	%rd267, %fd188;
	mov.b64 	{%r286, %r291}, %rd267;
	mov.b32 	%r302, 1;
	mov.b32 	%r303, 31;
	mov.b32 	%r304, -1;
	// begin inline asm
	shfl.sync.down.b32 %r285, %r286, %r302, %r303, %r304;
	// end inline asm
	// begin inline asm
	shfl.sync.down.b32 %r290, %r291, %r302, %r303, %r304;
	// end inline asm
	mov.b64 	%rd268, {%r285, %r290};
	mov.b64 	%fd23, %rd268;
	mov.b64 	{%r296, %r301}, %rd292;
	// begin inline asm
	shfl.sync.down.b32 %r295, %r296, %r302, %r303, %r304;
	// end inline asm
	// begin inline asm
	shfl.sync.down.b32 %r300, %r301, %r302, %r303, %r304;
	// end inline asm
	mov.b64 	%rd34, {%r295, %r300};
	setp.gt.s32 	%p176, %r284, 30;
	setp.lt.f64 	%p177, %fd188, %fd23;
	or.pred  	%p178, %p176, %p177;
	mov.u64 	%rd294, %rd292;
	mov.f64 	%fd190, %fd188;
	@%p178 bra 	$L__BB6_29;
	setp.gt.f64 	%p179, %fd188, %fd23;
	mov.u64 	%rd294, %rd34;
	mov.f64 	%fd190, %fd23;
	@%p179 bra 	$L__BB6_29;
	setp.lt.s64 	%p180, %rd292, %rd34;
	min.s64 	%rd294, %rd292, %rd34;
	selp.f64 	%fd190, %fd188, %fd23, %p180;
$L__BB6_29:
	mov.b64 	%rd269, %fd190;
	mov.b64 	{%r306, %r311}, %rd269;
	mov.b32 	%r322, 2;
	mov.b32 	%r323, 31;
	mov.b32 	%r324, -1;
	// begin inline asm
	shfl.sync.down.b32 %r305, %r306, %r322, %r323, %r324;
	// end inline asm
	// begin inline asm
	shfl.sync.down.b32 %r310, %r311, %r322, %r323, %r324;
	// end inline asm
	mov.b64 	%rd270, {%r305, %r310};
	mov.b64 	%fd26, %rd270;
	mov.b64 	{%r316, %r321}, %rd294;
	// begin inline asm
	shfl.sync.down.b32 %r315, %r316, %r322, %r323, %r324;
	// end inline asm
	// begin inline asm
	shfl.sync.down.b32 %r320, %r321, %r322, %r323, %r324;
	// end inline asm
	mov.b64 	%rd37, {%r315, %r320};
	setp.gt.s32 	%p181, %r284, 29;
	setp.lt.f64 	%p182, %fd190, %fd26;
	or.pred  	%p183, %p181, %p182;
	mov.u64 	%rd295, %rd294;
	mov.f64 	%fd191, %fd190;
	@%p183 bra 	$L__BB6_32;
	setp.gt.f64 	%p184, %fd190, %fd26;
	mov.u64 	%rd295, %rd37;
	mov.f64 	%fd191, %fd26;
	@%p184 bra 	$L__BB6_32;
	setp.lt.s64 	%p185, %rd294, %rd37;
	min.s64 	%rd295, %rd294, %rd37;
	selp.f64 	%fd191, %fd190, %fd26, %p185;
$L__BB6_32:
	mov.b64 	%rd271, %fd191;
	mov.b64 	{%r326, %r331}, %rd271;
	mov.b32 	%r342, 4;
	mov.b32 	%r343, 31;
	mov.b32 	%r344, -1;
	// begin inline asm
	shfl.sync.down.b32 %r325, %r326, %r342, %r343, %r344;
	// end inline asm
	// begin inline asm
	shfl.sync.down.b32 %r330, %r331, %r342, %r343, %r344;
	// end inline asm
	mov.b64 	%rd272, {%r325, %r330};
	mov.b64 	%fd29, %rd272;
	mov.b64 	{%r336, %r341}, %rd295;
	// begin inline asm
	shfl.sync.down.b32 %r335, %r336, %r342, %r343, %r344;
	// end inline asm
	// begin inline asm
	shfl.sync.down.b32 %r340, %r341, %r342, %r343, %r344;
	// end inline asm
	mov.b64 	%rd40, {%r335, %r340};
	setp.gt.s32 	%p186, %r284, 27;
	setp.lt.f64 	%p187, %fd191, %fd29;
	or.pred  	%p188, %p186, %p187;
	mov.u64 	%rd296, %rd295;
	mov.f64 	%fd192, %fd191;
	@%p188 bra 	$L__BB6_35;
	setp.gt.f64 	%p189, %fd191, %fd29;
	mov.u64 	%rd296, %rd40;
	mov.f64 	%fd192, %fd29;
	@%p189 bra 	$L__BB6_35;
	setp.lt.s64 	%p190, %rd295, %rd40;
	min.s64 	%rd296, %rd295, %rd40;
	selp.f64 	%fd192, %fd191, %fd29, %p190;
$L__BB6_35:
	mov.b64 	%rd273, %fd192;
	mov.b64 	{%r346, %r351}, %rd273;
	mov.b32 	%r362, 8;
	mov.b32 	%r363, 31;
	mov.b32 	%r364, -1;
	// begin inline asm
	shfl.sync.down.b32 %r345, %r346, %r362, %r363, %r364;
	// end inline asm
	// begin inline asm
	shfl.sync.down.b32 %r350, %r351, %r362, %r363, %r364;
	// end inline asm
	mov.b64 	%rd274, {%r345, %r350};
	mov.b64 	%fd32, %rd274;
	mov.b64 	{%r356, %r361}, %rd296;
	// begin inline asm
	shfl.sync.down.b32 %r355, %r356, %r362, %r363, %r364;
	// end inline asm
	// begin inline asm
	shfl.sync.down.b32 %r360, %r361, %r362, %r363, %r364;
	// end inline asm
	mov.b64 	%rd43, {%r355, %r360};
	setp.gt.s32 	%p191, %r284, 23;
	setp.lt.f64 	%p192, %fd192, %fd32;
	or.pred  	%p193, %p191, %p192;
	mov.u64 	%rd297, %rd296;
	mov.f64 	%fd193, %fd192;
	@%p193 bra 	$L__BB6_38;
	setp.gt.f64 	%p194, %fd192, %fd32;
	mov.u64 	%rd297, %rd43;
	mov.f64 	%fd193, %fd32;
	@%p194 bra 	$L__BB6_38;
	setp.lt.s64 	%p195, %rd296, %rd43;
	min.s64 	%rd297, %rd296, %rd43;
	selp.f64 	%fd193, %fd192, %fd32, %p195;
$L__BB6_38:
	mov.b64 	%rd275, %fd193;
	mov.b64 	{%r366, %r371}, %rd275;
	mov.b32 	%r382, 16;
	mov.b32 	%r383, 31;
	mov.b32 	%r384, -1;
	// begin inline asm
	shfl.sync.down.b32 %r365, %r366, %r382, %r383, %r384;
	// end inline asm
	// begin inline asm
	shfl.sync.down.b32 %r370, %r371, %r382, %r383, %r384;
	// end inline asm
	mov.b64 	%rd276, {%r365, %r370};
	mov.b64 	%fd35, %rd276;
	mov.b64 	{%r376, %r381}, %rd297;
	// begin inline asm
	shfl.sync.down.b32 %r375, %r376, %r382, %r383, %r384;
	// end inline asm
	// begin inline asm
	shfl.sync.down.b32 %r380, %r381, %r382, %r383, %r384;
	// end inline asm
	mov.b64 	%rd46, {%r375, %r380};
	setp.gt.s32 	%p196, %r284, 15;
	setp.lt.f64 	%p197, %fd193, %fd35;
	or.pred  	%p198, %p196, %p197;
	mov.u64 	%rd350, %rd297;
	mov.f64 	%fd242, %fd193;
	@%p198 bra 	$L__BB6_41;
	setp.gt.f64 	%p199, %fd193, %fd35;
	mov.u64 	%rd350, %rd46;
	mov.f64 	%fd242, %fd35;
	@%p199 bra 	$L__BB6_41;
	setp.lt.s64 	%p200, %rd297, %rd46;
	min.s64 	%rd350, %rd297, %rd46;
	selp.f64 	%fd242, %fd193, %fd35, %p200;
$L__BB6_41:
	setp.ne.s32 	%p201, %r284, 0;
	@%p201 bra 	$L__BB6_43;
	shr.u32 	%r385, %r4, 1;
	and.b32  	%r386, %r385, 496;
	mov.u32 	%r387, _ZN6thrust24THRUST_300001_SM_1000_NS8cuda_cub4core6detail5shmemE;
	add.s32 	%r388, %r387, %r386;
	st.shared.f64 	[%r388+8], %fd242;
	st.shared.u64 	[%r388+16], %rd350;
$L__BB6_43:
	bar.sync 	0;
	setp.ne.s32 	%p202, %r4, 0;
	@%p202 bra 	$L__BB6_201;
	ld.shared.f64 	%fd38, [_ZN6thrust24THRUST_300001_SM_1000_NS8cuda_cub4core6detail5shmemE+24];
	ld.shared.u64 	%rd49, [_ZN6thrust24THRUST_300001_SM_1000_NS8cuda_cub4core6detail5shmemE+32];
	setp.lt.f64 	%p203, %fd242, %fd38;
	mov.u64 	%rd299, %rd350;
	mov.f64 	%fd195, %fd242;
	@%p203 bra 	$L__BB6_47;
	setp.lt.f64 	%p204, %fd38, %fd242;
	mov.u64 	%rd299, %rd49;
	mov.f64 	%fd195, %fd38;
	@%p204 bra 	$L__BB6_47;
	setp.lt.s64 	%p205, %rd350, %rd49;
	min.s64 	%rd299, %rd350, %rd49;
	selp.f64 	%fd195, %fd242, %fd38, %p205;
$L__BB6_47:
	ld.shared.f64 	%fd41, [_ZN6thrust24THRUST_300001_SM_1000_NS8cuda_cub4core6detail5shmemE+40];
	ld.shared.u64 	%rd52, [_ZN6thrust24THRUST_300001_SM_1000_NS8cuda_cub4core6detail5shmemE+48];
	setp.lt.f64 	%p206, %fd195, %fd41;
	mov.u64 	%rd300, %rd299;
	mov.f64 	%fd196, %fd195;
	@%p206 bra 	$L__BB6_50;
	setp.lt.f64 	%p207, %fd41, %fd195;
	mov.u64 	%rd300, %rd52;
	mov.f64 	%fd196, %fd41;
	@%p207 bra 	$L__BB6_50;
	setp.lt.s64 	%p208, %rd299, %rd52;
	min.s64 	%rd300, %rd299, %rd52;
	selp.f64 	%fd196, %fd195, %fd41, %p208;
$L__BB6_50:
	ld.shared.f64 	%fd44, [_ZN6thrust24THRUST_300001_SM_1000_NS8cuda_cub4core6detail5shmemE+56];
	ld.shared.u64 	%rd55, [_ZN6thrust24THRUST_300001_SM_1000_NS8cuda_cub4core6detail5shmemE+64];
	setp.lt.f64 	%p209, %fd196, %fd44;
	mov.u64 	%rd301, %rd300;
	mov.f64 	%fd197, %fd196;
	@%p209 bra 	$L__BB6_53;
	setp.lt.f64 	%p210, %fd44, %fd196;
	mov.u64 	%rd301, %rd55;
	mov.f64 	%fd197, %fd44;
	@%p210 bra 	$L__BB6_53;
	setp.lt.s64 	%p211, %rd300, %rd55;
	min.s64 	%rd301, %rd300, %rd55;
	selp.f64 	%fd197, %fd196, %fd44, %p211;
$L__BB6_53:
	ld.shared.f64 	%fd47, [_ZN6thrust24THRUST_300001_SM_1000_NS8cuda_cub4core6detail5shmemE+72];
	ld.shared.u64 	%rd58, [_ZN6thrust24THRUST_300001_SM_1000_NS8cuda_cub4core6detail5shmemE+80];
	setp.lt.f64 	%p212, %fd197, %fd47;
	mov.u64 	%rd302, %rd301;
	mov.f64 	%fd198, %fd197;
	@%p212 bra 	$L__BB6_56;
	setp.lt.f64 	%p213, %fd47, %fd197;
	mov.u64 	%rd302, %rd58;
	mov.f64 	%fd198, %fd47;
	@%p213 bra 	$L__BB6_56;
	setp.lt.s64 	%p214, %rd301, %rd58;
	min.s64 	%rd302, %rd301, %rd58;
	selp.f64 	%fd198, %fd197, %fd47, %p214;
$L__BB6_56:
	ld.shared.f64 	%fd50, [_ZN6thrust24THRUST_300001_SM_1000_NS8cuda_cub4core6detail5shmemE+88];
	ld.shared.u64 	%rd61, [_ZN6thrust24THRUST_300001_SM_1000_NS8cuda_cub4core6detail5shmemE+96];
	setp.lt.f64 	%p215, %fd198, %fd50;
	mov.u64 	%rd303, %rd302;
	mov.f64 	%fd199, %fd198;
	@%p215 bra 	$L__BB6_59;
	setp.lt.f64 	%p216, %fd50, %fd198;
	mov.u64 	%rd303, %rd61;
	mov.f64 	%fd199, %fd50;
	@%p216 bra 	$L__BB6_59;
	setp.lt.s64 	%p217, %rd302, %rd61;
	min.s64 	%rd303, %rd302, %rd61;
	selp.f64 	%fd199, %fd198, %fd50, %p217;
$L__BB6_59:
	ld.shared.f64 	%fd53, [_ZN6thrust24THRUST_300001_SM_1000_NS8cuda_cub4core6detail5shmemE+104];
	ld.shared.u64 	%rd64, [_ZN6thrust24THRUST_300001_SM_1000_NS8cuda_cub4core6detail5shmemE+112];
	setp.lt.f64 	%p218, %fd199, %fd53;
	mov.u64 	%rd304, %rd303;
	mov.f64 	%fd200, %fd199;
	@%p218 bra 	$L__BB6_62;
	setp.lt.f64 	%p219, %fd53, %fd199;
	mov.u64 	%rd304, %rd64;
	mov.f64 	%fd200, %fd53;
	@%p219 bra 	$L__BB6_62;
	setp.lt.s64 	%p220, %rd303, %rd64;
	min.s64 	%rd304, %rd303, %rd64;
	selp.f64 	%fd200, %fd199, %fd53, %p220;
$L__BB6_62:
	ld.shared.f64 	%fd56, [_ZN6thrust24THRUST_300001_SM_1000_NS8cuda_cub4core6detail5shmemE+120];
	ld.shared.u64 	%rd67, [_ZN6thrust24THRUST_300001_SM_1000_NS8cuda_cub4core6detail5shmemE+128];
	setp.lt.f64 	%p221, %fd200, %fd56;
	mov.u64 	%rd350, %rd304;
	mov.f64 	%fd242, %fd200;
	@%p221 bra 	$L__BB6_201;
	setp.lt.f64 	%p222, %fd56, %fd200;
	mov.u64 	%rd350, %rd67;
	mov.f64 	%fd242, %fd56;
	@%p222 bra 	$L__BB6_201;
	setp.lt.s64 	%p223, %rd304, %rd67;
	min.s64 	%rd350, %rd304, %rd67;
	selp.f64 	%fd242, %fd200, %fd56, %p223;
	bra.uni 	$L__BB6_201;
$L__BB6_65:
	// begin inline asm
	mov.u32 %r171, %laneid;
	// end inline asm
	and.b32  	%r192, %r4, 992;
	add.s32 	%r193, %r192, 32;
	setp.gt.s32 	%p120, %r193, %r3;
	not.b32 	%r194, %r192;
	add.s32 	%r195, %r3, %r194;
	selp.b32 	%r190, %r195, 31, %p120;
	mov.b64 	%rd257, %fd188;
	mov.b64 	{%r173, %r178}, %rd257;
	mov.b32 	%r189, 1;
	mov.b32 	%r191, -1;
	// begin inline asm
	shfl.sync.down.b32 %r172, %r173, %r189, %r190, %r191;
	// end inline asm
	// begin inline asm
	shfl.sync.down.b32 %r177, %r178, %r189, %r190, %r191;
	// end inline asm
	mov.b64 	%rd258, {%r172, %r177};
	mov.b64 	%fd58, %rd258;
	mov.b64 	{%r183, %r188}, %rd292;
	// begin inline asm
	shfl.sync.down.b32 %r182, %r183, %r189, %r190, %r191;
	// end inline asm
	// begin inline asm
	shfl.sync.down.b32 %r187, %r188, %r189, %r190, %r191;
	// end inline asm
	mov.b64 	%rd69, {%r182, %r187};
	setp.ge.s32 	%p121, %r171, %r190;
	setp.lt.f64 	%p122, %fd188, %fd58;
	or.pred  	%p123, %p121, %p122;
	mov.f64 	%fd201, %fd188;
	mov.u64 	%rd305, %rd292;
	@%p123 bra 	$L__BB6_68;
	setp.gt.f64 	%p124, %fd188, %fd58;
	mov.f64 	%fd201, %fd58;
	mov.u64 	%rd305, %rd69;
	@%p124 bra 	$L__BB6_68;
	setp.lt.s64 	%p125, %rd292, %rd69;
	selp.f64 	%fd201, %fd188, %fd58, %p125;
	min.s64 	%rd305, %rd292, %rd69;
$L__BB6_68:
	mov.b64 	%rd259, %fd201;
	mov.b64 	{%r197, %r202}, %rd259;
	mov.b32 	%r213, 2;
	mov.b32 	%r215, -1;
	// begin inline asm
	shfl.sync.down.b32 %r196, %r197, %r213, %r190, %r215;
	// end inline asm
	// begin inline asm
	shfl.sync.down.b32 %r201, %r202, %r213, %r190, %r215;
	// end inline asm
	mov.b64 	%rd260, {%r196, %r201};
	mov.b64 	%fd61, %rd260;
	mov.b64 	{%r207, %r212}, %rd305;
	// begin inline asm
	shfl.sync.down.b32 %r206, %r207, %r213, %r190, %r215;
	// end inline asm
	// begin inline asm
	shfl.sync.down.b32 %r211, %r212, %r213, %r190, %r215;
	// end inline asm
	mov.b64 	%rd72, {%r206, %r211};
	add.s32 	%r216, %r171, 2;
	setp.gt.s32 	%p126, %r216, %r190;
	setp.lt.f64 	%p127, %fd201, %fd61;
	or.pred  	%p128, %p126, %p127;
	mov.f64 	%fd202, %fd201;
	mov.u64 	%rd306, %rd305;
	@%p128 bra 	$L__BB6_71;
	setp.gt.f64 	%p129, %fd201, %fd61;
	mov.f64 	%fd202, %fd61;
	mov.u64 	%rd306, %rd72;
	@%p129 bra 	$L__BB6_71;
	setp.lt.s64 	%p130, %rd305, %rd72;
	selp.f64 	%fd202, %fd201, %fd61, %p130;
	min.s64 	%rd306, %rd305, %rd72;
$L__BB6_71:
	mov.b64 	%rd261, %fd202;
	mov.b64 	{%r218, %r223}, %rd261;
	mov.b32 	%r234, 4;
	mov.b32 	%r236, -1;
	// begin inline asm
	shfl.sync.down.b32 %r217, %r218, %r234, %r190, %r236;
	// end inline asm
	// begin inline asm
	shfl.sync.down.b32 %r222, %r223, %r234, %r190, %r236;
	// end inline asm
	mov.b64 	%rd262, {%r217, %r222};
	mov.b64 	%fd64, %rd262;
	mov.b64 	{%r228, %r233}, %rd306;
	// begin inline asm
	shfl.sync.down.b32 %r227, %r228, %r234, %r190, %r236;
	// end inline asm
	// begin inline asm
	shfl.sync.down.b32 %r232, %r233, %r234, %r190, %r236;
	// end inline asm
	mov.b64 	%rd75, {%r227, %r232};
	add.s32 	%r237, %r171, 4;
	setp.gt.s32 	%p131, %r237, %r190;
	setp.lt.f64 	%p132, %fd202, %fd64;
	or.pred  	%p133, %p131, %p132;
	mov.f64 	%fd203, %fd202;
	mov.u64 	%rd307, %rd306;
	@%p133 bra 	$L__BB6_74;
	setp.gt.f64 	%p134, %fd202, %fd64;
	mov.f64 	%fd203, %fd64;
	mov.u64 	%rd307, %rd75;
	@%p134 bra 	$L__BB6_74;
	setp.lt.s64 	%p135, %rd306, %rd75;
	selp.f64 	%fd203, %fd202, %fd64, %p135;
	min.s64 	%rd307, %rd306, %rd75;
$L__BB6_74:
	mov.b64 	%rd263, %fd203;
	mov.b64 	{%r239, %r244}, %rd263;
	mov.b32 	%r255, 8;
	mov.b32 	%r257, -1;
	// begin inline asm
	shfl.sync.down.b32 %r238, %r239, %r255, %r190, %r257;
	// end inline asm
	// begin inline asm
	shfl.sync.down.b32 %r243, %r244, %r255, %r190, %r257;
	// end inline asm
	mov.b64 	%rd264, {%r238, %r243};
	mov.b64 	%fd67, %rd264;
	mov.b64 	{%r249, %r254}, %rd307;
	// begin inline asm
	shfl.sync.down.b32 %r248, %r249, %r255, %r190, %r257;
	// end inline asm
	// begin inline asm
	shfl.sync.down.b32 %r253, %r254, %r255, %r190, %r257;
	// end inline asm
	mov.b64 	%rd78, {%r248, %r253};
	add.s32 	%r258, %r171, 8;
	setp.gt.s32 	%p136, %r258, %r190;
	setp.lt.f64 	%p137, %fd203, %fd67;
	or.pred  	%p138, %p136, %p137;
	mov.f64 	%fd204, %fd203;
	mov.u64 	%rd308, %rd307;
	@%p138 bra 	$L__BB6_77;
	setp.gt.f64 	%p139, %fd203, %fd67;
	mov.f64 	%fd204, %fd67;
	mov.u64 	%rd308, %rd78;
	@%p139 bra 	$L__BB6_77;
	setp.lt.s64 	%p140, %rd307, %rd78;
	selp.f64 	%fd204, %fd203, %fd67, %p140;
	min.s64 	%rd308, %rd307, %rd78;
$L__BB6_77:
	mov.b64 	%rd265, %fd204;
	mov.b64 	{%r260, %r265}, %rd265;
	mov.b32 	%r276, 16;
	mov.b32 	%r278, -1;
	// begin inline asm
	shfl.sync.down.b32 %r259, %r260, %r276, %r190, %r278;
	// end inline asm
	// begin inline asm
	shfl.sync.down.b32 %r264, %r265, %r276, %r190, %r278;
	// end inline asm
	mov.b64 	%rd266, {%r259, %r264};
	mov.b64 	%fd70, %rd266;
	mov.b64 	{%r270, %r275}, %rd308;
	// begin inline asm
	shfl.sync.down.b32 %r269, %r270, %r276, %r190, %r278;
	// end inline asm
	// begin inline asm
	shfl.sync.down.b32 %r274, %r275, %r276, %r190, %r278;
	// end inline asm
	mov.b64 	%rd81, {%r269, %r274};
	add.s32 	%r279, %r171, 16;
	setp.gt.s32 	%p141, %r279, %r190;
	setp.lt.f64 	%p142, %fd204, %fd70;
	or.pred  	%p143, %p141, %p142;
	mov.f64 	%fd242, %fd204;
	mov.u64 	%rd350, %rd308;
	@%p143 bra 	$L__BB6_80;
	setp.gt.f64 	%p144, %fd204, %fd70;
	mov.f64 	%fd242, %fd70;
	mov.u64 	%rd350, %rd81;
	@%p144 bra 	$L__BB6_80;
	setp.lt.s64 	%p145, %rd308, %rd81;
	selp.f64 	%fd242, %fd204, %fd70, %p145;
	min.s64 	%rd350, %rd308, %rd81;
$L__BB6_80:
	setp.ne.s32 	%p146, %r171, 0;
	@%p146 bra 	$L__BB6_82;
	shr.u32 	%r280, %r4, 1;
	and.b32  	%r281, %r280, 496;
	mov.u32 	%r282, _ZN6thrust24THRUST_300001_SM_1000_NS8cuda_cub4core6detail5shmemE;
	add.s32 	%r283, %r282, %r281;
	st.shared.f64 	[%r283+8], %fd242;
	st.shared.u64 	[%r283+16], %rd350;
$L__BB6_82:
	bar.sync 	0;
	setp.ne.s32 	%p147, %r4, 0;
	@%p147 bra 	$L__BB6_201;
	setp.lt.s32 	%p148, %r3, 33;
	mov.f64 	%fd206, %fd242;
	mov.u64 	%rd310, %rd350;
	@%p148 bra 	$L__BB6_87;
	ld.shared.f64 	%fd73, [_ZN6thrust24THRUST_300001_SM_1000_NS8cuda_cub4core6detail5shmemE+24];
	ld.shared.u64 	%rd84, [_ZN6thrust24THRUST_300001_SM_1000_NS8cuda_cub4core6detail5shmemE+32];
	setp.lt.f64 	%p149, %fd242, %fd73;
	mov.f64 	%fd206, %fd242;
	mov.u64 	%rd310, %rd350;
	@%p149 bra 	$L__BB6_87;
	setp.lt.f64 	%p150, %fd73, %fd242;
	mov.f64 	%fd206, %fd73;
	mov.u64 	%rd310, %rd84;
	@%p150 bra 	$L__BB6_87;
	setp.lt.s64 	%p151, %rd350, %rd84;
	selp.f64 	%fd206, %fd242, %fd73, %p151;
	min.s64 	%rd310, %rd350, %rd84;
$L__BB6_87:
	setp.lt.s32 	%p152, %r3, 65;
	mov.f64 	%fd207, %fd206;
	mov.u64 	%rd311, %rd310;
	@%p152 bra 	$L__BB6_91;
	ld.shared.f64 	%fd76, [_ZN6thrust24THRUST_300001_SM_1000_NS8cuda_cub4core6detail5shmemE+40];
	ld.shared.u64 	%rd87, [_ZN6thrust24THRUST_300001_SM_1000_NS8cuda_cub4core6detail5shmemE+48];
	setp.lt.f64 	%p153, %fd206, %fd76;
	mov.f64 	%fd207, %fd206;
	mov.u64 	%rd311, %rd310;
	@%p153 bra 	$L__BB6_91;
	setp.lt.f64 	%p154, %fd76, %fd206;
	mov.f64 	%fd207, %fd76;
	mov.u64 	%rd311, %rd87;
	@%p154 bra 	$L__BB6_91;
	setp.lt.s64 	%p155, %rd310, %rd87;
	selp.f64 	%fd207, %fd206, %fd76, %p155;
	min.s64 	%rd311, %rd310, %rd87;
$L__BB6_91:
	setp.lt.s32 	%p156, %r3, 97;
	mov.f64 	%fd208, %fd207;
	mov.u64 	%rd312, %rd311;
	@%p156 bra 	$L__BB6_95;
	ld.shared.f64 	%fd79, [_ZN6thrust24THRUST_300001_SM_1000_NS8cuda_cub4core6detail5shmemE+56];
	ld.shared.u64 	%rd90, [_ZN6thrust24THRUST_300001_SM_1000_NS8cuda_cub4core6detail5shmemE+64];
	setp.lt.f64 	%p157, %fd207, %fd79;
	mov.f64 	%fd208, %fd207;
	mov.u64 	%rd312, %rd311;
	@%p157 bra 	$L__BB6_95;
	setp.lt.f64 	%p158, %fd79, %fd207;
	mov.f64 	%fd208, %fd79;
	mov.u64 	%rd312, %rd90;
	@%p158 bra 	$L__BB6_95;
	setp.lt.s64 	%p159, %rd311, %rd90;
	selp.f64 	%fd208, %fd207, %fd79, %p159;
	min.s64 	%rd312, %rd311, %rd90;
$L__BB6_95:
	setp.lt.s32 	%p160, %r3, 129;
	mov.f64 	%fd209, %fd208;
	mov.u64 	%rd313, %rd312;
	@%p160 bra 	$L__BB6_99;
	ld.shared.f64 	%fd82, [_ZN6thrust24THRUST_300001_SM_1000_NS8cuda_cub4core6detail5shmemE+72];
	ld.shared.u64 	%rd93, [_ZN6thrust24THRUST_300001_SM_1000_NS8cuda_cub4core6detail5shmemE+80];
	setp.lt.f64 	%p161, %fd208, %fd82;
	mov.f64 	%fd209, %fd208;
	mov.u64 	%rd313, %rd312;
	@%p161 bra 	$L__BB6_99;
	setp.lt.f64 	%p162, %fd82, %fd208;
	mov.f64 	%fd209, %fd82;
	mov.u64 	%rd313, %rd93;
	@%p162 bra 	$L__BB6_99;
	setp.lt.s64 	%p163, %rd312, %rd93;
	selp.f64 	%fd209, %fd208, %fd82, %p163;
	min.s64 	%rd313, %rd312, %rd93;
$L__BB6_99:
	setp.lt.s32 	%p164, %r3, 161;
	mov.f64 	%fd210, %fd209;
	mov.u64 	%rd314, %rd313;
	@%p164 bra 	$L__BB6_103;
	ld.shared.f64 	%fd85, [_ZN6thrust24THRUST_300001_SM_1000_NS8cuda_cub4core6detail5shmemE+88];
	ld.shared.u64 	%rd96, [_ZN6thrust24THRUST_300001_SM_1000_NS8cuda_cub4core6detail5shmemE+96];
	setp.lt.f64 	%p165, %fd209, %fd85;
	mov.f64 	%fd210, %fd209;
	mov.u64 	%rd314, %rd313;
	@%p165 bra 	$L__BB6_103;
	setp.lt.f64 	%p166, %fd85, %fd209;
	mov.f64 	%fd210, %fd85;
	mov.u64 	%rd314, %rd96;
	@%p166 bra 	$L__BB6_103;
	setp.lt.s64 	%p167, %rd313, %rd96;
	selp.f64 	%fd210, %fd209, %fd85, %p167;
	min.s64 	%rd314, %rd313, %rd96;
$L__BB6_103:
	setp.lt.s32 	%p168, %r3, 193;
	mov.f64 	%fd211, %fd210;
	mov.u64 	%rd315, %rd314;
	@%p168 bra 	$L__BB6_107;
	ld.shared.f64 	%fd88, [_ZN6thrust24THRUST_300001_SM_1000_NS8cuda_cub4core6detail5shmemE+104];
	ld.shared.u64 	%rd99, [_ZN6thrust24THRUST_300001_SM_1000_NS8cuda_cub4core6detail5shmemE+112];
	setp.lt.f64 	%p169, %fd210, %fd88;
	mov.f64 	%fd211, %fd210;
	mov.u64 	%rd315, %rd314;
	@%p169 bra 	$L__BB6_107;
	setp.lt.f64 	%p170, %fd88, %fd210;
	mov.f64 	%fd211, %fd88;
	mov.u64 	%rd315, %rd99;
	@%p170 bra 	$L__BB6_107;
	setp.lt.s64 	%p171, %rd314, %rd99;
	selp.f64 	%fd211, %fd210, %fd88, %p171;
	min.s64 	%rd315, %rd314, %rd99;
$L__BB6_107:
	setp.lt.s32 	%p172, %r3, 225;
	mov.u64 	%rd350, %rd315;
	mov.f64 	%fd242, %fd211;
	@%p172 bra 	$L__BB6_201;
	ld.shared.f64 	%fd91, [_ZN6thrust24THRUST_300001_SM_1000_NS8cuda_cub4core6detail5shmemE+120];
	ld.shared.u64 	%rd102, [_ZN6thrust24THRUST_300001_SM_1000_NS8cuda_cub4core6detail5shmemE+128];
	setp.lt.f64 	%p173, %fd211, %fd91;
	mov.u64 	%rd350, %rd315;
	mov.f64 	%fd242, %fd211;
	@%p173 bra 	$L__BB6_201;
	setp.lt.f64 	%p174, %fd91, %fd211;
	mov.u64 	%rd350, %rd102;
	mov.f64 	%fd242, %fd91;
	@%p174 bra 	$L__BB6_201;
	setp.lt.s64 	%p175, %rd315, %rd102;
	selp.f64 	%fd242, %fd211, %fd91, %p175;
	min.s64 	%rd350, %rd315, %rd102;
	bra.uni 	$L__BB6_201;
$L__BB6_111:
	mov.u32 	%r20, %tid.x;
	add.s64 	%rd104, %rd3, %rd4;
	cvt.u64.u32 	%rd105, %r20;
	add.s64 	%rd202, %rd105, %rd4;
	shl.b64 	%rd203, %rd202, 3;
	add.s64 	%rd204, %rd2, %rd203;
	ld.global.f64 	%fd172, [%rd204];
	add.s32 	%r36, %r20, 256;
	cvt.u64.u32 	%rd205, %r36;
	ld.global.f64 	%fd173, [%rd204+2048];
	add.s32 	%r37, %r20, 512;
	cvt.u64.u32 	%rd206, %r37;
	ld.global.f64 	%fd174, [%rd204+4096];
	ld.global.f64 	%fd93, [%rd204+6144];
	or.b32  	%r38, %r20, 1024;
	cvt.u64.u32 	%rd106, %r38;
	add.s64 	%rd107, %rd104, %rd106;
	ld.global.f64 	%fd94, [%rd204+8192];
	setp.lt.f64 	%p2, %fd173, %fd172;
	selp.f64 	%fd175, %fd173, %fd172, %p2;
	selp.b64 	%rd207, %rd205, %rd105, %p2;
	setp.lt.f64 	%p3, %fd174, %fd175;
	selp.f64 	%fd95, %fd174, %fd175, %p3;
	selp.b64 	%rd108, %rd206, %rd207, %p3;
	setp.lt.f64 	%p4, %fd95, %fd93;
	mov.f64 	%fd212, %fd95;
	mov.u64 	%rd316, %rd108;
	@%p4 bra 	$L__BB6_114;
	add.s32 	%r39, %r20, 768;
	cvt.u64.u32 	%rd316, %r39;
	setp.lt.f64 	%p5, %fd93, %fd95;
	mov.f64 	%fd212, %fd93;
	@%p5 bra 	$L__BB6_114;
	mov.f64 	%fd212, %fd95;
	mov.u64 	%rd316, %rd108;
$L__BB6_114:
	add.s64 	%rd111, %rd104, %rd316;
	setp.lt.f64 	%p6, %fd212, %fd94;
	mov.f64 	%fd230, %fd212;
	mov.u64 	%rd338, %rd111;
	@%p6 bra 	$L__BB6_117;
	setp.lt.f64 	%p7, %fd94, %fd212;
	mov.f64 	%fd230, %fd94;
	mov.u64 	%rd338, %rd107;
	@%p7 bra 	$L__BB6_117;
	setp.lt.s64 	%p8, %rd316, %rd106;
	selp.f64 	%fd230, %fd212, %fd94, %p8;
	selp.b64 	%rd338, %rd111, %rd107, %p8;
$L__BB6_117:
	setp.le.u64 	%p9, %rd198, %rd5;
	@%p9 bra 	$L__BB6_162;
	setp.ne.s32 	%p10, %r20, 0;
	@%p10 bra 	$L__BB6_120;
	atom.global.add.u64 	%rd208, [%rd1+8], 1280;
	add.s64 	%rd209, %rd208, %rd5;
	st.shared.u64 	[_ZN6thrust24THRUST_300001_SM_1000_NS8cuda_cub4core6detail5shmemE+152], %rd209;
$L__BB6_120:
	bar.sync 	0;
	ld.shared.u64 	%rd326, [_ZN6thrust24THRUST_300001_SM_1000_NS8cuda_cub4core6detail5shmemE+152];
	add.s64 	%rd210, %rd326, 1280;
	setp.gt.s64 	%p11, %rd210, %rd198;
	@%p11 bra 	$L__BB6_139;
$L__BB6_121:
	add.s64 	%rd211, %rd326, %rd105;
	shl.b64 	%rd212, %rd211, 3;
	add.s64 	%rd213, %rd2, %rd212;
	add.s64 	%rd117, %rd211, %rd3;
	ld.global.f64 	%fd100, [%rd213];
	add.s64 	%rd118, %rd117, 256;
	ld.global.f64 	%fd101, [%rd213+2048];
	add.s64 	%rd119, %rd117, 512;
	ld.global.f64 	%fd102, [%rd213+4096];
	add.s64 	%rd120, %rd117, 768;
	ld.global.f64 	%fd103, [%rd213+6144];
	add.s64 	%rd121, %rd117, 1024;
	ld.global.f64 	%fd104, [%rd213+8192];
	setp.lt.f64 	%p12, %fd230, %fd100;
	mov.f64 	%fd215, %fd230;
	mov.u64 	%rd320, %rd338;
	@%p12 bra 	$L__BB6_124;
	setp.lt.f64 	%p13, %fd100, %fd230;
	mov.f64 	%fd215, %fd100;
	mov.u64 	%rd320, %rd117;
	@%p13 bra 	$L__BB6_124;
	setp.lt.s64 	%p14, %rd338, %rd117;
	selp.f64 	%fd215, %fd230, %fd100, %p14;
	min.s64 	%rd320, %rd338, %rd117;
$L__BB6_124:
	setp.lt.f64 	%p15, %fd215, %fd101;
	mov.f64 	%fd216, %fd215;
	mov.u64 	%rd321, %rd320;
	@%p15 bra 	$L__BB6_127;
	setp.lt.f64 	%p16, %fd101, %fd215;
	mov.f64 	%fd216, %fd101;
	mov.u64 	%rd321, %rd118;
	@%p16 bra 	$L__BB6_127;
	setp.lt.s64 	%p17, %rd320, %rd118;
	selp.f64 	%fd216, %fd215, %fd101, %p17;
	min.s64 	%rd321, %rd320, %rd118;
$L__BB6_127:
	setp.lt.f64 	%p18, %fd216, %fd102;
	mov.f64 	%fd217, %fd216;
	mov.u64 	%rd322, %rd321;
	@%p18 bra 	$L__BB6_130;
	setp.lt.f64 	%p19, %fd102, %fd216;
	mov.f64 	%fd217, %fd102;
	mov.u64 	%rd322, %rd119;
	@%p19 bra 	$L__BB6_130;
	setp.lt.s64 	%p20, %rd321, %rd119;
	selp.f64 	%fd217, %fd216, %fd102, %p20;
	min.s64 	%rd322, %rd321, %rd119;
$L__BB6_130:
	setp.lt.f64 	%p21, %fd217, %fd103;
	mov.f64 	%fd218, %fd217;
	mov.u64 	%rd323, %rd322;
	@%p21 bra 	$L__BB6_133;
	setp.lt.f64 	%p22, %fd103, %fd217;
	mov.f64 	%fd218, %fd103;
	mov.u64 	%rd323, %rd120;
	@%p22 bra 	$L__BB6_133;
	setp.lt.s64 	%p23, %rd322, %rd120;
	selp.f64 	%fd218, %fd217, %fd103, %p23;
	min.s64 	%rd323, %rd322, %rd120;
$L__BB6_133:
	setp.lt.f64 	%p24, %fd218, %fd104;
	mov.f64 	%fd230, %fd218;
	mov.u64 	%rd338, %rd323;
	@%p24 bra 	$L__BB6_136;
	setp.lt.f64 	%p25, %fd104, %fd218;
	mov.f64 	%fd230, %fd104;
	mov.u64 	%rd338, %rd121;
	@%p25 bra 	$L__BB6_136;
	setp.lt.s64 	%p26, %rd323, %rd121;
	selp.f64 	%fd230, %fd218, %fd104, %p26;
	min.s64 	%rd338, %rd323, %rd121;
$L__BB6_136:
	setp.ne.s32 	%p27, %r20, 0;
	bar.sync 	0;
	@%p27 bra 	$L__BB6_138;
	atom.global.add.u64 	%rd214, [%rd1+8], 1280;
	add.s64 	%rd215, %rd214, %rd5;
	st.shared.u64 	[_ZN6thrust24THRUST_300001_SM_1000_NS8cuda_cub4core6detail5shmemE+152], %rd215;
$L__BB6_138:
	bar.sync 	0;
	ld.shared.u64 	%rd326, [_ZN6thrust24THRUST_300001_SM_1000_NS8cuda_cub4core6detail5shmemE+152];
	add.s64 	%rd216, %rd326, 1280;
	setp.le.s64 	%p28, %rd216, %rd198;
	@%p28 bra 	$L__BB6_121;
$L__BB6_139:
	setp.le.s64 	%p29, %rd198, %rd326;
	@%p29 bra 	$L__BB6_162;
	cvt.u32.u64 	%r40, %rd326;
	cvt.u32.u64 	%r41, %rd198;
	sub.s32 	%r21, %r41, %r40;
	setp.ge.s32 	%p30, %r20, %r21;
	@%p30 bra 	$L__BB6_162;
	not.b32 	%r43, %r20;
	add.s32 	%r44, %r43, %r41;
	sub.s32 	%r22, %r44, %r40;
	and.b32  	%r46, %r22, 768;
	setp.eq.s32 	%p31, %r46, 768;
	mov.u32 	%r397, %r20;
	@%p31 bra 	$L__BB6_147;
	add.s64 	%rd218, %rd326, %rd105;
	add.s64 	%rd328, %rd218, %rd3;
	shl.b64 	%rd219, %rd218, 3;
	add.s64 	%rd327, %rd2, %rd219;
	shr.u32 	%r47, %r22, 8;
	add.s32 	%r48, %r47, 1;
	and.b32  	%r49, %r48, 3;
	neg.s32 	%r395, %r49;
	mov.u32 	%r397, %r20;
$L__BB6_143:
	.pragma "nounroll";
	mov.u64 	%rd139, %rd338;
	mov.f64 	%fd116, %fd230;
	ld.global.f64 	%fd117, [%rd327];
	setp.lt.f64 	%p32, %fd116, %fd117;
	@%p32 bra 	$L__BB6_146;
	setp.lt.f64 	%p33, %fd117, %fd116;
	mov.f64 	%fd230, %fd117;
	mov.u64 	%rd338, %rd328;
	@%p33 bra 	$L__BB6_146;
	setp.lt.s64 	%p34, %rd139, %rd328;
	selp.f64 	%fd230, %fd116, %fd117, %p34;
	min.s64 	%rd338, %rd139, %rd328;
$L__BB6_146:
	add.s32 	%r397, %r397, 256;
	add.s64 	%rd328, %rd328, 256;
	add.s64 	%rd327, %rd327, 2048;
	add.s32 	%r395, %r395, 1;
	setp.ne.s32 	%p35, %r395, 0;
	@%p35 bra 	$L__BB6_143;
$L__BB6_147:
	setp.lt.u32 	%p36, %r22, 768;
	@%p36 bra 	$L__BB6_162;
	add.s32 	%r398, %r397, 512;
$L__BB6_149:
	mov.u32 	%r30, %r398;
	add.s32 	%r50, %r30, -512;
	cvt.u64.u32 	%rd220, %r50;
	add.s64 	%rd221, %rd326, %rd220;
	shl.b64 	%rd222, %rd221, 3;
	add.s64 	%rd147, %rd2, %rd222;
	add.s64 	%rd148, %rd221, %rd3;
	ld.global.f64 	%fd123, [%rd147];
	setp.lt.f64 	%p37, %fd230, %fd123;
	mov.f64 	%fd226, %fd230;
	mov.u64 	%rd334, %rd338;
	@%p37 bra 	$L__BB6_152;
	setp.lt.f64 	%p38, %fd123, %fd230;
	mov.f64 	%fd226, %fd123;
	mov.u64 	%rd334, %rd148;
	@%p38 bra 	$L__BB6_152;
	setp.lt.s64 	%p39, %rd338, %rd148;
	selp.f64 	%fd226, %fd230, %fd123, %p39;
	min.s64 	%rd334, %rd338, %rd148;
$L__BB6_152:
	add.s32 	%r51, %r30, -256;
	cvt.u64.u32 	%rd223, %r51;
	add.s64 	%rd224, %rd326, %rd223;
	add.s64 	%rd151, %rd224, %rd3;
	ld.global.f64 	%fd126, [%rd147+2048];
	setp.lt.f64 	%p40, %fd226, %fd126;
	mov.f64 	%fd227, %fd226;
	mov.u64 	%rd335, %rd334;
	@%p40 bra 	$L__BB6_155;
	setp.lt.f64 	%p41, %fd126, %fd226;
	mov.f64 	%fd227, %fd126;
	mov.u64 	%rd335, %rd151;
	@%p41 bra 	$L__BB6_155;
	setp.lt.s64 	%p42, %rd334, %rd151;
	selp.f64 	%fd227, %fd226, %fd126, %p42;
	min.s64 	%rd335, %rd334, %rd151;
$L__BB6_155:
	cvt.u64.u32 	%rd225, %r30;
	add.s64 	%rd226, %rd326, %rd225;
	add.s64 	%rd154, %rd226, %rd3;
	ld.global.f64 	%fd129, [%rd147+4096];
	setp.lt.f64 	%p43, %fd227, %fd129;
	mov.f64 	%fd228, %fd227;
	mov.u64 	%rd336, %rd335;
	@%p43 bra 	$L__BB6_158;
	setp.lt.f64 	%p44, %fd129, %fd227;
	mov.f64 	%fd228, %fd129;
	mov.u64 	%rd336, %rd154;
	@%p44 bra 	$L__BB6_158;
	setp.lt.s64 	%p45, %rd335, %rd154;
	selp.f64 	%fd228, %fd227, %fd129, %p45;
	min.s64 	%rd336, %rd335, %rd154;
$L__BB6_158:
	add.s32 	%r52, %r30, 256;
	cvt.u64.u32 	%rd227, %r52;
	add.s64 	%rd228, %rd326, %rd227;
	add.s64 	%rd157, %rd228, %rd3;
	ld.global.f64 	%fd132, [%rd147+6144];
	setp.lt.f64 	%p46, %fd228, %fd132;
	mov.f64 	%fd230, %fd228;
	mov.u64 	%rd338, %rd336;
	@%p46 bra 	$L__BB6_161;
	setp.lt.f64 	%p47, %fd132, %fd228;
	mov.f64 	%fd230, %fd132;
	mov.u64 	%rd338, %rd157;
	@%p47 bra 	$L__BB6_161;
	setp.lt.s64 	%p48, %rd336, %rd157;
	selp.f64 	%fd230, %fd228, %fd132, %p48;
	min.s64 	%rd338, %rd336, %rd157;
$L__BB6_161:
	add.s32 	%r398, %r30, 1024;
	add.s32 	%r53, %r30, 512;
	setp.lt.s32 	%p49, %r53, %r21;
	@%p49 bra 	$L__BB6_149;
$L__BB6_162:
	// begin inline asm
	mov.u32 %r54, %laneid;
	// end inline asm
	mov.b64 	%rd229, %fd230;
	mov.b64 	{%r56, %r61}, %rd229;
	mov.b32 	%r72, 1;
	mov.b32 	%r73, 31;
	mov.b32 	%r74, -1;
	// begin inline asm
	shfl.sync.down.b32 %r55, %r56, %r72, %r73, %r74;
	// end inline asm
	// begin inline asm
	shfl.sync.down.b32 %r60, %r61, %r72, %r73, %r74;
	// end inline asm
	mov.b64 	%rd230, {%r55, %r60};
	mov.b64 	%fd136, %rd230;
	mov.b64 	{%r66, %r71}, %rd338;
	// begin inline asm
	shfl.sync.down.b32 %r65, %r66, %r72, %r73, %r74;
	// end inline asm
	// begin inline asm
	shfl.sync.down.b32 %r70, %r71, %r72, %r73, %r74;
	// end inline asm
	mov.b64 	%rd161, {%r65, %r70};
	setp.gt.s32 	%p50, %r54, 30;
	setp.lt.f64 	%p51, %fd230, %fd136;
	or.pred  	%p52, %p50, %p51;
	mov.f64 	%fd231, %fd230;
	mov.u64 	%rd339, %rd338;
	@%p52 bra 	$L__BB6_165;
	setp.gt.f64 	%p53, %fd230, %fd136;
	mov.f64 	%fd231, %fd136;
	mov.u64 	%rd339, %rd161;
	@%p53 bra 	$L__BB6_165;
	setp.lt.s64 	%p54, %rd338, %rd161;
	selp.f64 	%fd231, %fd230, %fd136, %p54;
	min.s64 	%rd339, %rd338, %rd161;
$L__BB6_165:
	mov.b64 	%rd231, %fd231;
	mov.b64 	{%r76, %r81}, %rd231;
	mov.b32 	%r92, 2;
	mov.b32 	%r93, 31;
	mov.b32 	%r94, -1;
	// begin inline asm
	shfl.sync.down.b32 %r75, %r76, %r92, %r93, %r94;
	// end inline asm
	// begin inline asm
	shfl.sync.down.b32 %r80, %r81, %r92, %r93, %r94;
	// end inline asm
	mov.b64 	%rd232, {%r75, %r80};
	mov.b64 	%fd139, %rd232;
	mov.b64 	{%r86, %r91}, %rd339;
	// begin inline asm
	shfl.sync.down.b32 %r85, %r86, %r92, %r93, %r94;
	// end inline asm
	// begin inline asm
	shfl.sync.down.b32 %r90, %r91, %r92, %r93, %r94;
	// end inline asm
	mov.b64 	%rd164, {%r85, %r90};
	setp.gt.s32 	%p55, %r54, 29;
	setp.lt.f64 	%p56, %fd231, %fd139;
	or.pred  	%p57, %p55, %p56;
	mov.f64 	%fd232, %fd231;
	mov.u64 	%rd340, %rd339;
	@%p57 bra 	$L__BB6_168;
	setp.gt.f64 	%p58, %fd231, %fd139;
	mov.f64 	%fd232, %fd139;
	mov.u64 	%rd340, %rd164;
	@%p58 bra 	$L__BB6_168;
	setp.lt.s64 	%p59, %rd339, %rd164;
	selp.f64 	%fd232, %fd231, %fd139, %p59;
	min.s64 	%rd340, %rd339, %rd164;
$L__BB6_168:
	mov.b64 	%rd233, %fd232;
	mov.b64 	{%r96, %r101}, %rd233;
	mov.b32 	%r112, 4;
	mov.b32 	%r113, 31;
	mov.b32 	%r114, -1;
	// begin inline asm
	shfl.sync.down.b32 %r95, %r96, %r112, %r113, %r114;
	// end inline asm
	// begin inline asm
	shfl.sync.down.b32 %r100, %r101, %r112, %r113, %r114;
	// end inline asm
	mov.b64 	%rd234, {%r95, %r100};
	mov.b64 	%fd142, %rd234;
	mov.b64 	{%r106, %r111}, %rd340;
	// begin inline asm
	shfl.sync.down.b32 %r105, %r106, %r112, %r113, %r114;
	// end inline asm
	// begin inline asm
	shfl.sync.down.b32 %r110, %r111, %r112, %r113, %r114;
	// end inline asm
	mov.b64 	%rd167, {%r105, %r110};
	setp.gt.s32 	%p60, %r54, 27;
	setp.lt.f64 	%p61, %fd232, %fd142;
	or.pred  	%p62, %p60, %p61;
	mov.f64 	%fd233, %fd232;
	mov.u64 	%rd341, %rd340;
	@%p62 bra 	$L__BB6_171;
	setp.gt.f64 	%p63, %fd232, %fd142;
	mov.f64 	%fd233, %fd142;
	mov.u64 	%rd341, %rd167;
	@%p63 bra 	$L__BB6_171;
	setp.lt.s64 	%p64, %rd340, %rd167;
	selp.f64 	%fd233, %fd232, %fd142, %p64;
	min.s64 	%rd341, %rd340, %rd167;
$L__BB6_171:
	mov.b64 	%rd235, %fd233;
	mov.b64 	{%r116, %r121}, %rd235;
	mov.b32 	%r132, 8;
	mov.b32 	%r133, 31;
	mov.b32 	%r134, -1;
	// begin inline asm
	shfl.sync.down.b32 %r115, %r116, %r132, %r133, %r134;
	// end inline asm
	// begin inline asm
	shfl.sync.down.b32 %r120, %r121, %r132, %r133, %r134;
	// end inline asm
	mov.b64 	%rd236, {%r115, %r120};
	mov.b64 	%fd145, %rd236;
	mov.b64 	{%r126, %r131}, %rd341;
	// begin inline asm
	shfl.sync.down.b32 %r125, %r126, %r132, %r133, %r134;
	// end inline asm
	// begin inline asm
	shfl.sync.down.b32 %r130, %r131, %r132, %r133, %r134;
	// end inline asm
	mov.b64 	%rd170, {%r125, %r130};
	setp.gt.s32 	%p65, %r54, 23;
	setp.lt.f64 	%p66, %fd233, %fd145;
	or.pred  	%p67, %p65, %p66;
	mov.f64 	%fd234, %fd233;
	mov.u64 	%rd342, %rd341;
	@%p67 bra 	$L__BB6_174;
	setp.gt.f64 	%p68, %fd233, %fd145;
	mov.f64 	%fd234, %fd145;
	mov.u64 	%rd342, %rd170;
	@%p68 bra 	$L__BB6_174;
	setp.lt.s64 	%p69, %rd341, %rd170;
	selp.f64 	%fd234, %fd233, %fd145, %p69;
	min.s64 	%rd342, %rd341, %rd170;
$L__BB6_174:
	mov.b64 	%rd237, %fd234;
	mov.b64 	{%r136, %r141}, %rd237;
	mov.b32 	%r152, 16;
	mov.b32 	%r153, 31;
	mov.b32 	%r154, -1;
	// begin inline asm
	shfl.sync.down.b32 %r135, %r136, %r152, %r153, %r154;
	// end inline asm
	// begin inline asm
	shfl.sync.down.b32 %r140, %r141, %r152, %r153, %r154;
	// end inline asm
	mov.b64 	%rd238, {%r135, %r140};
	mov.b64 	%fd148, %rd238;
	mov.b64 	{%r146, %r151}, %rd342;
	// begin inline asm
	shfl.sync.down.b32 %r145, %r146, %r152, %r153, %r154;
	// end inline asm
	// begin inline asm
	shfl.sync.down.b32 %r150, %r151, %r152, %r153, %r154;
	// end inline asm
	mov.b64 	%rd173, {%r145, %r150};
	setp.gt.s32 	%p70, %r54, 15;
	setp.lt.f64 	%p71, %fd234, %fd148;
	or.pred  	%p72, %p70, %p71;
	mov.f64 	%fd242, %fd234;
	mov.u64 	%rd350, %rd342;
	@%p72 bra 	$L__BB6_177;
	setp.gt.f64 	%p73, %fd234, %fd148;
	mov.f64 	%fd242, %fd148;
	mov.u64 	%rd350, %rd173;
	@%p73 bra 	$L__BB6_177;
	setp.lt.s64 	%p74, %rd342, %rd173;
	selp.f64 	%fd242, %fd234, %fd148, %p74;
	min.s64 	%rd350, %rd342, %rd173;
$L__BB6_177:
	setp.ne.s32 	%p75, %r54, 0;
	@%p75 bra 	$L__BB6_179;
	shr.u32 	%r155, %r20, 1;
	and.b32  	%r156, %r155, 496;
	mov.u32 	%r157, _ZN6thrust24THRUST_300001_SM_1000_NS8cuda_cub4core6detail5shmemE;
	add.s32 	%r158, %r157, %r156;
	st.shared.f64 	[%r158+8], %fd242;
	st.shared.u64 	[%r158+16], %rd350;
$L__BB6_179:
	bar.sync 	0;
	setp.ne.s32 	%p76, %r20, 0;
	@%p76 bra 	$L__BB6_201;
	ld.shared.f64 	%fd151, [_ZN6thrust24THRUST_300001_SM_1000_NS8cuda_cub4core6detail5shmemE+24];
	ld.shared.u64 	%rd176, [_ZN6thrust24THRUST_300001_SM_1000_NS8cuda_cub4core6detail5shmemE+32];
	setp.lt.f64 	%p77, %fd242, %fd151;
	mov.f64 	%fd236, %fd242;
	mov.u64 	%rd344, %rd350;
	@%p77 bra 	$L__BB6_183;
	setp.lt.f64 	%p78, %fd151, %fd242;
	mov.f64 	%fd236, %fd151;
	mov.u64 	%rd344, %rd176;
	@%p78 bra 	$L__BB6_183;
	setp.lt.s64 	%p79, %rd350, %rd176;
	selp.f64 	%fd236, %fd242, %fd151, %p79;
	min.s64 	%rd344, %rd350, %rd176;
$L__BB6_183:
	ld.shared.f64 	%fd154, [_ZN6thrust24THRUST_300001_SM_1000_NS8cuda_cub4core6detail5shmemE+40];
	ld.shared.u64 	%rd179, [_ZN6thrust24THRUST_300001_SM_1000_NS8cuda_cub4core6detail5shmemE+48];
	setp.lt.f64 	%p80, %fd236, %fd154;
	mov.f64 	%fd237, %fd236;
	mov.u64 	%rd345, %rd344;
	@%p80 bra 	$L__BB6_186;
	setp.lt.f64 	%p81, %fd154, %fd236;
	mov.f64 	%fd237, %fd154;
	mov.u64 	%rd345, %rd179;
	@%p81 bra 	$L__BB6_186;
	setp.lt.s64 	%p82, %rd344, %rd179;
	selp.f64 	%fd237, %fd236, %fd154, %p82;
	min.s64 	%rd345, %rd344, %rd179;
$L__BB6_186:
	ld.shared.f64 	%fd157, [_ZN6thrust24THRUST_300001_SM_1000_NS8cuda_cub4core6detail5shmemE+56];
	ld.shared.u64 	%rd182, [_ZN6thrust24THRUST_300001_SM_1000_NS8cuda_cub4core6detail5shmemE+64];
	setp.lt.f64 	%p83, %fd237, %fd157;
	mov.f64 	%fd238, %fd237;
	mov.u64 	%rd346, %rd345;
	@%p83 bra 	$L__BB6_189;
	setp.lt.f64 	%p84, %fd157, %fd237;
	mov.f64 	%fd238, %fd157;
	mov.u64 	%rd346, %rd182;
	@%p84 bra 	$L__BB6_189;
	setp.lt.s64 	%p85, %rd345, %rd182;
	selp.f64 	%fd238, %fd237, %fd157, %p85;
	min.s64 	%rd346, %rd345, %rd182;
$L__BB6_189:
	ld.shared.f64 	%fd160, [_ZN6thrust24THRUST_300001_SM_1000_NS8cuda_cub4core6detail5shmemE+72];
	ld.shared.u64 	%rd185, [_ZN6thrust24THRUST_300001_SM_1000_NS8cuda_cub4core6detail5shmemE+80];
	setp.lt.f64 	%p86, %fd238, %fd160;
	mov.f64 	%fd239, %fd238;
	mov.u64 	%rd347, %rd346;
	@%p86 bra 	$L__BB6_192;
	setp.lt.f64 	%p87, %fd160, %fd238;
	mov.f64 	%fd239, %fd160;
	mov.u64 	%rd347, %rd185;
	@%p87 bra 	$L__BB6_192;
	setp.lt.s64 	%p88, %rd346, %rd185;
	selp.f64 	%fd239, %fd238, %fd160, %p88;
	min.s64 	%rd347, %rd346, %rd185;
$L__BB6_192:
	ld.shared.f64 	%fd163, [_ZN6thrust24THRUST_300001_SM_1000_NS8cuda_cub4core6detail5shmemE+88];
	ld.shared.u64 	%rd188, [_ZN6thrust24THRUST_300001_SM_1000_NS8cuda_cub4core6detail5shmemE+96];
	setp.lt.f64 	%p89, %fd239, %fd163;
	mov.f64 	%fd240, %fd239;
	mov.u64 	%rd348, %rd347;
	@%p89 bra 	$L__BB6_195;
	setp.lt.f64 	%p90, %fd163, %fd239;
	mov.f64 	%fd240, %fd163;
	mov.u64 	%rd348, %rd188;
	@%p90 bra 	$L__BB6_195;
	setp.lt.s64 	%p91, %rd347, %rd188;
	selp.f64 	%fd240, %fd239, %fd163, %p91;
	min.s64 	%rd348, %rd347, %rd188;
$L__BB6_195:
	ld.shared.f64 	%fd166, [_ZN6thrust24THRUST_300001_SM_1000_NS8cuda_cub4core6detail5shmemE+104];
	ld.shared.u64 	%rd191, [_ZN6thrust24THRUST_300001_SM_1000_NS8cuda_cub4core6detail5shmemE+112];
	setp.lt.f64 	%p92, %fd240, %fd166;
	mov.f64 	%fd241, %fd240;
	mov.u64 	%rd349, %rd348;
	@%p92 bra 	$L__BB6_198;
	setp.lt.f64 	%p93, %fd166, %fd240;
	mov.f64 	%fd241, %fd166;
	mov.u64 	%rd349, %rd191;
	@%p93 bra 	$L__BB6_198;
	setp.lt.s64 	%p94, %rd348, %rd191;
	selp.f64 	%fd241, %fd240, %fd166, %p94;
	min.s64 	%rd349, %rd348, %rd191;
$L__BB6_198:
	ld.shared.f64 	%fd169, [_ZN6thrust24THRUST_300001_SM_1000_NS8cuda_cub4core6detail5shmemE+120];
	ld.shared.u64 	%rd194, [_ZN6thrust24THRUST_300001_SM_1000_NS8cuda_cub4core6detail5shmemE+128];
	setp.lt.f64 	%p95, %fd241, %fd169;
	mov.u64 	%rd350, %rd349;
	mov.f64 	%fd242, %fd241;
	@%p95 bra 	$L__BB6_201;
	setp.lt.f64 	%p96, %fd169, %fd241;
	mov.u64 	%rd350, %rd194;
	mov.f64 	%fd242, %fd169;
	@%p96 bra 	$L__BB6_201;
	setp.lt.s64 	%p97, %rd349, %rd194;
	selp.f64 	%fd242, %fd241, %fd169, %p97;
	min.s64 	%rd350, %rd349, %rd194;
$L__BB6_201:
	mov.u32 	%r389, %tid.x;
	setp.ne.s32 	%p224, %r389, 0;
	@%p224 bra 	$L__BB6_203;
	ld.param.u64 	%rd280, [_ZN6thrust24THRUST_300001_SM_1000_NS8cuda_cub4core6detail13_kernel_agentINS1_8__reduce11ReduceAgentINS0_12zip_iteratorIN4cuda3std3__45tupleIJNS0_6detail15normal_iteratorINS0_10device_ptrIdEEEENS0_17counting_iteratorIlNS0_11use_defaultESI_SI_EEEEEEEPNSB_IJdlEEESM_lNS1_9__extrema9arg_min_fIdlNSA_4lessIdEEEEEEJSL_SN_lN3cub18CUB_300001_SM_100013GridEvenShareIlEENSV_9GridQueueIyEESS_EEEvDpT0__param_1];
	cvta.to.global.u64 	%rd277, %rd280;
	mul.wide.u32 	%rd278, %r1, 16;
	add.s64 	%rd279, %rd277, %rd278;
	st.global.f64 	[%rd279], %fd242;
	st.global.u64 	[%rd279+8], %rd350;
$L__BB6_203:
	ret;

}
	// .globl	_ZN6thrust24THRUST_300001_SM_1000_NS8cuda_cub4core6detail13_kernel_agentINS1_8__reduce10DrainAgentIlEEJN3cub18CUB_300001_SM_10009GridQueueIyEElEEEvDpT0_
.visible .entry _ZN6thrust24THRUST_300001_SM_1000_NS8cuda_cub4core6detail13_kernel_agentINS1_8__reduce10DrainAgentIlEEJN3cub18CUB_300001_SM_10009GridQueueIyEElEEEvDpT0_(
	.param .align 8 .b8 _ZN6thrust24THRUST_300001_SM_1000_NS8cuda_cub4core6detail13_kernel_agentINS1_8__reduce10DrainAgentIlEEJN3cub18CUB_300001_SM_10009GridQueueIyEElEEEvDpT0__param_0[8],
	.param .u64 _ZN6thrust24THRUST_300001_SM_1000_NS8cuda_cub4core6detail13_kernel_agentINS1_8__reduce10DrainAgentIlEEJN3cub18CUB_300001_SM_10009GridQueueIyEElEEEvDpT0__param_1
)
.maxntid 1
{
	.reg .b64 	%rd<5>;

	ld.param.u64 	%rd1, [_ZN6thrust24THRUST_300001_SM_1000_NS8cuda_cub4core6detail13_kernel_agentINS1_8__reduce10DrainAgentIlEEJN3cub18CUB_300001_SM_10009GridQueueIyEElEEEvDpT0__param_0];
	ld.param.u64 	%rd2, [_ZN6thrust24THRUST_300001_SM_1000_NS8cuda_cub4core6detail13_kernel_agentINS1_8__reduce10DrainAgentIlEEJN3cub18CUB_300001_SM_10009GridQueueIyEElEEEvDpT0__param_1];
	cvta.to.global.u64 	%rd3, %rd1;
	st.global.u64 	[%rd3], %rd2;
	mov.b64 	%rd4, 0;
	st.global.u64 	[%rd3+8], %rd4;
	ret;

}
	// .globl	_ZN6thrust24THRUST_300001_SM_1000_NS8cuda_cub4core6detail13_kernel_agentINS1_8__reduce11ReduceAgentIPN4cuda3std3__45tupleIJdlEEESC_SB_lNS1_9__extrema9arg_min_fIdlNS9_4lessIdEEEEEEJSC_SC_iSH_EEEvDpT0_
.visible .entry _ZN6thrust24THRUST_300001_SM_1000_NS8cuda_cub4core6detail13_kernel_agentINS1_8__reduce11ReduceAgentIPN4cuda3std3__45tupleIJdlEEESC_SB_lNS1_9__extrema9arg_min_fIdlNS9_4lessIdEEEEEEJSC_SC_iSH_EEEvDpT0_(
	.param .u64 .ptr .align 1 _ZN6thrust24THRUST_300001_SM_1000_NS8cuda_cub4core6detail13_kernel_agentINS1_8__reduce11ReduceAgentIPN4cuda3std3__45tupleIJdlEEESC_SB_lNS1_9__extrema9arg_min_fIdlNS9_4lessIdEEEEEEJSC_SC_iSH_EEEvDpT0__param_0,
	.param .u64 .ptr .align 1 _ZN6thrust24THRUST_300001_SM_1000_NS8cuda_cub4core6detail13_kernel_agentINS1_8__reduce11ReduceAgentIPN4cuda3std3__45tupleIJdlEEESC_SB_lNS1_9__extrema9arg_min_fIdlNS9_4lessIdEEEEEEJSC_SC_iSH_EEEvDpT0__param_1,
	.param .u32 _ZN6thrust24THRUST_300001_SM_1000_NS8cuda_cub4core6detail13_kernel_agentINS1_8__reduce11ReduceAgentIPN4cuda3std3__45tupleIJdlEEESC_SB_lNS1_9__extrema9arg_min_fIdlNS9_4lessIdEEEEEEJSC_SC_iSH_EEEvDpT0__param_2,
	.param .align 1 .b8 _ZN6thrust24THRUST_300001_SM_1000_NS8cuda_cub4core6detail13_kernel_agentINS1_8__reduce11ReduceAgentIPN4cuda3std3__45tupleIJdlEEESC_SB_lNS1_9__extrema9arg_min_fIdlNS9_4lessIdEEEEEEJSC_SC_iSH_EEEvDpT0__param_3[1]
)
.maxntid 256
{
	.reg .pred 	%p<260>;
	.reg .b32 	%r<374>;
	.reg .b64 	%rd<508>;
	.reg .b64 	%fd<293>;

	ld.param.u64 	%rd237, [_ZN6thrust24THRUST_300001_SM_1000_NS8cuda_cub4core6detail13_kernel_agentINS1_8__reduce11ReduceAgentIPN4cuda3std3__45tupleIJdlEEESC_SB_lNS1_9__extrema9arg_min_fIdlNS9_4lessIdEEEEEEJSC_SC_iSH_EEEvDpT0__param_0];
	ld.param.u32 	%r29, [_ZN6thrust24THRUST_300001_SM_1000_NS8cuda_cub4core6detail13_kernel_agentINS1_8__reduce11ReduceAgentIPN4cuda3std3__45tupleIJdlEEESC_SB_lNS1_9__extrema9arg_min_fIdlNS9_4lessIdEEEEEEJSC_SC_iSH_EEEvDpT0__param_2];
	cvt.s64.s32 	%rd1, %r29;
	setp.eq.s32 	%p1, %r29, 0;
	@%p1 bra 	$L__BB8_238;
	setp.gt.s32 	%p2, %r29, 1279;
	@%p2 bra 	$L__BB8_111;
	mov.u32 	%r1, %tid.x;
	setp.ge.s32 	%p133, %r1, %r29;
	mov.f64 	%fd224, 0d0000000000000000;
	mov.b64 	%rd431, 0;
	mov.u32 	%r368, %r1;
	@%p133 bra 	$L__BB8_4;
	mul.wide.u32 	%rd375, %r1, 16;
	add.s64 	%rd372, %rd237, %rd375;
	// begin inline asm
	ld.global.nc.u64 %rd371, [%rd372];
	// end inline asm
	add.s64 	%rd374, %rd372, 8;
	// begin inline asm
	ld.global.nc.u64 %rd431, [%rd374];
	// end inline asm
	mov.b64 	%fd224, %rd371;
	add.s32 	%r368, %r1, 256;
$L__BB8_4:
	setp.ge.s32 	%p134, %r368, %r29;
	@%p134 bra 	$L__BB8_25;
	not.b32 	%r141, %r368;
	add.s32 	%r4, %r29, %r141;
	and.b32  	%r142, %r4, 768;
	setp.eq.s32 	%p135, %r142, 768;
	@%p135 bra 	$L__BB8_11;
	mul.wide.u32 	%rd377, %r368, 16;
	add.s64 	%rd422, %rd237, %rd377;
	shr.u32 	%r143, %r4, 8;
	add.s32 	%r144, %r143, 1;
	and.b32  	%r145, %r144, 3;
	neg.s32 	%r366, %r145;
$L__BB8_7:
	.pragma "nounroll";
	mov.u64 	%rd6, %rd431;
	mov.f64 	%fd3, %fd224;
	// begin inline asm
	ld.global.nc.u64 %rd378, [%rd422];
	// end inline asm
	add.s64 	%rd381, %rd422, 8;
	// begin inline asm
	ld.global.nc.u64 %rd380, [%rd381];
	// end inline asm
	mov.b64 	%fd4, %rd378;
	setp.lt.f64 	%p136, %fd3, %fd4;
	@%p136 bra 	$L__BB8_10;
	setp.gt.f64 	%p137, %fd3, %fd4;
	mov.u64 	%rd431, %rd380;
	mov.f64 	%fd224, %fd4;
	@%p137 bra 	$L__BB8_10;
	setp.lt.s64 	%p138, %rd6, %rd380;
	min.s64 	%rd431, %rd6, %rd380;
	selp.f64 	%fd224, %fd3, %fd4, %p138;
$L__BB8_10:
	add.s32 	%r368, %r368, 256;
	add.s64 	%rd422, %rd422, 4096;
	add.s32 	%r366, %r366, 1;
	setp.ne.s32 	%p139, %r366, 0;
	@%p139 bra 	$L__BB8_7;
$L__BB8_11:
	setp.lt.u32 	%p140, %r4, 768;
	@%p140 bra 	$L__BB8_25;
$L__BB8_12:
	mul.wide.s32 	%rd386, %r368, 16;
	add.s64 	%rd383, %rd237, %rd386;
	// begin inline asm
	ld.global.nc.u64 %rd382, [%rd383];
	// end inline asm
	add.s64 	%rd385, %rd383, 8;
	// begin inline asm
	ld.global.nc.u64 %rd384, [%rd385];
	// end inline asm
	mov.b64 	%fd10, %rd382;
	setp.lt.f64 	%p141, %fd224, %fd10;
	mov.u64 	%rd428, %rd431;
	mov.f64 	%fd221, %fd224;
	@%p141 bra 	$L__BB8_15;
	setp.gt.f64 	%p142, %fd224, %fd10;
	mov.u64 	%rd428, %rd384;
	mov.f64 	%fd221, %fd10;
	@%p142 bra 	$L__BB8_15;
	setp.lt.s64 	%p143, %rd431, %rd384;
	min.s64 	%rd428, %rd431, %rd384;
	selp.f64 	%fd221, %fd224, %fd10, %p143;
$L__BB8_15:
	add.s64 	%rd388, %rd383, 4096;
	// begin inline asm
	ld.global.nc.u64 %rd387, [%rd388];
	// end inline asm
	add.s64 	%rd390, %rd383, 4104;
	// begin inline asm
	ld.global.nc.u64 %rd389, [%rd390];
	// end inline asm
	mov.b64 	%fd13, %rd387;
	setp.lt.f64 	%p144, %fd221, %fd13;
	mov.u64 	%rd429, %rd428;
	mov.f64 	%fd222, %fd221;
	@%p144 bra 	$L__BB8_18;
	setp.gt.f64 	%p145, %fd221, %fd13;
	mov.u64 	%rd429, %rd389;
	mov.f64 	%fd222, %fd13;
	@%p145 bra 	$L__BB8_18;
	setp.lt.s64 	%p146, %rd428, %rd389;
	min.s64 	%rd429, %rd428, %rd389;
	selp.f64 	%fd222, %fd221, %fd13, %p146;
$L__BB8_18:
	add.s64 	%rd392, %rd383, 8192;
	// begin inline asm
	ld.global.nc.u64 %rd391, [%rd392];
	// end inline asm
	add.s64 	%rd394, %rd383, 8200;
	// begin inline asm
	ld.global.nc.u64 %rd393, [%rd394];
	// end inline asm
	mov.b64 	%fd16, %rd391;
	setp.lt.f64 	%p147, %fd222, %fd16;
	mov.u64 	%rd430, %rd429;
	mov.f64 	%fd223, %fd222;
	@%p147 bra 	$L__BB8_21;
	setp.gt.f64 	%p148, %fd222, %fd16;
	mov.u64 	%rd430, %rd393;
	mov.f64 	%fd223, %fd16;
	@%p148 bra 	$L__BB8_21;
	setp.lt.s64 	%p149, %rd429, %rd393;
	min.s64 	%rd430, %rd429, %rd393;
	selp.f64 	%fd223, %fd222, %fd16, %p149;
$L__BB8_21:
	add.s64 	%rd396, %rd383, 12288;
	// begin inline asm
	ld.global.nc.u64 %rd395, [%rd396];
	// end inline asm
	add.s64 	%rd398, %rd383, 12296;
	// begin inline asm
	ld.global.nc.u64 %rd397, [%rd398];
	// end inline asm
	mov.b64 	%fd19, %rd395;
	setp.lt.f64 	%p150, %fd223, %fd19;
	mov.u64 	%rd431, %rd430;
	mov.f64 	%fd224, %fd223;
	@%p150 bra 	$L__BB8_24;
	setp.gt.f64 	%p151, %fd223, %fd19;
	mov.u64 	%rd431, %rd397;
	mov.f64 	%fd224, %fd19;
	@%p151 bra 	$L__BB8_24;
	setp.lt.s64 	%p152, %rd430, %rd397;
	min.s64 	%rd431, %rd430, %rd397;
	selp.f64 	%fd224, %fd223, %fd19, %p152;
$L__BB8_24:
	add.s32 	%r368, %r368, 1024;
	setp.lt.s32 	%p153, %r368, %r29;
	@%p153 bra 	$L__BB8_12;
$L__BB8_25:
	setp.lt.s32 	%p154, %r29, 256;
	@%p154 bra 	$L__BB8_65;
	// begin inline asm
	mov.u32 %r259, %laneid;
	// end inline asm
	mov.b64 	%rd409, %fd224;
	mov.b64 	{%r261, %r266}, %rd409;
	mov.b32 	%r277, 1;
	mov.b32 	%r278, 31;
	mov.b32 	%r279, -1;
	// begin inline asm
	shfl.sync.down.b32 %r260, %r261, %r277, %r278, %r279;
	// end inline asm
	// begin inline asm
	shfl.sync.down.b32 %r265, %r266, %r277, %r278, %r279;
	// end inline asm
	mov.b64 	%rd410, {%r260, %r265};
	mov.b64 	%fd23, %rd410;
	mov.b64 	{%r271, %r276}, %rd431;
	// begin inline asm
	shfl.sync.down.b32 %r270, %r271, %r277, %r278, %r279;
	// end inline asm
	// begin inline asm
	shfl.sync.down.b32 %r275, %r276, %r277, %r278, %r279;
	// end inline asm
	mov.b64 	%rd28, {%r270, %r275};
	setp.gt.s32 	%p211, %r259, 30;
	setp.lt.f64 	%p212, %fd224, %fd23;
	or.pred  	%p213, %p211, %p212;
	mov.u64 	%rd433, %rd431;
	mov.f64 	%fd226, %fd224;
	@%p213 bra 	$L__BB8_29;
	setp.gt.f64 	%p214, %fd224, %fd23;
	mov.u64 	%rd433, %rd28;
	mov.f64 	%fd226, %fd23;
	@%p214 bra 	$L__BB8_29;
	setp.lt.s64 	%p215, %rd431, %rd28;
	min.s64 	%rd433, %rd431, %rd28;
	selp.f64 	%fd226, %fd224, %fd23, %p215;
$L__BB8_29:
	mov.b64 	%rd411, %fd226;
	mov.b64 	{%r281, %r286}, %rd411;
	mov.b32 	%r297, 2;
	mov.b32 	%r298, 31;
	mov.b32 	%r299, -1;
	// begin inline asm
	shfl.sync.down.b32 %r280, %r281, %r297, %r298, %r299;
	// end inline asm
	// begin inline asm
	shfl.sync.down.b32 %r285, %r286, %r297, %r298, %r299;
	// end inline asm
	mov.b64 	%rd412, {%r280, %r285};
	mov.b64 	%fd26, %rd412;
	mov.b64 	{%r291, %r296}, %rd433;
	// begin inline asm
	shfl.sync.down.b32 %r290, %r291, %r297, %r298, %r299;
	// end inline asm
	// begin inline asm
	shfl.sync.down.b32 %r295, %r296, %r297, %r298, %r299;
	// end inline asm
	mov.b64 	%rd31, {%r290, %r295};
	setp.gt.s32 	%p216, %r259, 29;
	setp.lt.f64 	%p217, %fd226, %fd26;
	or.pred  	%p218, %p216, %p217;
	mov.u64 	%rd434, %rd433;
	mov.f64 	%fd227, %fd226;
	@%p218 bra 	$L__BB8_32;
	setp.gt.f64 	%p219, %fd226, %fd26;
	mov.u64 	%rd434, %rd31;
	mov.f64 	%fd227, %fd26;
	@%p219 bra 	$L__BB8_32;
	setp.lt.s64 	%p220, %rd433, %rd31;
	min.s64 	%rd434, %rd433, %rd31;
	selp.f64 	%fd227, %fd226, %fd26, %p220;
$L__BB8_32:
	mov.b64 	%rd413, %fd227;
	mov.b64 	{%r301, %r306}, %rd413;
	mov.b32 	%r317, 4;
	mov.b32 	%r318, 31;
	mov.b32 	%r319, -1;
	// begin inline asm
	shfl.sync.down.b32 %r300, %r301, %r317, %r318, %r319;
	// end inline asm
	// begin inline asm
	shfl.sync.down.b32 %r305, %r306, %r317, %r318, %r319;
	// end inline asm
	mov.b64 	%rd414, {%r300, %r305};
	mov.b64 	%fd29, %rd414;
	mov.b64 	{%r311, %r316}, %rd434;
	// begin inline asm
	shfl.sync.down.b32 %r310, %r311, %r317, %r318, %r319;
	// end inline asm
	// begin inline asm
	shfl.sync.down.b32 %r315, %r316, %r317, %r318, %r319;
	// end inline asm
	mov.b64 	%rd34, {%r310, %r315};
	setp.gt.s32 	%p221, %r259, 27;
	setp.lt.f64 	%p222, %fd227, %fd29;
	or.pred  	%p223, %p221, %p222;
	mov.u64 	%rd435, %rd434;
	mov.f64 	%fd228, %fd227;
	@%p223 bra 	$L__BB8_35;
	setp.gt.f64 	%p224, %fd227, %fd29;
	mov.u64 	%rd435, %rd34;
	mov.f64 	%fd228, %fd29;
	@%p224 bra 	$L__BB8_35;
	setp.lt.s64 	%p225, %rd434, %rd34;
	min.s64 	%rd435, %rd434, %rd34;
	selp.f64 	%fd228, %fd227, %fd29, %p225;
$L__BB8_35:
	mov.b64 	%rd415, %fd228;
	mov.b64 	{%r321, %r326}, %rd415;
	mov.b32 	%r337, 8;
	mov.b32 	%r338, 31;
	mov.b32 	%r339, -1;
	// begin inline asm
	shfl.sync.down.b32 %r320, %r321, %r337, %r338, %r339;
	// end inline asm
	// begin inline asm
	shfl.sync.down.b32 %r325, %r326, %r337, %r338, %r339;
	// end inline asm
	mov.b64 	%rd416, {%r320, %r325};
	mov.b64 	%fd32, %rd416;
	mov.b64 	{%r331, %r336}, %rd435;
	// begin inline asm
	shfl.sync.down.b32 %r330, %r331, %r337, %r338, %r339;
	// end inline asm
	// begin inline asm
	shfl.sync.down.b32 %r335, %r336, %r337, %r338, %r339;
	// end inline asm
	mov.b64 	%rd37, {%r330, %r335};
	setp.gt.s32 	%p226, %r259, 23;
	setp.lt.f64 	%p227, %fd228, %fd32;
	or.pred  	%p228, %p226, %p227;
	mov.u64 	%rd436, %rd435;
	mov.f64 	%fd229, %fd228;
	@%p228 bra 	$L__BB8_38;
	setp.gt.f64 	%p229, %fd228, %fd32;
	mov.u64 	%rd436, %rd37;
	mov.f64 	%fd229, %fd32;
	@%p229 bra 	$L__BB8_38;
	setp.lt.s64 	%p230, %rd435, %rd37;
	min.s64 	%rd436, %rd435, %rd37;
	selp.f64 	%fd229, %fd228, %fd32, %p230;
$L__BB8_38:
	mov.b64 	%rd417, %fd229;
	mov.b64 	{%r341, %r346}, %rd417;
	mov.b32 	%r357, 16;
	mov.b32 	%r358, 31;
	mov.b32 	%r359, -1;
	// begin inline asm
	shfl.sync.down.b32 %r340, %r341, %r357, %r358, %r359;
	// end inline asm
	// begin inline asm
	shfl.sync.down.b32 %r345, %r346, %r357, %r358, %r359;
	// end inline asm
	mov.b64 	%rd418, {%r340, %r345};
	mov.b64 	%fd35, %rd418;
	mov.b64 	{%r351, %r356}, %rd436;
	// begin inline asm
	shfl.sync.down.b32 %r350, %r351, %r357, %r358, %r359;
	// end inline asm
	// begin inline asm
	shfl.sync.down.b32 %r355, %r356, %r357, %r358, %r359;
	// end inline asm
	mov.b64 	%rd40, {%r350, %r355};
	setp.gt.s32 	%p231, %r259, 15;
	setp.lt.f64 	%p232, %fd229, %fd35;
	or.pred  	%p233, %p231, %p232;
	mov.u64 	%rd507, %rd436;
	mov.f64 	%fd292, %fd229;
	@%p233 bra 	$L__BB8_41;
	setp.gt.f64 	%p234, %fd229, %fd35;
	mov.u64 	%rd507, %rd40;
	mov.f64 	%fd292, %fd35;
	@%p234 bra 	$L__BB8_41;
	setp.lt.s64 	%p235, %rd436, %rd40;
	min.s64 	%rd507, %rd436, %rd40;
	selp.f64 	%fd292, %fd229, %fd35, %p235;
$L__BB8_41:
	setp.ne.s32 	%p236, %r259, 0;
	@%p236 bra 	$L__BB8_43;
	shr.u32 	%r360, %r1, 1;
	and.b32  	%r361, %r360, 496;
	mov.u32 	%r362, _ZN6thrust24THRUST_300001_SM_1000_NS8cuda_cub4core6detail5shmemE;
	add.s32 	%r363, %r362, %r361;
	st.shared.f64 	[%r363+8], %fd292;
	st.shared.u64 	[%r363+16], %rd507;
$L__BB8_43:
	bar.sync 	0;
	setp.ne.s32 	%p237, %r1, 0;
	@%p237 bra 	$L__BB8_236;
	ld.shared.f64 	%fd38, [_ZN6thrust24THRUST_300001_SM_1000_NS8cuda_cub4core6detail5shmemE+24];
	ld.shared.u64 	%rd43, [_ZN6thrust24THRUST_300001_SM_1000_NS8cuda_cub4core6detail5shmemE+32];
	setp.lt.f64 	%p238, %fd292, %fd38;
	mov.u64 	%rd438, %rd507;
	mov.f64 	%fd231, %fd292;
	@%p238 bra 	$L__BB8_47;
	setp.lt.f64 	%p239, %fd38, %fd292;
	mov.u64 	%rd438, %rd43;
	mov.f64 	%fd231, %fd38;
	@%p239 bra 	$L__BB8_47;
	setp.lt.s64 	%p240, %rd507, %rd43;
	min.s64 	%rd438, %rd507, %rd43;
	selp.f64 	%fd231, %fd292, %fd38, %p240;
$L__BB8_47:
	ld.shared.f64 	%fd41, [_ZN6thrust24THRUST_300001_SM_1000_NS8cuda_cub4core6detail5shmemE+40];
	ld.shared.u64 	%rd46, [_ZN6thrust24THRUST_300001_SM_1000_NS8cuda_cub4core6detail5shmemE+48];
	setp.lt.f64 	%p241, %fd231, %fd41;
	mov.u64 	%rd439, %rd438;
	mov.f64 	%fd232, %fd231;
	@%p241 bra 	$L__BB8_50;
	setp.lt.f64 	%p242, %fd41, %fd231;
	mov.u64 	%rd439, %rd46;
	mov.f64 	%fd232, %fd41;
	@%p242 bra 	$L__BB8_50;
	setp.lt.s64 	%p243, %rd438, %rd46;
	min.s64 	%rd439, %rd438, %rd46;
	selp.f64 	%fd232, %fd231, %fd41, %p243;
$L__BB8_50:
	ld.shared.f64 	%fd44, [_ZN6thrust24THRUST_300001_SM_1000_NS8cuda_cub4core6detail5shmemE+56];
	ld.shared.u64 	%rd49, [_ZN6thrust24THRUST_300001_SM_1000_NS8cuda_cub4core6detail5shmemE+64];
	setp.lt.f64 	%p244, %fd232, %fd44;
	mov.u64 	%rd440, %rd439;
	mov.f64 	%fd233, %fd232;
	@%p244 bra 	$L__BB8_53;
	setp.lt.f64 	%p245, %fd44, %fd232;
	mov.u64 	%rd440, %rd49;
	mov.f64 	%fd233, %fd44;
	@%p245 bra 	$L__BB8_53;
	setp.lt.s64 	%p246, %rd439, %rd49;
	min.s64 	%rd440, %rd439, %rd49;
	selp.f64 	%fd233, %fd232, %fd44, %p246;
$L__BB8_53:
	ld.shared.f64 	%fd47, [_ZN6thrust24THRUST_300001_SM_1000_NS8cuda_cub4core6detail5shmemE+72];
	ld.shared.u64 	%rd52, [_ZN6thrust24THRUST_300001_SM_1000_NS8cuda_cub4core6detail5shmemE+80];
	setp.lt.f64 	%p247, %fd233, %fd47;
	mov.u64 	%rd441, %rd440;
	mov.f64 	%fd234, %fd233;
	@%p247 bra 	$L__BB8_56;
	setp.lt.f64 	%p248, %fd47, %fd233;
	mov.u64 	%rd441, %rd52;
	mov.f64 	%fd234, %fd47;
	@%p248 bra 	$L__BB8_56;
	setp.lt.s64 	%p249, %rd440, %rd52;
	min.s64 	%rd441, %rd440, %rd52;
	selp.f64 	%fd234, %fd233, %fd47, %p249;
$L__BB8_56:
	ld.shared.f64 	%fd50, [_ZN6thrust24THRUST_300001_SM_1000_NS8cuda_cub4core6detail5shmemE+88];
	ld.shared.u64 	%rd55, [_ZN6thrust24THRUST_300001_SM_1000_NS8cuda_cub4core6detail5shmemE+96];
	setp.lt.f64 	%p250, %fd234, %fd50;
	mov.u64 	%rd442, %rd441;
	mov.f64 	%fd235, %fd234;
	@%p250 bra 	$L__BB8_59;
	setp.lt.f64 	%p251, %fd50, %fd234;
	mov.u64 	%rd442, %rd55;
	mov.f64 	%fd235, %fd50;
	@%p251 bra 	$L__BB8_59;
	setp.lt.s64 	%p252, %rd441, %rd55;
	min.s64 	%rd442, %rd441, %rd55;
	selp.f64 	%fd235, %fd234, %fd50, %p252;
$L__BB8_59:
	ld.shared.f64 	%fd53, [_ZN6thrust24THRUST_300001_SM_1000_NS8cuda_cub4core6detail5shmemE+104];
	ld.shared.u64 	%rd58, [_ZN6thrust24THRUST_300001_SM_1000_NS8cuda_cub4core6detail5shmemE+112];
	setp.lt.f64 	%p253, %fd235, %fd53;
	mov.u64 	%rd443, %rd442;
	mov.f64 	%fd236, %fd235;
	@%p253 bra 	$L__BB8_62;
	setp.lt.f64 	%p254, %fd53, %fd235;
	mov.u64 	%rd443, %rd58;
	mov.f64 	%fd236, %fd53;
	@%p254 bra 	$L__BB8_62;
	setp.lt.s64 	%p255, %rd442, %rd58;
	min.s64 	%rd443, %rd442, %rd58;
	selp.f64 	%fd236, %fd235, %fd53, %p255;
$L__BB8_62:
	ld.shared.f64 	%fd56, [_ZN6thrust24THRUST_300001_SM_1000_NS8cuda_cub4core6detail5shmemE+120];
	ld.shared.u64 	%rd61, [_ZN6thrust24THRUST_300001_SM_1000_NS8cuda_cub4core6detail5shmemE+128];
	setp.lt.f64 	%p256, %fd236, %fd56;
	mov.u64 	%rd507, %rd443;
	mov.f64 	%fd292, %fd236;
	@%p256 bra 	$L__BB8_236;
	setp.lt.f64 	%p257, %fd56, %fd236;
	mov.u64 	%rd507, %rd61;
	mov.f64 	%fd292, %fd56;
	@%p257 bra 	$L__BB8_236;
	setp.lt.s64 	%p258, %rd443, %rd61;
	min.s64 	%rd507, %rd443, %rd61;
	selp.f64 	%fd292, %fd236, %fd56, %p258;
	bra.uni 	$L__BB8_236;
$L__BB8_65:
	// begin inline asm
	mov.u32 %r146, %laneid;
	// end inline asm
	and.b32  	%r167, %r1, 992;
	add.s32 	%r168, %r167, 32;
	setp.gt.s32 	%p155, %r168, %r29;
	not.b32 	%r169, %r167;
	add.s32 	%r170, %r29, %r169;
	selp.b32 	%r165, %r170, 31, %p155;
	mov.b64 	%rd399, %fd224;
	mov.b64 	{%r148, %r153}, %rd399;
	mov.b32 	%r164, 1;
	mov.b32 	%r166, -1;
	// begin inline asm
	shfl.sync.down.b32 %r147, %r148, %r164, %r165, %r166;
	// end inline asm
	// begin inline asm
	shfl.sync.down.b32 %r152, %r153, %r164, %r165, %r166;
	// end inline asm
	mov.b64 	%rd400, {%r147, %r152};
	mov.b64 	%fd58, %rd400;
	mov.b64 	{%r158, %r163}, %rd431;
	// begin inline asm
	shfl.sync.down.b32 %r157, %r158, %r164, %r165, %r166;
	// end inline asm
	// begin inline asm
	shfl.sync.down.b32 %r162, %r163, %r164, %r165, %r166;
	// end inline asm
	mov.b64 	%rd63, {%r157, %r162};
	setp.ge.s32 	%p156, %r146, %r165;
	setp.lt.f64 	%p157, %fd224, %fd58;
	or.pred  	%p158, %p156, %p157;
	mov.u64 	%rd444, %rd431;
	mov.f64 	%fd237, %fd224;
	@%p158 bra 	$L__BB8_68;
	setp.gt.f64 	%p159, %fd224, %fd58;
	mov.u64 	%rd444, %rd63;
	mov.f64 	%fd237, %fd58;
	@%p159 bra 	$L__BB8_68;
	setp.lt.s64 	%p160, %rd431, %rd63;
	min.s64 	%rd444, %rd431, %rd63;
	selp.f64 	%fd237, %fd224, %fd58, %p160;
$L__BB8_68:
	mov.b64 	%rd401, %fd237;
	mov.b64 	{%r172, %r177}, %rd401;
	mov.b32 	%r188, 2;
	mov.b32 	%r190, -1;
	// begin inline asm
	shfl.sync.down.b32 %r171, %r172, %r188, %r165, %r190;
	// end inline asm
	// begin inline asm
	shfl.sync.down.b32 %r176, %r177, %r188, %r165, %r190;
	// end inline asm
	mov.b64 	%rd402, {%r171, %r176};
	mov.b64 	%fd61, %rd402;
	mov.b64 	{%r182, %r187}, %rd444;
	// begin inline asm
	shfl.sync.down.b32 %r181, %r182, %r188, %r165, %r190;
	// end inline asm
	// begin inline asm
	shfl.sync.down.b32 %r186, %r187, %r188, %r165, %r190;
	// end inline asm
	mov.b64 	%rd66, {%r181, %r186};
	add.s32 	%r191, %r146, 2;
	setp.gt.s32 	%p161, %r191, %r165;
	setp.lt.f64 	%p162, %fd237, %fd61;
	or.pred  	%p163, %p161, %p162;
	mov.u64 	%rd445, %rd444;
	mov.f64 	%fd238, %fd237;
	@%p163 bra 	$L__BB8_71;
	setp.gt.f64 	%p164, %fd237, %fd61;
	mov.u64 	%rd445, %rd66;
	mov.f64 	%fd238, %fd61;
	@%p164 bra 	$L__BB8_71;
	setp.lt.s64 	%p165, %rd444, %rd66;
	min.s64 	%rd445, %rd444, %rd66;
	selp.f64 	%fd238, %fd237, %fd61, %p165;
$L__BB8_71:
	mov.b64 	%rd403, %fd238;
	mov.b64 	{%r193, %r198}, %rd403;
	mov.b32 	%r209, 4;
	mov.b32 	%r211, -1;
	// begin inline asm
	shfl.sync.down.b32 %r192, %r193, %r209, %r165, %r211;
	// end inline asm
	// begin inline asm
	shfl.sync.down.b32 %r197, %r198, %r209, %r165, %r211;
	// end inline asm
	mov.b64 	%rd404, {%r192, %r197};
	mov.b64 	%fd64, %rd404;
	mov.b64 	{%r203, %r208}, %rd445;
	// begin inline asm
	shfl.sync.down.b32 %r202, %r203, %r209, %r165, %r211;
	// end inline asm
	// begin inline asm
	shfl.sync.down.b32 %r207, %r208, %r209, %r165, %r211;
	// end inline asm
	mov.b64 	%rd69, {%r202, %r207};
	add.s32 	%r212, %r146, 4;
	setp.gt.s32 	%p166, %r212, %r165;
	setp.lt.f64 	%p167, %fd238, %fd64;
	or.pred  	%p168, %p166, %p167;
	mov.u64 	%rd446, %rd445;
	mov.f64 	%fd239, %fd238;
	@%p168 bra 	$L__BB8_74;
	setp.gt.f64 	%p169, %fd238, %fd64;
	mov.u64 	%rd446, %rd69;
	mov.f64 	%fd239, %fd64;
	@%p169 bra 	$L__BB8_74;
	setp.lt.s64 	%p170, %rd445, %rd69;
	min.s64 	%rd446, %rd445, %rd69;
	selp.f64 	%fd239, %fd238, %fd64, %p170;
$L__BB8_74:
	mov.b64 	%rd405, %fd239;
	mov.b64 	{%r214, %r219}, %rd405;
	mov.b32 	%r230, 8;
	mov.b32 	%r232, -1;
	// begin inline asm
	shfl.sync.down.b32 %r213, %r214, %r230, %r165, %r232;
	// end inline asm
	// begin inline asm
	shfl.sync.down.b32 %r218, %r219, %r230, %r165, %r232;
	// end inline asm
	mov.b64 	%rd406, {%r213, %r218};
	mov.b64 	%fd67, %rd406;
	mov.b64 	{%r224, %r229}, %rd446;
	// begin inline asm
	shfl.sync.down.b32 %r223, %r224, %r230, %r165, %r232;
	// end inline asm
	// begin inline asm
	shfl.sync.down.b32 %r228, %r229, %r230, %r165, %r232;
	// end inline asm
	mov.b64 	%rd72, {%r223, %r228};
	add.s32 	%r233, %r146, 8;
	setp.gt.s32 	%p171, %r233, %r165;
	setp.lt.f64 	%p172, %fd239, %fd67;
	or.pred  	%p173, %p171, %p172;
	mov.u64 	%rd447, %rd446;
	mov.f64 	%fd240, %fd239;
	@%p173 bra 	$L__BB8_77;
	setp.gt.f64 	%p174, %fd239, %fd67;
	mov.u64 	%rd447, %rd72;
	mov.f64 	%fd240, %fd67;
	@%p174 bra 	$L__BB8_77;
	setp.lt.s64 	%p175, %rd446, %rd72;
	min.s64 	%rd447, %rd446, %rd72;
	selp.f64 	%fd240, %fd239, %fd67, %p175;
$L__BB8_77:
	mov.b64 	%rd407, %fd240;
	mov.b64 	{%r235, %r240}, %rd407;
	mov.b32 	%r251, 16;
	mov.b32 	%r253, -1;
	// begin inline asm
	shfl.sync.down.b32 %r234, %r235, %r251, %r165, %r253;
	// end inline asm
	// begin inline asm
	shfl.sync.down.b32 %r239, %r240, %r251, %r165, %r253;
	// end inline asm
	mov.b64 	%rd408, {%r234, %r239};
	mov.b64 	%fd70, %rd408;
	mov.b64 	{%r245, %r250}, %rd447;
	// begin inline asm
	shfl.sync.down.b32 %r244, %r245, %r251, %r165, %r253;
	// end inline asm
	// begin inline asm
	shfl.sync.down.b32 %r249, %r250, %r251, %r165, %r253;
	// end inline asm
	mov.b64 	%rd75, {%r244, %r249};
	add.s32 	%r254, %r146, 16;
	setp.gt.s32 	%p176, %r254, %r165;
	setp.lt.f64 	%p177, %fd240, %fd70;
	or.pred  	%p178, %p176, %p177;
	mov.u64 	%rd507, %rd447;
	mov.f64 	%fd292, %fd240;
	@%p178 bra 	$L__BB8_80;
	setp.gt.f64 	%p179, %fd240, %fd70;
	mov.u64 	%rd507, %rd75;
	mov.f64 	%fd292, %fd70;
	@%p179 bra 	$L__BB8_80;
	setp.lt.s64 	%p180, %rd447, %rd75;
	min.s64 	%rd507, %rd447, %rd75;
	selp.f64 	%fd292, %fd240, %fd70, %p180;
$L__BB8_80:
	setp.ne.s32 	%p181, %r146, 0;
	@%p181 bra 	$L__BB8_82;
	shr.u32 	%r255, %r1, 1;
	and.b32  	%r256, %r255, 496;
	mov.u32 	%r257, _ZN6thrust24THRUST_300001_SM_1000_NS8cuda_cub4core6detail5shmemE;
	add.s32 	%r258, %r257, %r256;
	st.shared.f64 	[%r258+8], %fd292;
	st.shared.u64 	[%r258+16], %rd507;
$L__BB8_82:
	bar.sync 	0;
	setp.ne.s32 	%p182, %r1, 0;
	@%p182 bra 	$L__BB8_236;
	setp.lt.s32 	%p183, %r29, 33;
	mov.f64 	%fd242, %fd292;
	mov.u64 	%rd449, %rd507;
	@%p183 bra 	$L__BB8_87;
	ld.shared.f64 	%fd73, [_ZN6thrust24THRUST_300001_SM_1000_NS8cuda_cub4core6detail5shmemE+24];
	ld.shared.u64 	%rd78, [_ZN6thrust24THRUST_300001_SM_1000_NS8cuda_cub4core6detail5shmemE+32];
	setp.lt.f64 	%p184, %fd292, %fd73;
	mov.f64 	%fd242, %fd292;
	mov.u64 	%rd449, %rd507;
	@%p184 bra 	$L__BB8_87;
	setp.lt.f64 	%p185, %fd73, %fd292;
	mov.f64 	%fd242, %fd73;
	mov.u64 	%rd449, %rd78;
	@%p185 bra 	$L__BB8_87;
	setp.lt.s64 	%p186, %rd507, %rd78;
	min.s64 	%rd449, %rd507, %rd78;
	selp.f64 	%fd242, %fd292, %fd73, %p186;
$L__BB8_87:
	setp.lt.s32 	%p187, %r29, 65;
	mov.f64 	%fd243, %fd242;
	mov.u64 	%rd450, %rd449;
	@%p187 bra 	$L__BB8_91;
	ld.shared.f64 	%fd76, [_ZN6thrust24THRUST_300001_SM_1000_NS8cuda_cub4core6detail5shmemE+40];
	ld.shared.u64 	%rd81, [_ZN6thrust24THRUST_300001_SM_1000_NS8cuda_cub4core6detail5shmemE+48];
	setp.lt.f64 	%p188, %fd242, %fd76;
	mov.f64 	%fd243, %fd242;
	mov.u64 	%rd450, %rd449;
	@%p188 bra 	$L__BB8_91;
	setp.lt.f64 	%p189, %fd76, %fd242;
	mov.f64 	%fd243, %fd76;
	mov.u64 	%rd450, %rd81;
	@%p189 bra 	$L__BB8_91;
	setp.lt.s64 	%p190, %rd449, %rd81;
	selp.f64 	%fd243, %fd242, %fd76, %p190;
	min.s64 	%rd450, %rd449, %rd81;
$L__BB8_91:
	setp.lt.s32 	%p191, %r29, 97;
	mov.f64 	%fd244, %fd243;
	mov.u64 	%rd451, %rd450;
	@%p191 bra 	$L__BB8_95;
	ld.shared.f64 	%fd79, [_ZN6thrust24THRUST_300001_SM_1000_NS8cuda_cub4core6detail5shmemE+56];
	ld.shared.u64 	%rd84, [_ZN6thrust24THRUST_300001_SM_1000_NS8cuda_cub4core6detail5shmemE+64];
	setp.lt.f64 	%p192, %fd243, %fd79;
	mov.f64 	%fd244, %fd243;
	mov.u64 	%rd451, %rd450;
	@%p192 bra 	$L__BB8_95;
	setp.lt.f64 	%p193, %fd79, %fd243;
	mov.f64 	%fd244, %fd79;
	mov.u64 	%rd451, %rd84;
	@%p193 bra 	$L__BB8_95;
	setp.lt.s64 	%p194, %rd450, %rd84;
	selp.f64 	%fd244, %fd243, %fd79, %p194;
	min.s64 	%rd451, %rd450, %rd84;
$L__BB8_95:
	setp.lt.s32 	%p195, %r29, 129;
	mov.f64 	%fd245, %fd244;
	mov.u64 	%rd452, %rd451;
	@%p195 bra 	$L__BB8_99;
	ld.shared.f64 	%fd82, [_ZN6thrust24THRUST_300001_SM_1000_NS8cuda_cub4core6detail5shmemE+72];
	ld.shared.u64 	%rd87, [_ZN6thrust24THRUST_300001_SM_1000_NS8cuda_cub4core6detail5shmemE+80];
	setp.lt.f64 	%p196, %fd244, %fd82;
	mov.f64 	%fd245, %fd244;
	mov.u64 	%rd452, %rd451;
	@%p196 bra 	$L__BB8_99;
	setp.lt.f64 	%p197, %fd82, %fd244;
	mov.f64 	%fd245, %fd82;
	mov.u64 	%rd452, %rd87;
	@%p197 bra 	$L__BB8_99;
	setp.lt.s64 	%p198, %rd451, %rd87;
	selp.f64 	%fd245, %fd244, %fd82, %p198;
	min.s64 	%rd452, %rd451, %rd87;
$L__BB8_99:
	setp.lt.s32 	%p199, %r29, 161;
	mov.f64 	%fd246, %fd245;
	mov.u64 	%rd453, %rd452;
	@%p199 bra 	$L__BB8_103;
	ld.shared.f64 	%fd85, [_ZN6thrust24THRUST_300001_SM_1000_NS8cuda_cub4core6detail5shmemE+88];
	ld.shared.u64 	%rd90, [_ZN6thrust24THRUST_300001_SM_1000_NS8cuda_cub4core6detail5shmemE+96];
	setp.lt.f64 	%p200, %fd245, %fd85;
	mov.f64 	%fd246, %fd245;
	mov.u64 	%rd453, %rd452;
	@%p200 bra 	$L__BB8_103;
	setp.lt.f64 	%p201, %fd85, %fd245;
	mov.f64 	%fd246, %fd85;
	mov.u64 	%rd453, %rd90;
	@%p201 bra 	$L__BB8_103;
	setp.lt.s64 	%p202, %rd452, %rd90;
	selp.f64 	%fd246, %fd245, %fd85, %p202;
	min.s64 	%rd453, %rd452, %rd90;
$L__BB8_103:
	setp.lt.s32 	%p203, %r29, 193;
	mov.f64 	%fd247, %fd246;
	mov.u64 	%rd454, %rd453;
	@%p203 bra 	$L__BB8_107;
	ld.shared.f64 	%fd88, [_ZN6thrust24THRUST_300001_SM_1000_NS8cuda_cub4core6detail5shmemE+104];
	ld.shared.u64 	%rd93, [_ZN6thrust24THRUST_300001_SM_1000_NS8cuda_cub4core6detail5shmemE+112];
	setp.lt.f64 	%p204, %fd246, %fd88;
	mov.f64 	%fd247, %fd246;
	mov.u64 	%rd454, %rd453;
	@%p204 bra 	$L__BB8_107;
	setp.lt.f64 	%p205, %fd88, %fd246;
	mov.f64 	%fd247, %fd88;
	mov.u64 	%rd454, %rd93;
	@%p205 bra 	$L__BB8_107;
	setp.lt.s64 	%p206, %rd453, %rd93;
	selp.f64 	%fd247, %fd246, %fd88, %p206;
	min.s64 	%rd454, %rd453, %rd93;
$L__BB8_107:
	setp.lt.s32 	%p207, %r29, 225;
	mov.u64 	%rd507, %rd454;
	mov.f64 	%fd292, %fd247;
	@%p207 bra 	$L__BB8_236;
	ld.shared.f64 	%fd91, [_ZN6thrust24THRUST_300001_SM_1000_NS8cuda_cub4core6detail5shmemE+120];
	ld.shared.u64 	%rd96, [_ZN6thrust24THRUST_300001_SM_1000_NS8cuda_cub4core6detail5shmemE+128];
	setp.lt.f64 	%p208, %fd247, %fd91;
	mov.u64 	%rd507, %rd454;
	mov.f64 	%fd292, %fd247;
	@%p208 bra 	$L__BB8_236;
	setp.lt.f64 	%p209, %fd91, %fd247;
	mov.u64 	%rd507, %rd96;
	mov.f64 	%fd292, %fd91;
	@%p209 bra 	$L__BB8_236;
	setp.lt.s64 	%p210, %rd454, %rd96;
	selp.f64 	%fd292, %fd247, %fd91, %p210;
	min.s64 	%rd507, %rd454, %rd96;
	bra.uni 	$L__BB8_236;
$L__BB8_111:
	mov.u32 	%r16, %tid.x;
	cvt.u64.u32 	%rd98, %r16;
	mul.wide.u32 	%rd259, %r16, 16;
	add.s64 	%rd240, %rd237, %rd259;
	// begin inline asm
	ld.global.nc.u64 %rd239, [%rd240];
	// end inline asm
	add.s64 	%rd242, %rd240, 8;
	// begin inline asm
	ld.global.nc.u64 %rd241, [%rd242];
	// end inline asm
	mov.b64 	%fd93, %rd239;
	add.s64 	%rd244, %rd240, 4096;
	// begin inline asm
	ld.global.nc.u64 %rd243, [%rd244];
	// end inline asm
	add.s64 	%rd246, %rd240, 4104;
	// begin inline asm
	ld.global.nc.u64 %rd245, [%rd246];
	// end inline asm
	mov.b64 	%fd94, %rd243;
	add.s64 	%rd248, %rd240, 8192;
	// begin inline asm
	ld.global.nc.u64 %rd247, [%rd248];
	// end inline asm
	add.s64 	%rd250, %rd240, 8200;
	// begin inline asm
	ld.global.nc.u64 %rd249, [%rd250];
	// end inline asm
	mov.b64 	%fd95, %rd247;
	add.s64 	%rd252, %rd240, 12288;
	// begin inline asm
	ld.global.nc.u64 %rd251, [%rd252];
	// end inline asm
	add.s64 	%rd254, %rd240, 12296;
	// begin inline asm
	ld.global.nc.u64 %rd253, [%rd254];
	// end inline asm
	mov.b64 	%fd96, %rd251;
	add.s64 	%rd256, %rd240, 16384;
	// begin inline asm
	ld.global.nc.u64 %rd255, [%rd256];
	// end inline asm
	add.s64 	%rd258, %rd240, 16392;
	// begin inline asm
	ld.global.nc.u64 %rd257, [%rd258];
	// end inline asm
	mov.b64 	%fd97, %rd255;
	setp.lt.f64 	%p3, %fd93, %fd94;
	mov.f64 	%fd248, %fd93;
	mov.u64 	%rd455, %rd241;
	@%p3 bra 	$L__BB8_114;
	setp.lt.f64 	%p4, %fd94, %fd93;
	mov.f64 	%fd248, %fd94;
	mov.u64 	%rd455, %rd245;
	@%p4 bra 	$L__BB8_114;
	setp.lt.s64 	%p5, %rd241, %rd245;
	selp.f64 	%fd248, %fd93, %fd94, %p5;
	min.s64 	%rd455, %rd241, %rd245;
$L__BB8_114:
	setp.lt.f64 	%p6, %fd248, %fd95;
	mov.f64 	%fd249, %fd248;
	mov.u64 	%rd456, %rd455;
	@%p6 bra 	$L__BB8_117;
	setp.gt.f64 	%p7, %fd248, %fd95;
	mov.f64 	%fd249, %fd95;
	mov.u64 	%rd456, %rd249;
	@%p7 bra 	$L__BB8_117;
	setp.lt.s64 	%p8, %rd455, %rd249;
	selp.f64 	%fd249, %fd248, %fd95, %p8;
	min.s64 	%rd456, %rd455, %rd249;
$L__BB8_117:
	setp.lt.f64 	%p9, %fd249, %fd96;
	mov.f64 	%fd250, %fd249;
	mov.u64 	%rd457, %rd456;
	@%p9 bra 	$L__BB8_120;
	setp.gt.f64 	%p10, %fd249, %fd96;
	mov.f64 	%fd250, %fd96;
	mov.u64 	%rd457, %rd253;
	@%p10 bra 	$L__BB8_120;
	setp.lt.s64 	%p11, %rd456, %rd253;
	selp.f64 	%fd250, %fd249, %fd96, %p11;
	min.s64 	%rd457, %rd456, %rd253;
$L__BB8_120:
	setp.lt.f64 	%p12, %fd250, %fd97;
	mov.f64 	%fd279, %fd250;
	mov.u64 	%rd494, %rd457;
	@%p12 bra 	$L__BB8_123;
	setp.gt.f64 	%p13, %fd250, %fd97;
	mov.f64 	%fd279, %fd97;
	mov.u64 	%rd494, %rd257;
	@%p13 bra 	$L__BB8_123;
	setp.lt.s64 	%p14, %rd457, %rd257;
	selp.f64 	%fd279, %fd250, %fd97, %p14;
	min.s64 	%rd494, %rd457, %rd257;
$L__BB8_123:
	setp.lt.u32 	%p15, %r29, 2560;
	mov.b64 	%rd473, 1280;
	@%p15 bra 	$L__BB8_174;
	add.s64 	%rd263, %rd1, -2560;
	mul.hi.u64 	%rd264, %rd263, -3689348814741910323;
	shr.u64 	%rd113, %rd264, 10;
	setp.lt.u64 	%p16, %rd263, 1280;
	mov.b64 	%rd473, 1280;
	@%p16 bra 	$L__BB8_157;
	add.s64 	%rd266, %rd113, 1;
	and.b64  	%rd459, %rd266, 36028797018963966;
	shl.b64 	%rd267, %rd98, 4;
	add.s64 	%rd268, %rd267, %rd237;
	add.s64 	%rd460, %rd268, 57352;
	mov.b64 	%rd473, 1280;
$L__BB8_126:
	add.s64 	%rd270, %rd460, -36872;
	// begin inline asm
	ld.global.nc.u64 %rd269, [%rd270];
	// end inline asm
	add.s64 	%rd272, %rd460, -36864;
	// begin inline asm
	ld.global.nc.u64 %rd271, [%rd272];
	// end inline asm
	mov.b64 	%fd107, %rd269;
	add.s64 	%rd274, %rd460, -32776;
	// begin inline asm
	ld.global.nc.u64 %rd273, [%rd274];
	// end inline asm
	add.s64 	%rd276, %rd460, -32768;
	// begin inline asm
	ld.global.nc.u64 %rd275, [%rd276];
	// end inline asm
	mov.b64 	%fd108, %rd273;
	add.s64 	%rd278, %rd460, -28680;
	// begin inline asm
	ld.global.nc.u64 %rd277, [%rd278];
	// end inline asm
	add.s64 	%rd280, %rd460, -28672;
	// begin inline asm
	ld.global.nc.u64 %rd279, [%rd280];
	// end inline asm
	mov.b64 	%fd109, %rd277;
	add.s64 	%rd282, %rd460, -24584;
	// begin inline asm
	ld.global.nc.u64 %rd281, [%rd282];
	// end inline asm
	add.s64 	%rd284, %rd460, -24576;
	// begin inline asm
	ld.global.nc.u64 %rd283, [%rd284];
	// end inline asm
	mov.b64 	%fd110, %rd281;
	add.s64 	%rd286, %rd460, -20488;
	// begin inline asm
	ld.global.nc.u64 %rd285, [%rd286];
	// end inline asm
	add.s64 	%rd288, %rd460, -20480;
	// begin inline asm
	ld.global.nc.u64 %rd287, [%rd288];
	// end inline asm
	mov.b64 	%fd111, %rd285;
	setp.lt.f64 	%p17, %fd279, %fd107;
	mov.f64 	%fd253, %fd279;
	mov.u64 	%rd463, %rd494;
	@%p17 bra 	$L__BB8_129;
	setp.gt.f64 	%p18, %fd279, %fd107;
	mov.f64 	%fd253, %fd107;
	mov.u64 	%rd463, %rd271;
	@%p18 bra 	$L__BB8_129;
	setp.lt.s64 	%p19, %rd494, %rd271;
	selp.f64 	%fd253, %fd279, %fd107, %p19;
	min.s64 	%rd463, %rd494, %rd271;
$L__BB8_129:
	setp.lt.f64 	%p20, %fd253, %fd108;
	mov.f64 	%fd254, %fd253;
	mov.u64 	%rd464, %rd463;
	@%p20 bra 	$L__BB8_132;
	setp.gt.f64 	%p21, %fd253, %fd108;
	mov.f64 	%fd254, %fd108;
	mov.u64 	%rd464, %rd275;
	@%p21 bra 	$L__BB8_132;
	setp.lt.s64 	%p22, %rd463, %rd275;
	selp.f64 	%fd254, %fd253, %fd108, %p22;
	min.s64 	%rd464, %rd463, %rd275;
$L__BB8_132:
	setp.lt.f64 	%p23, %fd254, %fd109;
	mov.f64 	%fd255, %fd254;
	mov.u64 	%rd465, %rd464;
	@%p23 bra 	$L__BB8_135;
	setp.gt.f64 	%p24, %fd254, %fd109;
	mov.f64 	%fd255, %fd109;
	mov.u64 	%rd465, %rd279;
	@%p24 bra 	$L__BB8_135;
	setp.lt.s64 	%p25, %rd464, %rd279;
	selp.f64 	%fd255, %fd254, %fd109, %p25;
	min.s64 	%rd465, %rd464, %rd279;
$L__BB8_135:
	setp.lt.f64 	%p26, %fd255, %fd110;
	mov.f64 	%fd256, %fd255;
	mov.u64 	%rd466, %rd465;
	@%p26 bra 	$L__BB8_138;
	setp.gt.f64 	%p27, %fd255, %fd110;
	mov.f64 	%fd256, %fd110;
	mov.u64 	%rd466, %rd283;
	@%p27 bra 	$L__BB8_138;
	setp.lt.s64 	%p28, %rd465, %rd283;
	selp.f64 	%fd256, %fd255, %fd110, %p28;
	min.s64 	%rd466, %rd465, %rd283;
$L__BB8_138:
	setp.lt.f64 	%p29, %fd256, %fd111;
	mov.f64 	%fd257, %fd256;
	mov.u64 	%rd467, %rd466;
	@%p29 bra 	$L__BB8_141;
	setp.gt.f64 	%p30, %fd256, %fd111;
	mov.f64 	%fd257, %fd111;
	mov.u64 	%rd467, %rd287;
	@%p30 bra 	$L__BB8_141;
	setp.lt.s64 	%p31, %rd466, %rd287;
	selp.f64 	%fd257, %fd256, %fd111, %p31;
	min.s64 	%rd467, %rd466, %rd287;
$L__BB8_141:
	add.s64 	%rd290, %rd460, -16392;
	// begin inline asm
	ld.global.nc.u64 %rd289, [%rd290];
	// end inline asm
	add.s64 	%rd292, %rd460, -16384;
	// begin inline asm
	ld.global.nc.u64 %rd291, [%rd292];
	// end inline asm
	mov.b64 	%fd122, %rd289;
	add.s64 	%rd294, %rd460, -12296;
	// begin inline asm
	ld.global.nc.u64 %rd293, [%rd294];
	// end inline asm
	add.s64 	%rd296, %rd460, -12288;
	// begin inline asm
	ld.global.nc.u64 %rd295, [%rd296];
	// end inline asm
	mov.b64 	%fd123, %rd293;
	add.s64 	%rd298, %rd460, -8200;
	// begin inline asm
	ld.global.nc.u64 %rd297, [%rd298];
	// end inline asm
	add.s64 	%rd300, %rd460, -8192;
	// begin inline asm
	ld.global.nc.u64 %rd299, [%rd300];
	// end inline asm
	mov.b64 	%fd124, %rd297;
	add.s64 	%rd302, %rd460, -4104;
	// begin inline asm
	ld.global.nc.u64 %rd301, [%rd302];
	// end inline asm
	add.s64 	%rd304, %rd460, -4096;
	// begin inline asm
	ld.global.nc.u64 %rd303, [%rd304];
	// end inline asm
	mov.b64 	%fd125, %rd301;
	add.s64 	%rd306, %rd460, -8;
	// begin inline asm
	ld.global.nc.u64 %rd305, [%rd306];
	// end inline asm
	// begin inline asm
	ld.global.nc.u64 %rd307, [%rd460];
	// end inline asm
	mov.b64 	%fd126, %rd305;
	setp.lt.f64 	%p32, %fd257, %fd122;
	mov.f64 	%fd258, %fd257;
	mov.u64 	%rd468, %rd467;
	@%p32 bra 	$L__BB8_144;
	setp.gt.f64 	%p33, %fd257, %fd122;
	mov.f64 	%fd258, %fd122;
	mov.u64 	%rd468, %rd291;
	@%p33 bra 	$L__BB8_144;
	setp.lt.s64 	%p34, %rd467, %rd291;
	selp.f64 	%fd258, %fd257, %fd122, %p34;
	min.s64 	%rd468, %rd467, %rd291;
$L__BB8_144:
	setp.lt.f64 	%p35, %fd258, %fd123;
	mov.f64 	%fd259, %fd258;
	mov.u64 	%rd469, %rd468;
	@%p35 bra 	$L__BB8_147;
	setp.gt.f64 	%p36, %fd258, %fd123;
	mov.f64 	%fd259, %fd123;
	mov.u64 	%rd469, %rd295;
	@%p36 bra 	$L__BB8_147;
	setp.lt.s64 	%p37, %rd468, %rd295;
	selp.f64 	%fd259, %fd258, %fd123, %p37;
	min.s64 	%rd469, %rd468, %rd295;
$L__BB8_147:
	setp.lt.f64 	%p38, %fd259, %fd124;
	mov.f64 	%fd260, %fd259;
	mov.u64 	%rd470, %rd469;
	@%p38 bra 	$L__BB8_150;
	setp.gt.f64 	%p39, %fd259, %fd124;
	mov.f64 	%fd260, %fd124;
	mov.u64 	%rd470, %rd299;
	@%p39 bra 	$L__BB8_150;
	setp.lt.s64 	%p40, %rd469, %rd299;
	selp.f64 	%fd260, %fd259, %fd124, %p40;
	min.s64 	%rd470, %rd469, %rd299;
$L__BB8_150:
	setp.lt.f64 	%p41, %fd260, %fd125;
	mov.f64 	%fd261, %fd260;
	mov.u64 	%rd471, %rd470;
	@%p41 bra 	$L__BB8_153;
	setp.gt.f64 	%p42, %fd260, %fd125;
	mov.f64 	%fd261, %fd125;
	mov.u64 	%rd471, %rd303;
	@%p42 bra 	$L__BB8_153;
	setp.lt.s64 	%p43, %rd470, %rd303;
	selp.f64 	%fd261, %fd260, %fd125, %p43;
	min.s64 	%rd471, %rd470, %rd303;
$L__BB8_153:
	setp.lt.f64 	%p44, %fd261, %fd126;
	mov.f64 	%fd279, %fd261;
	mov.u64 	%rd494, %rd471;
	@%p44 bra 	$L__BB8_156;
	setp.gt.f64 	%p45, %fd261, %fd126;
	mov.f64 	%fd279, %fd126;
	mov.u64 	%rd494, %rd307;
	@%p45 bra 	$L__BB8_156;
	setp.lt.s64 	%p46, %rd471, %rd307;
	selp.f64 	%fd279, %fd261, %fd126, %p46;
	min.s64 	%rd494, %rd471, %rd307;
$L__BB8_156:
	add.s64 	%rd473, %rd473, 2560;
	add.s64 	%rd460, %rd460, 40960;
	add.s64 	%rd459, %rd459, -2;
	setp.ne.s64 	%p47, %rd459, 0;
	@%p47 bra 	$L__BB8_126;
$L__BB8_157:
	and.b64  	%rd309, %rd113, 1;
	setp.eq.b64 	%p48, %rd309, 1;
	@%p48 bra 	$L__BB8_174;
	shl.b64 	%rd330, %rd473, 4;
	add.s64 	%rd311, %rd240, %rd330;
	// begin inline asm
	ld.global.nc.u64 %rd310, [%rd311];
	// end inline asm
	add.s64 	%rd313, %rd311, 8;
	// begin inline asm
	ld.global.nc.u64 %rd312, [%rd313];
	// end inline asm
	mov.b64 	%fd139, %rd310;
	add.s64 	%rd315, %rd311, 4096;
	// begin inline asm
	ld.global.nc.u64 %rd314, [%rd315];
	// end inline asm
	add.s64 	%rd317, %rd311, 4104;
	// begin inline asm
	ld.global.nc.u64 %rd316, [%rd317];
	// end inline asm
	mov.b64 	%fd140, %rd314;
	add.s64 	%rd319, %rd311, 8192;
	// begin inline asm
	ld.global.nc.u64 %rd318, [%rd319];
	// end inline asm
	add.s64 	%rd321, %rd311, 8200;
	// begin inline asm
	ld.global.nc.u64 %rd320, [%rd321];
	// end inline asm
	mov.b64 	%fd141, %rd318;
	add.s64 	%rd323, %rd311, 12288;
	// begin inline asm
	ld.global.nc.u64 %rd322, [%rd323];
	// end inline asm
	add.s64 	%rd325, %rd311, 12296;
	// begin inline asm
	ld.global.nc.u64 %rd324, [%rd325];
	// end inline asm
	mov.b64 	%fd142, %rd322;
	add.s64 	%rd327, %rd311, 16384;
	// begin inline asm
	ld.global.nc.u64 %rd326, [%rd327];
	// end inline asm
	add.s64 	%rd329, %rd311, 16392;
	// begin inline asm
	ld.global.nc.u64 %rd328, [%rd329];
	// end inline asm
	mov.b64 	%fd143, %rd326;
	setp.lt.f64 	%p49, %fd279, %fd139;
	mov.f64 	%fd265, %fd279;
	mov.u64 	%rd477, %rd494;
	@%p49 bra 	$L__BB8_161;
	setp.gt.f64 	%p50, %fd279, %fd139;
	mov.f64 	%fd265, %fd139;
	mov.u64 	%rd477, %rd312;
	@%p50 bra 	$L__BB8_161;
	setp.lt.s64 	%p51, %rd494, %rd312;
	selp.f64 	%fd265, %fd279, %fd139, %p51;
	min.s64 	%rd477, %rd494, %rd312;
$L__BB8_161:
	setp.lt.f64 	%p52, %fd265, %fd140;
	mov.f64 	%fd266, %fd265;
	mov.u64 	%rd478, %rd477;
	@%p52 bra 	$L__BB8_164;
	setp.gt.f64 	%p53, %fd265, %fd140;
	mov.f64 	%fd266, %fd140;
	mov.u64 	%rd478, %rd316;
	@%p53 bra 	$L__BB8_164;
	setp.lt.s64 	%p54, %rd477, %rd316;
	selp.f64 	%fd266, %fd265, %fd140, %p54;
	min.s64 	%rd478, %rd477, %rd316;
$L__BB8_164:
	setp.lt.f64 	%p55, %fd266, %fd141;
	mov.f64 	%fd267, %fd266;
	mov.u64 	%rd479, %rd478;
	@%p55 bra 	$L__BB8_167;
	setp.gt.f64 	%p56, %fd266, %fd141;
	mov.f64 	%fd267, %fd141;
	mov.u64 	%rd479, %rd320;
	@%p56 bra 	$L__BB8_167;
	setp.lt.s64 	%p57, %rd478, %rd320;
	selp.f64 	%fd267, %fd266, %fd141, %p57;
	min.s64 	%rd479, %rd478, %rd320;
$L__BB8_167:
	setp.lt.f64 	%p58, %fd267, %fd142;
	mov.f64 	%fd268, %fd267;
	mov.u64 	%rd480, %rd479;
	@%p58 bra 	$L__BB8_170;
	setp.gt.f64 	%p59, %fd267, %fd142;
	mov.f64 	%fd268, %fd142;
	mov.u64 	%rd480, %rd324;
	@%p59 bra 	$L__BB8_170;
	setp.lt.s64 	%p60, %rd479, %rd324;
	selp.f64 	%fd268, %fd267, %fd142, %p60;
	min.s64 	%rd480, %rd479, %rd324;
$L__BB8_170:
	setp.lt.f64 	%p61, %fd268, %fd143;
	mov.f64 	%fd279, %fd268;
	mov.u64 	%rd494, %rd480;
	@%p61 bra 	$L__BB8_173;
	setp.gt.f64 	%p62, %fd268, %fd143;
	mov.f64 	%fd279, %fd143;
	mov.u64 	%rd494, %rd328;
	@%p62 bra 	$L__BB8_173;
	setp.lt.s64 	%p63, %rd480, %rd328;
	selp.f64 	%fd279, %fd268, %fd143, %p63;
	min.s64 	%rd494, %rd480, %rd328;
$L__BB8_173:
	add.s64 	%rd473, %rd473, 1280;
$L__BB8_174:
	cvt.s64.s32 	%rd331, %r29;
	setp.ge.s64 	%p64, %rd473, %rd331;
	@%p64 bra 	$L__BB8_197;
	cvt.u32.u64 	%r17, %rd473;
	sub.s32 	%r18, %r29, %r17;
	setp.ge.s32 	%p65, %r16, %r18;
	@%p65 bra 	$L__BB8_197;
	not.b32 	%r30, %r16;
	add.s32 	%r31, %r29, %r30;
	sub.s32 	%r19, %r31, %r17;
	and.b32  	%r32, %r19, 768;
	setp.eq.s32 	%p66, %r32, 768;
	mov.u32 	%r372, %r16;
	@%p66 bra 	$L__BB8_182;
	cvt.u64.u32 	%rd333, %r16;
	add.s64 	%rd334, %rd473, %rd333;
	shl.b64 	%rd335, %rd334, 4;
	add.s64 	%rd484, %rd237, %rd335;
	shr.u32 	%r33, %r19, 8;
	add.s32 	%r34, %r33, 1;
	and.b32  	%r35, %r34, 3;
	neg.s32 	%r370, %r35;
	mov.u32 	%r372, %r16;
$L__BB8_178:
	.pragma "nounroll";
	mov.u64 	%rd177, %rd494;
	mov.f64 	%fd155, %fd279;
	// begin inline asm
	ld.global.nc.u64 %rd336, [%rd484];
	// end inline asm
	add.s64 	%rd339, %rd484, 8;
	// begin inline asm
	ld.global.nc.u64 %rd338, [%rd339];
	// end inline asm
	mov.b64 	%fd156, %rd336;
	setp.lt.f64 	%p67, %fd155, %fd156;
	@%p67 bra 	$L__BB8_181;
	setp.gt.f64 	%p68, %fd155, %fd156;
	mov.f64 	%fd279, %fd156;
	mov.u64 	%rd494, %rd338;
	@%p68 bra 	$L__BB8_181;
	setp.lt.s64 	%p69, %rd177, %rd338;
	selp.f64 	%fd279, %fd155, %fd156, %p69;
	min.s64 	%rd494, %rd177, %rd338;
$L__BB8_181:
	add.s32 	%r372, %r372, 256;
	add.s64 	%rd484, %rd484, 4096;
	add.s32 	%r370, %r370, 1;
	setp.ne.s32 	%p70, %r370, 0;
	@%p70 bra 	$L__BB8_178;
$L__BB8_182:
	setp.lt.u32 	%p71, %r19, 768;
	@%p71 bra 	$L__BB8_197;
	cvt.u64.u32 	%rd340, %r372;
	add.s64 	%rd341, %rd473, %rd340;
	shl.b64 	%rd342, %rd341, 4;
	add.s64 	%rd343, %rd342, %rd237;
	add.s64 	%rd489, %rd343, 12296;
$L__BB8_184:
	add.s64 	%rd345, %rd489, -12296;
	// begin inline asm
	ld.global.nc.u64 %rd344, [%rd345];
	// end inline asm
	add.s64 	%rd347, %rd489, -12288;
	// begin inline asm
	ld.global.nc.u64 %rd346, [%rd347];
	// end inline asm
	mov.b64 	%fd162, %rd344;
	setp.lt.f64 	%p72, %fd279, %fd162;
	mov.f64 	%fd276, %fd279;
	mov.u64 	%rd491, %rd494;
	@%p72 bra 	$L__BB8_187;
	setp.gt.f64 	%p73, %fd279, %fd162;
	mov.f64 	%fd276, %fd162;
	mov.u64 	%rd491, %rd346;
	@%p73 bra 	$L__BB8_187;
	setp.lt.s64 	%p74, %rd494, %rd346;
	selp.f64 	%fd276, %fd279, %fd162, %p74;
	min.s64 	%rd491, %rd494, %rd346;
$L__BB8_187:
	add.s64 	%rd349, %rd489, -8200;
	// begin inline asm
	ld.global.nc.u64 %rd348, [%rd349];
	// end inline asm
	add.s64 	%rd351, %rd489, -8192;
	// begin inline asm
	ld.global.nc.u64 %rd350, [%rd351];
	// end inline asm
	mov.b64 	%fd165, %rd348;
	setp.lt.f64 	%p75, %fd276, %fd165;
	mov.f64 	%fd277, %fd276;
	mov.u64 	%rd492, %rd491;
	@%p75 bra 	$L__BB8_190;
	setp.gt.f64 	%p76, %fd276, %fd165;
	mov.f64 	%fd277, %fd165;
	mov.u64 	%rd492, %rd350;
	@%p76 bra 	$L__BB8_190;
	setp.lt.s64 	%p77, %rd491, %rd350;
	selp.f64 	%fd277, %fd276, %fd165, %p77;
	min.s64 	%rd492, %rd491, %rd350;
$L__BB8_190:
	add.s64 	%rd353, %rd489, -4104;
	// begin inline asm
	ld.global.nc.u64 %rd352, [%rd353];
	// end inline asm
	add.s64 	%rd355, %rd489, -4096;
	// begin inline asm
	ld.global.nc.u64 %rd354, [%rd355];
	// end inline asm
	mov.b64 	%fd168, %rd352;
	setp.lt.f64 	%p78, %fd277, %fd168;
	mov.f64 	%fd278, %fd277;
	mov.u64 	%rd493, %rd492;
	@%p78 bra 	$L__BB8_193;
	setp.gt.f64 	%p79, %fd277, %fd168;
	mov.f64 	%fd278, %fd168;
	mov.u64 	%rd493, %rd354;
	@%p79 bra 	$L__BB8_193;
	setp.lt.s64 	%p80, %rd492, %rd354;
	selp.f64 	%fd278, %fd277, %fd168, %p80;
	min.s64 	%rd493, %rd492, %rd354;
$L__BB8_193:
	add.s64 	%rd357, %rd489, -8;
	// begin inline asm
	ld.global.nc.u64 %rd356, [%rd357];
	// end inline asm
	// begin inline asm
	ld.global.nc.u64 %rd358, [%rd489];
	// end inline asm
	mov.b64 	%fd171, %rd356;
	setp.lt.f64 	%p81, %fd278, %fd171;
	mov.f64 	%fd279, %fd278;
	mov.u64 	%rd494, %rd493;
	@%p81 bra 	$L__BB8_196;
	setp.gt.f64 	%p82, %fd278, %fd171;
	mov.f64 	%fd279, %fd171;
	mov.u64 	%rd494, %rd358;
	@%p82 bra 	$L__BB8_196;
	setp.lt.s64 	%p83, %rd493, %rd358;
	selp.f64 	%fd279, %fd278, %fd171, %p83;
	min.s64 	%rd494, %rd493, %rd358;
$L__BB8_196:
	add.s32 	%r372, %r372, 1024;
	add.s64 	%rd489, %rd489, 16384;
	setp.lt.s32 	%p84, %r372, %r18;
	@%p84 bra 	$L__BB8_184;
$L__BB8_197:
	// begin inline asm
	mov.u32 %r36, %laneid;
	// end inline asm
	mov.b64 	%rd360, %fd279;
	mov.b64 	{%r38, %r43}, %rd360;
	mov.b32 	%r54, 1;
	mov.b32 	%r55, 31;
	mov.b32 	%r56, -1;
	// begin inline asm
	shfl.sync.down.b32 %r37, %r38, %r54, %r55, %r56;
	// end inline asm
	// begin inline asm
	shfl.sync.down.b32 %r42, %r43, %r54, %r55, %r56;
	// end inline asm
	mov.b64 	%rd361, {%r37, %r42};
	mov.b64 	%fd175, %rd361;
	mov.b64 	{%r48, %r53}, %rd494;
	// begin inline asm
	shfl.sync.down.b32 %r47, %r48, %r54, %r55, %r56;
	// end inline asm
	// begin inline asm
	shfl.sync.down.b32 %r52, %r53, %r54, %r55, %r56;
	// end inline asm
	mov.b64 	%rd201, {%r47, %r52};
	setp.gt.s32 	%p85, %r36, 30;
	setp.lt.f64 	%p86, %fd279, %fd175;
	or.pred  	%p87, %p85, %p86;
	mov.f64 	%fd281, %fd279;
	mov.u64 	%rd496, %rd494;
	@%p87 bra 	$L__BB8_200;
	setp.gt.f64 	%p88, %fd279, %fd175;
	mov.f64 	%fd281, %fd175;
	mov.u64 	%rd496, %rd201;
	@%p88 bra 	$L__BB8_200;
	setp.lt.s64 	%p89, %rd494, %rd201;
	selp.f64 	%fd281, %fd279, %fd175, %p89;
	min.s64 	%rd496, %rd494, %rd201;
$L__BB8_200:
	mov.b64 	%rd362, %fd281;
	mov.b64 	{%r58, %r63}, %rd362;
	mov.b32 	%r74, 2;
	mov.b32 	%r75, 31;
	mov.b32 	%r76, -1;
	// begin inline asm
	shfl.sync.down.b32 %r57, %r58, %r74, %r75, %r76;
	// end inline asm
	// begin inline asm
	shfl.sync.down.b32 %r62, %r63, %r74, %r75, %r76;
	// end inline asm
	mov.b64 	%rd363, {%r57, %r62};
	mov.b64 	%fd178, %rd363;
	mov.b64 	{%r68, %r73}, %rd496;
	// begin inline asm
	shfl.sync.down.b32 %r67, %r68, %r74, %r75, %r76;
	// end inline asm
	// begin inline asm
	shfl.sync.down.b32 %r72, %r73, %r74, %r75, %r76;
	// end inline asm
	mov.b64 	%rd204, {%r67, %r72};
	setp.gt.s32 	%p90, %r36, 29;
	setp.lt.f64 	%p91, %fd281, %fd178;
	or.pred  	%p92, %p90, %p91;
	mov.f64 	%fd282, %fd281;
	mov.u64 	%rd497, %rd496;
	@%p92 bra 	$L__BB8_203;
	setp.gt.f64 	%p93, %fd281, %fd178;
	mov.f64 	%fd282, %fd178;
	mov.u64 	%rd497, %rd204;
	@%p93 bra 	$L__BB8_203;
	setp.lt.s64 	%p94, %rd496, %rd204;
	selp.f64 	%fd282, %fd281, %fd178, %p94;
	min.s64 	%rd497, %rd496, %rd204;
$L__BB8_203:
	mov.b64 	%rd364, %fd282;
	mov.b64 	{%r78, %r83}, %rd364;
	mov.b32 	%r94, 4;
	mov.b32 	%r95, 31;
	mov.b32 	%r96, -1;
	// begin inline asm
	shfl.sync.down.b32 %r77, %r78, %r94, %r95, %r96;
	// end inline asm
	// begin inline asm
	shfl.sync.down.b32 %r82, %r83, %r94, %r95, %r96;
	// end inline asm
	mov.b64 	%rd365, {%r77, %r82};
	mov.b64 	%fd181, %rd365;
	mov.b64 	{%r88, %r93}, %rd497;
	// begin inline asm
	shfl.sync.down.b32 %r87, %r88, %r94, %r95, %r96;
	// end inline asm
	// begin inline asm
	shfl.sync.down.b32 %r92, %r93, %r94, %r95, %r96;
	// end inline asm
	mov.b64 	%rd207, {%r87, %r92};
	setp.gt.s32 	%p95, %r36, 27;
	setp.lt.f64 	%p96, %fd282, %fd181;
	or.pred  	%p97, %p95, %p96;
	mov.f64 	%fd283, %fd282;
	mov.u64 	%rd498, %rd497;
	@%p97 bra 	$L__BB8_206;
	setp.gt.f64 	%p98, %fd282, %fd181;
	mov.f64 	%fd283, %fd181;
	mov.u64 	%rd498, %rd207;
	@%p98 bra 	$L__BB8_206;
	setp.lt.s64 	%p99, %rd497, %rd207;
	selp.f64 	%fd283, %fd282, %fd181, %p99;
	min.s64 	%rd498, %rd497, %rd207;
$L__BB8_206:
	mov.b64 	%rd366, %fd283;
	mov.b64 	{%r98, %r103}, %rd366;
	mov.b32 	%r114, 8;
	mov.b32 	%r115, 31;
	mov.b32 	%r116, -1;
	// begin inline asm
	shfl.sync.down.b32 %r97, %r98, %r114, %r115, %r116;
	// end inline asm
	// begin inline asm
	shfl.sync.down.b32 %r102, %r103, %r114, %r115, %r116;
	// end inline asm
	mov.b64 	%rd367, {%r97, %r102};
	mov.b64 	%fd184, %rd367;
	mov.b64 	{%r108, %r113}, %rd498;
	// begin inline asm
	shfl.sync.down.b32 %r107, %r108, %r114, %r115, %r116;
	// end inline asm
	// begin inline asm
	shfl.sync.down.b32 %r112, %r113, %r114, %r115, %r116;
	// end inline asm
	mov.b64 	%rd210, {%r107, %r112};
	setp.gt.s32 	%p100, %r36, 23;
	setp.lt.f64 	%p101, %fd283, %fd184;
	or.pred  	%p102, %p100, %p101;
	mov.f64 	%fd284, %fd283;
	mov.u64 	%rd499, %rd498;
	@%p102 bra 	$L__BB8_209;
	setp.gt.f64 	%p103, %fd283, %fd184;
	mov.f64 	%fd284, %fd184;
	mov.u64 	%rd499, %rd210;
	@%p103 bra 	$L__BB8_209;
	setp.lt.s64 	%p104, %rd498, %rd210;
	selp.f64 	%fd284, %fd283, %fd184, %p104;
	min.s64 	%rd499, %rd498, %rd210;
$L__BB8_209:
	mov.b64 	%rd368, %fd284;
	mov.b64 	{%r118, %r123}, %rd368;
	mov.b32 	%r134, 16;
	mov.b32 	%r135, 31;
	mov.b32 	%r136, -1;
	// begin inline asm
	shfl.sync.down.b32 %r117, %r118, %r134, %r135, %r136;
	// end inline asm
	// begin inline asm
	shfl.sync.down.b32 %r122, %r123, %r134, %r135, %r136;
	// end inline asm
	mov.b64 	%rd369, {%r117, %r122};
	mov.b64 	%fd187, %rd369;
	mov.b64 	{%r128, %r133}, %rd499;
	// begin inline asm
	shfl.sync.down.b32 %r127, %r128, %r134, %r135, %r136;
	// end inline asm
	// begin inline asm
	shfl.sync.down.b32 %r132, %r133, %r134, %r135, %r136;
	// end inline asm
	mov.b64 	%rd213, {%r127, %r132};
	setp.gt.s32 	%p105, %r36, 15;
	setp.lt.f64 	%p106, %fd284, %fd187;
	or.pred  	%p107, %p105, %p106;
	mov.f64 	%fd292, %fd284;
	mov.u64 	%rd507, %rd499;
	@%p107 bra 	$L__BB8_212;
	setp.gt.f64 	%p108, %fd284, %fd187;
	mov.f64 	%fd292, %fd187;
	mov.u64 	%rd507, %rd213;
	@%p108 bra 	$L__BB8_212;
	setp.lt.s64 	%p109, %rd499, %rd213;
	selp.f64 	%fd292, %fd284, %fd187, %p109;
	min.s64 	%rd507, %rd499, %rd213;
$L__BB8_212:
	setp.ne.s32 	%p110, %r36, 0;
	@%p110 bra 	$L__BB8_214;
	shr.u32 	%r137, %r16, 1;
	and.b32  	%r138, %r137, 496;
	mov.u32 	%r139, _ZN6thrust24THRUST_300001_SM_1000_NS8cuda_cub4core6detail5shmemE;
	add.s32 	%r140, %r139, %r138;
	st.shared.f64 	[%r140+8], %fd292;
	st.shared.u64 	[%r140+16], %rd507;
$L__BB8_214:
	bar.sync 	0;
	setp.ne.s32 	%p111, %r16, 0;
	@%p111 bra 	$L__BB8_236;
	ld.shared.f64 	%fd190, [_ZN6thrust24THRUST_300001_SM_1000_NS8cuda_cub4core6detail5shmemE+24];
	ld.shared.u64 	%rd216, [_ZN6thrust24THRUST_300001_SM_1000_NS8cuda_cub4core6detail5shmemE+32];
	setp.lt.f64 	%p112, %fd292, %fd190;
	mov.f64 	%fd286, %fd292;
	mov.u64 	%rd501, %rd507;
	@%p112 bra 	$L__BB8_218;
	setp.lt.f64 	%p113, %fd190, %fd292;
	mov.f64 	%fd286, %fd190;
	mov.u64 	%rd501, %rd216;
	@%p113 bra 	$L__BB8_218;
	setp.lt.s64 	%p114, %rd507, %rd216;
	selp.f64 	%fd286, %fd292, %fd190, %p114;
	min.s64 	%rd501, %rd507, %rd216;
$L__BB8_218:
	ld.shared.f64 	%fd193, [_ZN6thrust24THRUST_300001_SM_1000_NS8cuda_cub4core6detail5shmemE+40];
	ld.shared.u64 	%rd219, [_ZN6thrust24THRUST_300001_SM_1000_NS8cuda_cub4core6detail5shmemE+48];
	setp.lt.f64 	%p115, %fd286, %fd193;
	mov.f64 	%fd287, %fd286;
	mov.u64 	%rd502, %rd501;
	@%p115 bra 	$L__BB8_221;
	setp.lt.f64 	%p116, %fd193, %fd286;
	mov.f64 	%fd287, %fd193;
	mov.u64 	%rd502, %rd219;
	@%p116 bra 	$L__BB8_221;
	setp.lt.s64 	%p117, %rd501, %rd219;
	selp.f64 	%fd287, %fd286, %fd193, %p117;
	min.s64 	%rd502, %rd501, %rd219;
$L__BB8_221:
	ld.shared.f64 	%fd196, [_ZN6thrust24THRUST_300001_SM_1000_NS8cuda_cub4core6detail5shmemE+56];
	ld.shared.u64 	%rd222, [_ZN6thrust24THRUST_300001_SM_1000_NS8cuda_cub4core6detail5shmemE+64];
	setp.lt.f64 	%p118, %fd287, %fd196;
	mov.f64 	%fd288, %fd287;
	mov.u64 	%rd503, %rd502;
	@%p118 bra 	$L__BB8_224;
	setp.lt.f64 	%p119, %fd196, %fd287;
	mov.f64 	%fd288, %fd196;
	mov.u64 	%rd503, %rd222;
	@%p119 bra 	$L__BB8_224;
	setp.lt.s64 	%p120, %rd502, %rd222;
	selp.f64 	%fd288, %fd287, %fd196, %p120;
	min.s64 	%rd503, %rd502, %rd222;
$L__BB8_224:
	ld.shared.f64 	%fd199, [_ZN6thrust24THRUST_300001_SM_1000_NS8cuda_cub4core6detail5shmemE+72];
	ld.shared.u64 	%rd225, [_ZN6thrust24THRUST_300001_SM_1000_NS8cuda_cub4core6detail5shmemE+80];
	setp.lt.f64 	%p121, %fd288, %fd199;
	mov.f64 	%fd289, %fd288;
	mov.u64 	%rd504, %rd503;
	@%p121 bra 	$L__BB8_227;
	setp.lt.f64 	%p122, %fd199, %fd288;
	mov.f64 	%fd289, %fd199;
	mov.u64 	%rd504, %rd225;
	@%p122 bra 	$L__BB8_227;
	setp.lt.s64 	%p123, %rd503, %rd225;
	selp.f64 	%fd289, %fd288, %fd199, %p123;
	min.s64 	%rd504, %rd503, %rd225;
$L__BB8_227:
	ld.shared.f64 	%fd202, [_ZN6thrust24THRUST_300001_SM_1000_NS8cuda_cub4core6detail5shmemE+88];
	ld.shared.u64 	%rd228, [_ZN6thrust24THRUST_300001_SM_1000_NS8cuda_cub4core6detail5shmemE+96];
	setp.lt.f64 	%p124, %fd289, %fd202;
	mov.f64 	%fd290, %fd289;
	mov.u64 	%rd505, %rd504;
	@%p124 bra 	$L__BB8_230;
	setp.lt.f64 	%p125, %fd202, %fd289;
	mov.f64 	%fd290, %fd202;
	mov.u64 	%rd505, %rd228;
	@%p125 bra 	$L__BB8_230;
	setp.lt.s64 	%p126, %rd504, %rd228;
	selp.f64 	%fd290, %fd289, %fd202, %p126;
	min.s64 	%rd505, %rd504, %rd228;
$L__BB8_230:
	ld.shared.f64 	%fd205, [_ZN6thrust24THRUST_300001_SM_1000_NS8cuda_cub4core6detail5shmemE+104];
	ld.shared.u64 	%rd231, [_ZN6thrust24THRUST_300001_SM_1000_NS8cuda_cub4core6detail5shmemE+112];
	setp.lt.f64 	%p127, %fd290, %fd205;
	mov.f64 	%fd291, %fd290;
	mov.u64 	%rd506, %rd505;
	@%p127 bra 	$L__BB8_233;
	setp.lt.f64 	%p128, %fd205, %fd290;
	mov.f64 	%fd291, %fd205;
	mov.u64 	%rd506, %rd231;
	@%p128 bra 	$L__BB8_233;
	setp.lt.s64 	%p129, %rd505, %rd231;
	selp.f64 	%fd291, %fd290, %fd205, %p129;
	min.s64 	%rd506, %rd505, %rd231;
$L__BB8_233:
	ld.shared.f64 	%fd208, [_ZN6thrust24THRUST_300001_SM_1000_NS8cuda_cub4core6detail5shmemE+120];
	ld.shared.u64 	%rd234, [_ZN6thrust24THRUST_300001_SM_1000_NS8cuda_cub4core6detail5shmemE+128];
	setp.lt.f64 	%p130, %fd291, %fd208;
	mov.u64 	%rd507, %rd506;
	mov.f64 	%fd292, %fd291;
	@%p130 bra 	$L__BB8_236;
	setp.lt.f64 	%p131, %fd208, %fd291;
	mov.u64 	%rd507, %rd234;
	mov.f64 	%fd292, %fd208;
	@%p131 bra 	$L__BB8_236;
	setp.lt.s64 	%p132, %rd506, %rd234;
	selp.f64 	%fd292, %fd291, %fd208, %p132;
	min.s64 	%rd507, %rd506, %rd234;
$L__BB8_236:
	mov.u32 	%r364, %tid.x;
	setp.ne.s32 	%p259, %r364, 0;
	@%p259 bra 	$L__BB8_238;
	ld.param.u64 	%rd420, [_ZN6thrust24THRUST_300001_SM_1000_NS8cuda_cub4core6detail13_kernel_agentINS1_8__reduce11ReduceAgentIPN4cuda3std3__45tupleIJdlEEESC_SB_lNS1_9__extrema9arg_min_fIdlNS9_4lessIdEEEEEEJSC_SC_iSH_EEEvDpT0__param_1];
	cvta.to.global.u64 	%rd419, %rd420;
	st.global.f64 	[%rd419], %fd292;
	st.global.u64 	[%rd419+8], %rd507;
$L__BB8_238:
	ret;

}
	// .globl	_ZN6thrust24THRUST_300001_SM_1000_NS8cuda_cub4core6detail13_kernel_agentINS1_8__reduce11ReduceAgentINS0_12zip_iteratorIN4cuda3std3__45tupleIJNS0_6detail15normal_iteratorINS0_10device_ptrIdEEEENS0_17counting_iteratorIlNS0_11use_defaultESI_SI_EEEEEEEPNSB_IJdlEEESM_iNS1_9__extrema9arg_max_fIdlNSA_4lessIdEEEEEEJSL_SN_iSS_EEEvDpT0_
.visible .entry _ZN6thrust24THRUST_300001_SM_1000_NS8cuda_cub4core6detail13_kernel_agentINS1_8__reduce11ReduceAgentINS0_12zip_iteratorIN4cuda3std3__45tupleIJNS0_6detail15normal_iteratorINS0_10device_ptrIdEEEENS0_17counting_iteratorIlNS0_11use_defaultESI_SI_EEEEEEEPNSB_IJdlEEESM_iNS1_9__extrema9arg_max_fIdlNSA_4lessIdEEEEEEJSL_SN_iSS_EEEvDpT0_(
	.param .align 8 .b8 _ZN6thrust24THRUST_300001_SM_1000_NS8cuda_cub4core6detail13_kernel_agentINS1_8__reduce11ReduceAgentINS0_12zip_iteratorIN4cuda3std3__45tupleIJNS0_6detail15normal_iteratorINS0_10device_ptrIdEEEENS0_17counting_iteratorIlNS0_11use_defaultESI_SI_EEEEEEEPNSB_IJdlEEESM_iNS1_9__extrema9arg_max_fIdlNSA_4lessIdEEEEEEJSL_SN_iSS_EEEvDpT0__param_0[16],
	.param .u64 .ptr .align 1 _ZN6thrust24THRUST_300001_SM_1000_NS8cuda_cub4core6detail13_kernel_agentINS1_8__reduce11ReduceAgentINS0_12zip_iteratorIN4cuda3std3__45tupleIJNS0_6detail15normal_iteratorINS0_10device_ptrIdEEEENS0_17counting_iteratorIlNS0_11use_defaultESI_SI_EEEEEEEPNSB_IJdlEEESM_iNS1_9__extrema9arg_max_fIdlNSA_4lessIdEEEEEEJSL_SN_iSS_EEEvDpT0__param_1,
	.param .u32 _ZN6thrust24THRUST_300001_SM_1000_NS8cuda_cub4core6detail13_kernel_agentINS1_8__reduce11ReduceAgentINS0_12zip_iteratorIN4cuda3std3__45tupleIJNS0_6detail15normal_iteratorINS0_10device_ptrIdEEEENS0_17counting_iteratorIlNS0_11use_defaultESI_SI_EEEEEEEPNSB_IJdlEEESM_iNS1_9__extrema9arg_max_fIdlNSA_4lessIdEEEEEEJSL_SN_iSS_EEEvDpT0__param_2,
	.param .align 1 .b8 _ZN6thrust24THRUST_300001_SM_1000_NS8cuda_cub4core6detail13_kernel_agentINS1_8__reduce11ReduceAgentINS0_12zip_iteratorIN4cuda3std3__45tupleIJNS0_6detail15normal_iteratorINS0_10device_ptrIdEEEENS0_17counting_iteratorIlNS0_11use_defaultESI_SI_EEEEEEEPNSB_IJdlEEESM_iNS1_9__extrema9arg_max_fIdlNSA_4lessIdEEEEEEJSL_SN_iSS_EEEvDpT0__param_3[1]
)
.maxntid 256
{
	.reg .pred 	%p<213>;
	.reg .b32 	%r<400>;
	.reg .b64 	%rd<358>;
	.reg .b64 	%fd<242>;

	ld.param.u64 	%rd199, [_ZN6thrust24THRUST_300001_SM_1000_NS8cuda_cub4core6detail13_kernel_agentINS1_8__reduce11ReduceAgentINS0_12zip_iteratorIN4cuda3std3__45tupleIJNS0_6detail15normal_iteratorINS0_10device_ptrIdEEEENS0_17counting_iteratorIlNS0_11use_defaultESI_SI_EEEEEEEPNSB_IJdlEEESM_iNS1_9__extrema9arg_max_fIdlNSA_4lessIdEEEEEEJSL_SN_iSS_EEEvDpT0__param_0+8];
	ld.param.u64 	%rd198, [_ZN6thrust24THRUST_300001_SM_1000_NS8cuda_cub4core6detail13_kernel_agentINS1_8__reduce11ReduceAgentINS0_12zip_iteratorIN4cuda3std3__45tupleIJNS0_6detail15normal_iteratorINS0_10device_ptrIdEEEENS0_17counting_iteratorIlNS0_11use_defaultESI_SI_EEEEEEEPNSB_IJdlEEESM_iNS1_9__extrema9arg_max_fIdlNSA_4lessIdEEEEEEJSL_SN_iSS_EEEvDpT0__param_0];
	ld.param.u32 	%r36, [_ZN6thrust24THRUST_300001_SM_1000_NS8cuda_cub4core6detail13_kernel_agentINS1_8__reduce11ReduceAgentINS0_12zip_iteratorIN4cuda3std3__45tupleIJNS0_6detail15normal_iteratorINS0_10device_ptrIdEEEENS0_17counting_iteratorIlNS0_11use_defaultESI_SI_EEEEEEEPNSB_IJdlEEESM_iNS1_9__extrema9arg_max_fIdlNSA_4lessIdEEEEEEJSL_SN_iSS_EEEvDpT0__param_2];
	setp.eq.s32 	%p1, %r36, 0;
	@%p1 bra 	$L__BB9_206;
	cvta.to.global.u64 	%rd1, %rd198;
	setp.gt.s32 	%p2, %r36, 1279;
	@%p2 bra 	$L__BB9_122;
	mov.u32 	%r1, %tid.x;
	setp.ge.s32 	%p96, %r1, %r36;
	mov.f64 	%fd188, 0d0000000000000000;
	mov.b64 	%rd299, 0;
	mov.u32 	%r391, %r1;
	@%p96 bra 	$L__BB9_4;
	cvt.u64.u32 	%rd255, %r1;
	mul.wide.u32 	%rd256, %r1, 8;
	add.s64 	%rd257, %rd1, %rd256;
	add.s64 	%rd299, %rd199, %rd255;
	ld.global.f64 	%fd188, [%rd257];
	add.s32 	%r391, %r1, 256;
$L__BB9_4:
	setp.ge.s32 	%p97, %r391, %r36;
	@%p97 bra 	$L__BB9_26;
	not.b32 	%r160, %r391;
	add.s32 	%r4, %r36, %r160;
	and.b32  	%r161, %r4, 768;
	setp.eq.s32 	%p98, %r161, 768;
	@%p98 bra 	$L__BB9_11;
	cvt.u64.u32 	%rd259, %r391;
	add.s64 	%rd290, %rd199, %rd259;
	mul.wide.u32 	%rd260, %r391, 8;
	add.s64 	%rd289, %rd1, %rd260;
	shr.u32 	%r162, %r4, 8;
	add.s32 	%r163, %r162, 1;
	and.b32  	%r164, %r163, 3;
	neg.s32 	%r389, %r164;
$L__BB9_7:
	.pragma "nounroll";
	mov.u64 	%rd9, %rd299;
	mov.f64 	%fd3, %fd188;
	ld.global.f64 	%fd4, [%rd289];
	setp.lt.f64 	%p99, %fd3, %fd4;
	mov.u64 	%rd299, %rd290;
	mov.f64 	%fd188, %fd4;
	@%p99 bra 	$L__BB9_10;
	setp.lt.f64 	%p100, %fd4, %fd3;
	mov.u64 	%rd299, %rd9;
	mov.f64 	%fd188, %fd3;
	@%p100 bra 	$L__BB9_10;
	setp.lt.s64 	%p101, %rd9, %rd290;
	min.s64 	%rd299, %rd9, %rd290;
	selp.f64 	%fd188, %fd3, %fd4, %p101;
$L__BB9_10:
	add.s32 	%r391, %r391, 256;
	add.s64 	%rd290, %rd290, 256;
	add.s64 	%rd289, %rd289, 2048;
	add.s32 	%r389, %r389, 1;
	setp.ne.s32 	%p102, %r389, 0;
	@%p102 bra 	$L__BB9_7;
$L__BB9_11:
	setp.lt.u32 	%p103, %r4, 768;
	@%p103 bra 	$L__BB9_26;
	add.s32 	%r392, %r391, 512;
$L__BB9_13:
	mov.u32 	%r12, %r392;
	add.s32 	%r165, %r12, -512;
	cvt.s64.s32 	%rd261, %r165;
	mul.wide.s32 	%rd262, %r165, 8;
	add.s64 	%rd17, %rd1, %rd262;
	add.s64 	%rd18, %rd199, %rd261;
	ld.global.f64 	%fd10, [%rd17];
	setp.lt.f64 	%p104, %fd188, %fd10;
	mov.u64 	%rd296, %rd18;
	mov.f64 	%fd185, %fd10;
	@%p104 bra 	$L__BB9_16;
	setp.lt.f64 	%p105, %fd10, %fd188;
	mov.u64 	%rd296, %rd299;
	mov.f64 	%fd185, %fd188;
	@%p105 bra 	$L__BB9_16;
	setp.lt.s64 	%p106, %rd299, %rd18;
	min.s64 	%rd296, %rd299, %rd18;
	selp.f64 	%fd185, %fd188, %fd10, %p106;
$L__BB9_16:
	add.s32 	%r166, %r12, -256;
	cvt.s64.s32 	%rd263, %r166;
	add.s64 	%rd21, %rd199, %rd263;
	ld.global.f64 	%fd13, [%rd17+2048];
	setp.lt.f64 	%p107, %fd185, %fd13;
	mov.u64 	%rd297, %rd21;
	mov.f64 	%fd186, %fd13;
	@%p107 bra 	$L__BB9_19;
	setp.lt.f64 	%p108, %fd13, %fd185;
	mov.u64 	%rd297, %rd296;
	mov.f64 	%fd186, %fd185;
	@%p108 bra 	$L__BB9_19;
	setp.lt.s64 	%p109, %rd296, %rd21;
	min.s64 	%rd297, %rd296, %rd21;
	selp.f64 	%fd186, %fd185, %fd13, %p109;
$L__BB9_19:
	cvt.s64.s32 	%rd264, %r12;
	add.s64 	%rd24, %rd199, %rd264;
	ld.global.f64 	%fd16, [%rd17+4096];
	setp.lt.f64 	%p110, %fd186, %fd16;
	mov.u64 	%rd298, %rd24;
	mov.f64 	%fd187, %fd16;
	@%p110 bra 	$L__BB9_22;
	setp.lt.f64 	%p111, %fd16, %fd186;
	mov.u64 	%rd298, %rd297;
	mov.f64 	%fd187, %fd186;
	@%p111 bra 	$L__BB9_22;
	setp.lt.s64 	%p112, %rd297, %rd24;
	min.s64 	%rd298, %rd297, %rd24;
	selp.f64 	%fd187, %fd186, %fd16, %p112;
$L__BB9_22:
	add.s32 	%r167, %r12, 256;
	cvt.s64.s32 	%rd265, %r167;
	add.s64 	%rd27, %rd199, %rd265;
	ld.global.f64 	%fd19, [%rd17+6144];
	setp.lt.f64 	%p113, %fd187, %fd19;
	mov.u64 	%rd299, %rd27;
	mov.f64 	%fd188, %fd19;
	@%p113 bra 	$L__BB9_25;
	setp.lt.f64 	%p114, %fd19, %fd187;
	mov.u64 	%rd299, %rd298;
	mov.f64 	%fd188, %fd187;
	@%p114 bra 	$L__BB9_25;
	setp.lt.s64 	%p115, %rd298, %rd27;
	min.s64 	%rd299, %rd298, %rd27;
	selp.f64 	%fd188, %fd187, %fd19, %p115;
$L__BB9_25:
	add.s32 	%r392, %r12, 1024;
	add.s32 	%r168, %r12, 512;
	setp.lt.s32 	%p116, %r168, %r36;
	@%p116 bra 	$L__BB9_13;
$L__BB9_26:
	setp.lt.s32 	%p117, %r36, 256;
	@%p117 bra 	$L__BB9_71;
	// begin inline asm
	mov.u32 %r282, %laneid;
	// end inline asm
	mov.b64 	%rd276, %fd188;
	mov.b64 	{%r284, %r289}, %rd276;
	mov.b32 	%r300, 1;
	mov.b32 	%r301, 31;
	mov.b32 	%r302, -1;
	// begin inline asm
	shfl.sync.down.b32 %r283, %r284, %r300, %r301, %r302;
	// end inline asm
	// begin inline asm
	shfl.sync.down.b32 %r288, %r289, %r300, %r301, %r302;
	// end inline asm
	mov.b64 	%rd277, {%r283, %r288};
	mov.b64 	%fd23, %rd277;
	mov.b64 	{%r294, %r299}, %rd299;
	// begin inline asm
	shfl.sync.down.b32 %r293, %r294, %r300, %r301, %r302;
	// end inline asm
	// begin inline asm
	shfl.sync.down.b32 %r298, %r299, %r300, %r301, %r302;
	// end inline asm
	mov.b64 	%rd31, {%r293, %r298};
	setp.gt.s32 	%p169, %r282, 30;
	mov.u64 	%rd301, %rd299;
	mov.f64 	%fd190, %fd188;
	@%p169 bra 	$L__BB9_31;
	setp.lt.f64 	%p170, %fd188, %fd23;
	mov.u64 	%rd301, %rd31;
	mov.f64 	%fd190, %fd23;
	@%p170 bra 	$L__BB9_31;
	setp.gt.f64 	%p171, %fd188, %fd23;
	mov.u64 	%rd301, %rd299;
	mov.f64 	%fd190, %fd188;
	@%p171 bra 	$L__BB9_31;
	setp.lt.s64 	%p172, %rd299, %rd31;
	min.s64 	%rd301, %rd299, %rd31;
	selp.f64 	%fd190, %fd188, %fd23, %p172;
$L__BB9_31:
	mov.b64 	%rd278, %fd190;
	mov.b64 	{%r304, %r309}, %rd278;
	mov.b32 	%r320, 2;
	mov.b32 	%r321, 31;
	mov.b32 	%r322, -1;
	// begin inline asm
	shfl.sync.down.b32 %r303, %r304, %r320, %r321, %r322;
	// end inline asm
	// begin inline asm
	shfl.sync.down.b32 %r308, %r309, %r320, %r321, %r322;
	// end inline asm
	mov.b64 	%rd279, {%r303, %r308};
	mov.b64 	%fd26, %rd279;
	mov.b64 	{%r314, %r319}, %rd301;
	// begin inline asm
	shfl.sync.down.b32 %r313, %r314, %r320, %r321, %r322;
	// end inline asm
	// begin inline asm
	shfl.sync.down.b32 %r318, %r319, %r320, %r321, %r322;
	// end inline asm
	mov.b64 	%rd34, {%r313, %r318};
	setp.gt.s32 	%p173, %r282, 29;
	mov.u64 	%rd302, %rd301;
	mov.f64 	%fd191, %fd190;
	@%p173 bra 	$L__BB9_35;
	setp.lt.f64 	%p174, %fd190, %fd26;
	mov.u64 	%rd302, %rd34;
	mov.f64 	%fd191, %fd26;
	@%p174 bra 	$L__BB9_35;
	setp.gt.f64 	%p175, %fd190, %fd26;
	mov.u64 	%rd302, %rd301;
	mov.f64 	%fd191, %fd190;
	@%p175 bra 	$L__BB9_35;
	setp.lt.s64 	%p176, %rd301, %rd34;
	min.s64 	%rd302, %rd301, %rd34;
	selp.f64 	%fd191, %fd190, %fd26, %p176;
$L__BB9_35:
	mov.b64 	%rd280, %fd191;
	mov.b64 	{%r324, %r329}, %rd280;
	mov.b32 	%r340, 4;
	mov.b32 	%r341, 31;
	mov.b32 	%r342, -1;
	// begin inline asm
	shfl.sync.down.b32 %r323, %r324, %r340, %r341, %r342;
	// end inline asm
	// begin inline asm
	shfl.sync.down.b32 %r328, %r329, %r340, %r341, %r342;
	// end inline asm
	mov.b64 	%rd281, {%r323, %r328};
	mov.b64 	%fd29, %rd281;
	mov.b64 	{%r334, %r339}, %rd302;
	// begin inline asm
	shfl.sync.down.b32 %r333, %r334, %r340, %r341, %r342;
	// end inline asm
	// begin inline asm
	shfl.sync.down.b32 %r338, %r339, %r340, %r341, %r342;
	// end inline asm
	mov.b64 	%rd37, {%r333, %r338};
	setp.gt.s32 	%p177, %r282, 27;
	mov.u64 	%rd303, %rd302;
	mov.f64 	%fd192, %fd191;
	@%p177 bra 	$L__BB9_39;
	setp.lt.f64 	%p178, %fd191, %fd29;
	mov.u64 	%rd303, %rd37;
	mov.f64 	%fd192, %fd29;
	@%p178 bra 	$L__BB9_39;
	setp.gt.f64 	%p179, %fd191, %fd29;
	mov.u64 	%rd303, %rd302;
	mov.f64 	%fd192, %fd191;
	@%p179 bra 	$L__BB9_39;
	setp.lt.s64 	%p180, %rd302, %rd37;
	min.s64 	%rd303, %rd302, %rd37;
	selp.f64 	%fd192, %fd191, %fd29, %p180;
$L__BB9_39:
	mov.b64 	%rd282, %fd192;
	mov.b64 	{%r344, %r349}, %rd282;
	mov.b32 	%r360, 8;
	mov.b32 	%r361, 31;
	mov.b32 	%r362, -1;
	// begin inline asm
	shfl.sync.down.b32 %r343, %r344, %r360, %r361, %r362;
	// end inline asm
	// begin inline asm
	shfl.sync.down.b32 %r348, %r349, %r360, %r361, %r362;
	// end inline asm
	mov.b64 	%rd283, {%r343, %r348};
	mov.b64 	%fd32, %rd283;
	mov.b64 	{%r354, %r359}, %rd303;
	// begin inline asm
	shfl.sync.down.b32 %r353, %r354, %r360, %r361, %r362;
	// end inline asm
	// begin inline asm
	shfl.sync.down.b32 %r358, %r359, %r360, %r361, %r362;
	// end inline asm
	mov.b64 	%rd40, {%r353, %r358};
	setp.gt.s32 	%p181, %r282, 23;
	mov.u64 	%rd304, %rd303;
	mov.f64 	%fd193, %fd192;
	@%p181 bra 	$L__BB9_43;
	setp.lt.f64 	%p182, %fd192, %fd32;
	mov.u64 	%rd304, %rd40;
	mov.f64 	%fd193, %fd32;
	@%p182 bra 	$L__BB9_43;
	setp.gt.f64 	%p183, %fd192, %fd32;
	mov.u64 	%rd304, %rd303;
	mov.f64 	%fd193, %fd192;
	@%p183 bra 	$L__BB9_43;
	setp.lt.s64 	%p184, %rd303, %rd40;
	min.s64 	%rd304, %rd303, %rd40;
	selp.f64 	%fd193, %fd192, %fd32, %p184;
$L__BB9_43:
	mov.b64 	%rd284, %fd193;
	mov.b64 	{%r364, %r369}, %rd284;
	mov.b32 	%r380, 16;
	mov.b32 	%r381, 31;
	mov.b32 	%r382, -1;
	// begin inline asm
	shfl.sync.down.b32 %r363, %r364, %r380, %r381, %r382;
	// end inline asm
	// begin inline asm
	shfl.sync.down.b32 %r368, %r369, %r380, %r381, %r382;
	// end inline asm
	mov.b64 	%rd285, {%r363, %r368};
	mov.b64 	%fd35, %rd285;
	mov.b64 	{%r374, %r379}, %rd304;
	// begin inline asm
	shfl.sync.down.b32 %r373, %r374, %r380, %r381, %r382;
	// end inline asm
	// begin inline asm
	shfl.sync.down.b32 %r378, %r379, %r380, %r381, %r382;
	// end inline asm
	mov.b64 	%rd43, {%r373, %r378};
	setp.gt.s32 	%p185, %r282, 15;
	mov.u64 	%rd357, %rd304;
	mov.f64 	%fd241, %fd193;
	@%p185 bra 	$L__BB9_47;
	setp.lt.f64 	%p186, %fd193, %fd35;
	mov.u64 	%rd357, %rd43;
	mov.f64 	%fd241, %fd35;
	@%p186 bra 	$L__BB9_47;
	setp.gt.f64 	%p187, %fd193, %fd35;
	mov.u64 	%rd357, %rd304;
	mov.f64 	%fd241, %fd193;
	@%p187 bra 	$L__BB9_47;
	setp.lt.s64 	%p188, %rd304, %rd43;
	min.s64 	%rd357, %rd304, %rd43;
	selp.f64 	%fd241, %fd193, %fd35, %p188;
$L__BB9_47:
	setp.ne.s32 	%p189, %r282, 0;
	@%p189 bra 	$L__BB9_49;
	shr.u32 	%r383, %r1, 1;
	and.b32  	%r384, %r383, 496;
	mov.u32 	%r385, _ZN6thrust24THRUST_300001_SM_1000_NS8cuda_cub4core6detail5shmemE;
	add.s32 	%r386, %r385, %r384;
	st.shared.f64 	[%r386+8], %fd241;
	st.shared.u64 	[%r386+16], %rd357;
$L__BB9_49:
	bar.sync 	0;
	setp.ne.s32 	%p190, %r1, 0;
	@%p190 bra 	$L__BB9_204;
	ld.shared.f64 	%fd38, [_ZN6thrust24THRUST_300001_SM_1000_NS8cuda_cub4core6detail5shmemE+24];
	ld.shared.u64 	%rd46, [_ZN6thrust24THRUST_300001_SM_1000_NS8cuda_cub4core6detail5shmemE+32];
	setp.lt.f64 	%p191, %fd241, %fd38;
	mov.u64 	%rd306, %rd46;
	mov.f64 	%fd195, %fd38;
	@%p191 bra 	$L__BB9_53;
	setp.lt.f64 	%p192, %fd38, %fd241;
	mov.u64 	%rd306, %rd357;
	mov.f64 	%fd195, %fd241;
	@%p192 bra 	$L__BB9_53;
	setp.lt.s64 	%p193, %rd357, %rd46;
	min.s64 	%rd306, %rd357, %rd46;
	selp.f64 	%fd195, %fd241, %fd38, %p193;
$L__BB9_53:
	ld.shared.f64 	%fd41, [_ZN6thrust24THRUST_300001_SM_1000_NS8cuda_cub4core6detail5shmemE+40];
	ld.shared.u64 	%rd49, [_ZN6thrust24THRUST_300001_SM_1000_NS8cuda_cub4core6detail5shmemE+48];
	setp.lt.f64 	%p194, %fd195, %fd41;
	mov.u64 	%rd307, %rd49;
	mov.f64 	%fd196, %fd41;
	@%p194 bra 	$L__BB9_56;
	setp.lt.f64 	%p195, %fd41, %fd195;
	mov.u64 	%rd307, %rd306;
	mov.f64 	%fd196, %fd195;
	@%p195 bra 	$L__BB9_56;
	setp.lt.s64 	%p196, %rd306, %rd49;
	min.s64 	%rd307, %rd306, %rd49;
	selp.f64 	%fd196, %fd195, %fd41, %p196;
$L__BB9_56:
	ld.shared.f64 	%fd44, [_ZN6thrust24THRUST_300001_SM_1000_NS8cuda_cub4core6detail5shmemE+56];
	ld.shared.u64 	%rd52, [_ZN6thrust24THRUST_300001_SM_1000_NS8cuda_cub4core6detail5shmemE+64];
	setp.lt.f64 	%p197, %fd196, %fd44;
	mov.u64 	%rd308, %rd52;
	mov.f64 	%fd197, %fd44;
	@%p197 bra 	$L__BB9_59;
	setp.lt.f64 	%p198, %fd44, %fd196;
	mov.u64 	%rd308, %rd307;
	mov.f64 	%fd197, %fd196;
	@%p198 bra 	$L__BB9_59;
	setp.lt.s64 	%p199, %rd307, %rd52;
	min.s64 	%rd308, %rd307, %rd52;
	selp.f64 	%fd197, %fd196, %fd44, %p199;
$L__BB9_59:
	ld.shared.f64 	%fd47, [_ZN6thrust24THRUST_300001_SM_1000_NS8cuda_cub4core6detail5shmemE+72];
	ld.shared.u64 	%rd55, [_ZN6thrust24THRUST_300001_SM_1000_NS8cuda_cub4core6detail5shmemE+80];
	setp.lt.f64 	%p200, %fd197, %fd47;
	mov.u64 	%rd309, %rd55;
	mov.f64 	%fd198, %fd47;
	@%p200 bra 	$L__BB9_62;
	setp.lt.f64 	%p201, %fd47, %fd197;
	mov.u64 	%rd309, %rd308;
	mov.f64 	%fd198, %fd197;
	@%p201 bra 	$L__BB9_62;
	setp.lt.s64 	%p202, %rd308, %rd55;
	min.s64 	%rd309, %rd308, %rd55;
	selp.f64 	%fd198, %fd197, %fd47, %p202;
$L__BB9_62:
	ld.shared.f64 	%fd50, [_ZN6thrust24THRUST_300001_SM_1000_NS8cuda_cub4core6detail5shmemE+88];
	ld.shared.u64 	%rd58, [_ZN6thrust24THRUST_300001_SM_1000_NS8cuda_cub4core6detail5shmemE+96];
	setp.lt.f64 	%p203, %fd198, %fd50;
	mov.u64 	%rd310, %rd58;
	mov.f64 	%fd199, %fd50;
	@%p203 bra 	$L__BB9_65;
	setp.lt.f64 	%p204, %fd50, %fd198;
	mov.u64 	%rd310, %rd309;
	mov.f64 	%fd199, %fd198;
	@%p204 bra 	$L__BB9_65;
	setp.lt.s64 	%p205, %rd309, %rd58;
	min.s64 	%rd310, %rd309, %rd58;
	selp.f64 	%fd199, %fd198, %fd50, %p205;
$L__BB9_65:
	ld.shared.f64 	%fd53, [_ZN6thrust24THRUST_300001_SM_1000_NS8cuda_cub4core6detail5shmemE+104];
	ld.shared.u64 	%rd61, [_ZN6thrust24THRUST_300001_SM_1000_NS8cuda_cub4core6detail5shmemE+112];
	setp.lt.f64 	%p206, %fd199, %fd53;
	mov.u64 	%rd311, %rd61;
	mov.f64 	%fd200, %fd53;
	@%p206 bra 	$L__BB9_68;
	setp.lt.f64 	%p207, %fd53, %fd199;
	mov.u64 	%rd311, %rd310;
	mov.f64 	%fd200, %fd199;
	@%p207 bra 	$L__BB9_68;
	setp.lt.s64 	%p208, %rd310, %rd61;
	min.s64 	%rd311, %rd310, %rd61;
	selp.f64 	%fd200, %fd199, %fd53, %p208;
$L__BB9_68:
	ld.shared.f64 	%fd56, [_ZN6thrust24THRUST_300001_SM_1000_NS8cuda_cub4core6detail5shmemE+120];
	ld.shared.u64 	%rd64, [_ZN6thrust24THRUST_300001_SM_1000_NS8cuda_cub4core6detail5shmemE+128];
	setp.lt.f64 	%p209, %fd200, %fd56;
	mov.u64 	%rd357, %rd64;
	mov.f64 	%fd241, %fd56;
	@%p209 bra 	$L__BB9_204;
	setp.lt.f64 	%p210, %fd56, %fd200;
	mov.u64 	%rd357, %rd311;
	mov.f64 	%fd241, %fd200;
	@%p210 bra 	$L__BB9_204;
	setp.lt.s64 	%p211, %rd311, %rd64;
	min.s64 	%rd357, %rd311, %rd64;
	selp.f64 	%fd241, %fd200, %fd56, %p211;
	bra.uni 	$L__BB9_204;
$L__BB9_71:
	// begin inline asm
	mov.u32 %r169, %laneid;
	// end inline asm
	and.b32  	%r190, %r1, 992;
	add.s32 	%r191, %r190, 32;
	setp.gt.s32 	%p118, %r191, %r36;
	not.b32 	%r192, %r190;
	add.s32 	%r193, %r36, %r192;
	selp.b32 	%r188, %r193, 31, %p118;
	mov.b64 	%rd266, %fd188;
	mov.b64 	{%r171, %r176}, %rd266;
	mov.b32 	%r187, 1;
	mov.b32 	%r189, -1;
	// begin inline asm
	shfl.sync.down.b32 %r170, %r171, %r187, %r188, %r189;
	// end inline asm
	// begin inline asm
	shfl.sync.down.b32 %r175, %r176, %r187, %r188, %r189;
	// end inline asm
	mov.b64 	%rd267, {%r170, %r175};
	mov.b64 	%fd58, %rd267;
	mov.b64 	{%r181, %r186}, %rd299;
	// begin inline asm
	shfl.sync.down.b32 %r180, %r181, %r187, %r188, %r189;
	// end inline asm
	// begin inline asm
	shfl.sync.down.b32 %r185, %r186, %r187, %r188, %r189;
	// end inline asm
	mov.b64 	%rd66, {%r180, %r185};
	setp.ge.s32 	%p119, %r169, %r188;
	mov.u64 	%rd312, %rd299;
	mov.f64 	%fd201, %fd188;
	@%p119 bra 	$L__BB9_75;
	setp.lt.f64 	%p120, %fd188, %fd58;
	mov.u64 	%rd312, %rd66;
	mov.f64 	%fd201, %fd58;
	@%p120 bra 	$L__BB9_75;
	setp.gt.f64 	%p121, %fd188, %fd58;
	mov.u64 	%rd312, %rd299;
	mov.f64 	%fd201, %fd188;
	@%p121 bra 	$L__BB9_75;
	setp.lt.s64 	%p122, %rd299, %rd66;
	min.s64 	%rd312, %rd299, %rd66;
	selp.f64 	%fd201, %fd188, %fd58, %p122;
$L__BB9_75:
	mov.b64 	%rd268, %fd201;
	mov.b64 	{%r195, %r200}, %rd268;
	mov.b32 	%r211, 2;
	mov.b32 	%r213, -1;
	// begin inline asm
	shfl.sync.down.b32 %r194, %r195, %r211, %r188, %r213;
	// end inline asm
	// begin inline asm
	shfl.sync.down.b32 %r199, %r200, %r211, %r188, %r213;
	// end inline asm
	mov.b64 	%rd269, {%r194, %r199};
	mov.b64 	%fd61, %rd269;
	mov.b64 	{%r205, %r210}, %rd312;
	// begin inline asm
	shfl.sync.down.b32 %r204, %r205, %r211, %r188, %r213;
	// end inline asm
	// begin inline asm
	shfl.sync.down.b32 %r209, %r210, %r211, %r188, %r213;
	// end inline asm
	mov.b64 	%rd69, {%r204, %r209};
	add.s32 	%r214, %r169, 2;
	setp.gt.s32 	%p123, %r214, %r188;
	mov.u64 	%rd313, %rd312;
	mov.f64 	%fd202, %fd201;
	@%p123 bra 	$L__BB9_79;
	setp.lt.f64 	%p124, %fd201, %fd61;
	mov.u64 	%rd313, %rd69;
	mov.f64 	%fd202, %fd61;
	@%p124 bra 	$L__BB9_79;
	setp.gt.f64 	%p125, %fd201, %fd61;
	mov.u64 	%rd313, %rd312;
	mov.f64 	%fd202, %fd201;
	@%p125 bra 	$L__BB9_79;
	setp.lt.s64 	%p126, %rd312, %rd69;
	min.s64 	%rd313, %rd312, %rd69;
	selp.f64 	%fd202, %fd201, %fd61, %p126;
$L__BB9_79:
	mov.b64 	%rd270, %fd202;
	mov.b64 	{%r216, %r221}, %rd270;
	mov.b32 	%r232, 4;
	mov.b32 	%r234, -1;
	// begin inline asm
	shfl.sync.down.b32 %r215, %r216, %r232, %r188, %r234;
	// end inline asm
	// begin inline asm
	shfl.sync.down.b32 %r220, %r221, %r232, %r188, %r234;
	// end inline asm
	mov.b64 	%rd271, {%r215, %r220};
	mov.b64 	%fd64, %rd271;
	mov.b64 	{%r226, %r231}, %rd313;
	// begin inline asm
	shfl.sync.down.b32 %r225, %r226, %r232, %r188, %r234;
	// end inline asm
	// begin inline asm
	shfl.sync.down.b32 %r230, %r231, %r232, %r188, %r234;
	// end inline asm
	mov.b64 	%rd72, {%r225, %r230};
	add.s32 	%r235, %r169, 4;
	setp.gt.s32 	%p127, %r235, %r188;
	mov.u64 	%rd314, %rd313;
	mov.f64 	%fd203, %fd202;
	@%p127 bra 	$L__BB9_83;
	setp.lt.f64 	%p128, %fd202, %fd64;
	mov.u64 	%rd314, %rd72;
	mov.f64 	%fd203, %fd64;
	@%p128 bra 	$L__BB9_83;
	setp.gt.f64 	%p129, %fd202, %fd64;
	mov.u64 	%rd314, %rd313;
	mov.f64 	%fd203, %fd202;
	@%p129 bra 	$L__BB9_83;
	setp.lt.s64 	%p130, %rd313, %rd72;
	min.s64 	%rd314, %rd313, %rd72;
	selp.f64 	%fd203, %fd202, %fd64, %p130;
$L__BB9_83:
	mov.b64 	%rd272, %fd203;
	mov.b64 	{%r237, %r242}, %rd272;
	mov.b32 	%r253, 8;
	mov.b32 	%r255, -1;
	// begin inline asm
	shfl.sync.down.b32 %r236, %r237, %r253, %r188, %r255;
	// end inline asm
	// begin inline asm
	shfl.sync.down.b32 %r241, %r242, %r253, %r188, %r255;
	// end inline asm
	mov.b64 	%rd273, {%r236, %r241};
	mov.b64 	%fd67, %rd273;
	mov.b64 	{%r247, %r252}, %rd314;
	// begin inline asm
	shfl.sync.down.b32 %r246, %r247, %r253, %r188, %r255;
	// end inline asm
	// begin inline asm
	shfl.sync.down.b32 %r251, %r252, %r253, %r188, %r255;
	// end inline asm
	mov.b64 	%rd75, {%r246, %r251};
	add.s32 	%r256, %r169, 8;
	setp.gt.s32 	%p131, %r256, %r188;
	mov.f64 	%fd204, %fd203;
	mov.u64 	%rd315, %rd314;
	@%p131 bra 	$L__BB9_87;
	setp.lt.f64 	%p132, %fd203, %fd67;
	mov.f64 	%fd204, %fd67;
	mov.u64 	%rd315, %rd75;
	@%p132 bra 	$L__BB9_87;
	setp.gt.f64 	%p133, %fd203, %fd67;
	mov.f64 	%fd204, %fd203;
	mov.u64 	%rd315, %rd314;
	@%p133 bra 	$L__BB9_87;
	setp.lt.s64 	%p134, %rd314, %rd75;
	selp.f64 	%fd204, %fd203, %fd67, %p134;
	min.s64 	%rd315, %rd314, %rd75;
$L__BB9_87:
	mov.b64 	%rd274, %fd204;
	mov.b64 	{%r258, %r263}, %rd274;
	mov.b32 	%r274, 16;
	mov.b32 	%r276, -1;
	// begin inline asm
	shfl.sync.down.b32 %r257, %r258, %r274, %r188, %r276;
	// end inline asm
	// begin inline asm
	shfl.sync.down.b32 %r262, %r263, %r274, %r188, %r276;
	// end inline asm
	mov.b64 	%rd275, {%r257, %r262};
	mov.b64 	%fd70, %rd275;
	mov.b64 	{%r268, %r273}, %rd315;
	// begin inline asm
	shfl.sync.down.b32 %r267, %r268, %r274, %r188, %r276;
	// end inline asm
	// begin inline asm
	shfl.sync.down.b32 %r272, %r273, %r274, %r188, %r276;
	// end inline asm
	mov.b64 	%rd78, {%r267, %r272};
	add.s32 	%r277, %r169, 16;
	setp.gt.s32 	%p135, %r277, %r188;
	mov.f64 	%fd241, %fd204;
	mov.u64 	%rd357, %rd315;
	@%p135 bra 	$L__BB9_91;
	setp.lt.f64 	%p136, %fd204, %fd70;
	mov.f64 	%fd241, %fd70;
	mov.u64 	%rd357, %rd78;
	@%p136 bra 	$L__BB9_91;
	setp.gt.f64 	%p137, %fd204, %fd70;
	mov.f64 	%fd241, %fd204;
	mov.u64 	%rd357, %rd315;
	@%p137 bra 	$L__BB9_91;
	setp.lt.s64 	%p138, %rd315, %rd78;
	selp.f64 	%fd241, %fd204, %fd70, %p138;
	min.s64 	%rd357, %rd315, %rd78;
$L__BB9_91:
	setp.ne.s32 	%p139, %r169, 0;
	@%p139 bra 	$L__BB9_93;
	shr.u32 	%r278, %r1, 1;
	and.b32  	%r279, %r278, 496;
	mov.u32 	%r280, _ZN6thrust24THRUST_300001_SM_1000_NS8cuda_cub4core6detail5shmemE;
	add.s32 	%r281, %r280, %r279;
	st.shared.f64 	[%r281+8], %fd241;
	st.shared.u64 	[%r281+16], %rd357;
$L__BB9_93:
	bar.sync 	0;
	setp.ne.s32 	%p140, %r1, 0;
	@%p140 bra 	$L__BB9_204;
	setp.lt.s32 	%p141, %r36, 33;
	mov.f64 	%fd206, %fd241;
	mov.u64 	%rd317, %rd357;
	@%p141 bra 	$L__BB9_98;
	ld.shared.f64 	%fd73, [_ZN6thrust24THRUST_300001_SM_1000_NS8cuda_cub4core6detail5shmemE+24];
	ld.shared.u64 	%rd81, [_ZN6thrust24THRUST_300001_SM_1000_NS8cuda_cub4core6detail5shmemE+32];
	setp.lt.f64 	%p142, %fd241, %fd73;
	mov.f64 	%fd206, %fd73;
	mov.u64 	%rd317, %rd81;
	@%p142 bra 	$L__BB9_98;
	setp.lt.f64 	%p143, %fd73, %fd241;
	mov.f64 	%fd206, %fd241;
	mov.u64 	%rd317, %rd357;
	@%p143 bra 	$L__BB9_98;
	setp.lt.s64 	%p144, %rd357, %rd81;
	selp.f64 	%fd206, %fd241, %fd73, %p144;
	min.s64 	%rd317, %rd357, %rd81;
$L__BB9_98:
	setp.lt.s32 	%p145, %r36, 65;
	mov.f64 	%fd207, %fd206;
	mov.u64 	%rd318, %rd317;
	@%p145 bra 	$L__BB9_102;
	ld.shared.f64 	%fd76, [_ZN6thrust24THRUST_300001_SM_1000_NS8cuda_cub4core6detail5shmemE+40];
	ld.shared.u64 	%rd84, [_ZN6thrust24THRUST_300001_SM_1000_NS8cuda_cub4core6detail5shmemE+48];
	setp.lt.f64 	%p146, %fd206, %fd76;
	mov.f64 	%fd207, %fd76;
	mov.u64 	%rd318, %rd84;
	@%p146 bra 	$L__BB9_102;
	setp.lt.f64 	%p147, %fd76, %fd206;
	mov.f64 	%fd207, %fd206;
	mov.u64 	%rd318, %rd317;
	@%p147 bra 	$L__BB9_102;
	setp.lt.s64 	%p148, %rd317, %rd84;
	selp.f64 	%fd207, %fd206, %fd76, %p148;
	min.s64 	%rd318, %rd317, %rd84;
$L__BB9_102:
	setp.lt.s32 	%p149, %r36, 97;
	mov.f64 	%fd208, %fd207;
	mov.u64 	%rd319, %rd318;
	@%p149 bra 	$L__BB9_106;
	ld.shared.f64 	%fd79, [_ZN6thrust24THRUST_300001_SM_1000_NS8cuda_cub4core6detail5shmemE+56];
	ld.shared.u64 	%rd87, [_ZN6thrust24THRUST_300001_SM_1000_NS8cuda_cub4core6detail5shmemE+64];
	setp.lt.f64 	%p150, %fd207, %fd79;
	mov.f64 	%fd208, %fd79;
	mov.u64 	%rd319, %rd87;
	@%p150 bra 	$L__BB9_106;
	setp.lt.f64 	%p151, %fd79, %fd207;
	mov.f64 	%fd208, %fd207;
	mov.u64 	%rd319, %rd318;
	@%p151 bra 	$L__BB9_106;
	setp.lt.s64 	%p152, %rd318, %rd87;
	selp.f64 	%fd208, %fd207, %fd79, %p152;
	min.s64 	%rd319, %rd318, %rd87;
$L__BB9_106:
	setp.lt.s32 	%p153, %r36, 129;
	mov.f64 	%fd209, %fd208;
	mov.u64 	%rd320, %rd319;
	@%p153 bra 	$L__BB9_110;
	ld.shared.f64 	%fd82, [_ZN6thrust24THRUST_300001_SM_1000_NS8cuda_cub4core6detail5shmemE+72];
	ld.shared.u64 	%rd90, [_ZN6thrust24THRUST_300001_SM_1000_NS8cuda_cub4core6detail5shmemE+80];
	setp.lt.f64 	%p154, %fd208, %fd82;
	mov.f64 	%fd209, %fd82;
	mov.u64 	%rd320, %rd90;
	@%p154 bra 	$L__BB9_110;
	setp.lt.f64 	%p155, %fd82, %fd208;
	mov.f64 	%fd209, %fd208;
	mov.u64 	%rd320, %rd319;
	@%p155 bra 	$L__BB9_110;
	setp.lt.s64 	%p156, %rd319, %rd90;
	selp.f64 	%fd209, %fd208, %fd82, %p156;
	min.s64 	%rd320, %rd319, %rd90;
$L__BB9_110:
	setp.lt.s32 	%p157, %r36, 161;
	mov.f64 	%fd210, %fd209;
	mov.u64 	%rd321, %rd320;
	@%p157 bra 	$L__BB9_114;
	ld.shared.f64 	%fd85, [_ZN6thrust24THRUST_300001_SM_1000_NS8cuda_cub4core6detail5shmemE+88];
	ld.shared.u64 	%rd93, [_ZN6thrust24THRUST_300001_SM_1000_NS8cuda_cub4core6detail5shmemE+96];
	setp.lt.f64 	%p158, %fd209, %fd85;
	mov.f64 	%fd210, %fd85;
	mov.u64 	%rd321, %rd93;
	@%p158 bra 	$L__BB9_114;
	setp.lt.f64 	%p159, %fd85, %fd209;
	mov.f64 	%fd210, %fd209;
	mov.u64 	%rd321, %rd320;
	@%p159 bra 	$L__BB9_114;
	setp.lt.s64 	%p160, %rd320, %rd93;
	selp.f64 	%fd210, %fd209, %fd85, %p160;
	min.s64 	%rd321, %rd320, %rd93;
$L__BB9_114:
	setp.lt.s32 	%p161, %r36, 193;
	mov.f64 	%fd211, %fd210;
	mov.u64 	%rd322, %rd321;
	@%p161 bra 	$L__BB9_118;
	ld.shared.f64 	%fd88, [_ZN6thrust24THRUST_300001_SM_1000_NS8cuda_cub4core6detail5shmemE+104];
	ld.shared.u64 	%rd96, [_ZN6thrust24THRUST_300001_SM_1000_NS8cuda_cub4core6detail5shmemE+112];
	setp.lt.f64 	%p162, %fd210, %fd88;
	mov.f64 	%fd211, %fd88;
	mov.u64 	%rd322, %rd96;
	@%p162 bra 	$L__BB9_118;
	setp.lt.f64 	%p163, %fd88, %fd210;
	mov.f64 	%fd211, %fd210;
	mov.u64 	%rd322, %rd321;
	@%p163 bra 	$L__BB9_118;
	setp.lt.s64 	%p164, %rd321, %rd96;
	selp.f64 	%fd211, %fd210, %fd88, %p164;
	min.s64 	%rd322, %rd321, %rd96;
$L__BB9_118:
	setp.lt.s32 	%p165, %r36, 225;
	mov.u64 	%rd357, %rd322;
	mov.f64 	%fd241, %fd211;
	@%p165 bra 	$L__BB9_204;
	ld.shared.f64 	%fd91, [_ZN6thrust24THRUST_300001_SM_1000_NS8cuda_cub4core6detail5shmemE+120];
	ld.shared.u64 	%rd99, [_ZN6thrust24THRUST_300001_SM_1000_NS8cuda_cub4core6detail5shmemE+128];
	setp.lt.f64 	%p166, %fd211, %fd91;
	mov.u64 	%rd357, %rd99;
	mov.f64 	%fd241, %fd91;
	@%p166 bra 	$L__BB9_204;
	setp.lt.f64 	%p167, %fd91, %fd211;
	mov.u64 	%rd357, %rd322;
	mov.f64 	%fd241, %fd211;
	@%p167 bra 	$L__BB9_204;
	setp.lt.s64 	%p168, %rd322, %rd99;
	selp.f64 	%fd241, %fd211, %fd91, %p168;
	min.s64 	%rd357, %rd322, %rd99;
	bra.uni 	$L__BB9_204;
$L__BB9_122:
	mov.u32 	%r17, %tid.x;
	cvt.u64.u32 	%rd201, %r17;
	cvta.to.global.u64 	%rd202, %rd198;
	mul.wide.u32 	%rd203, %r17, 8;
	add.s64 	%rd101, %rd202, %rd203;
	ld.global.f64 	%fd170, [%rd101];
	add.s32 	%r37, %r17, 256;
	cvt.u64.u32 	%rd204, %r37;
	ld.global.f64 	%fd171, [%rd101+2048];
	add.s32 	%r38, %r17, 512;
	cvt.u64.u32 	%rd205, %r38;
	ld.global.f64 	%fd172, [%rd101+4096];
	add.s32 	%r39, %r17, 768;
	cvt.u64.u32 	%rd206, %r39;
	ld.global.f64 	%fd173, [%rd101+6144];
	or.b32  	%r40, %r17, 1024;
	cvt.u64.u32 	%rd102, %r40;
	add.s64 	%rd344, %rd199, %rd102;
	ld.global.f64 	%fd228, [%rd101+8192];
	setp.geu.f64 	%p3, %fd170, %fd171;
	selp.f64 	%fd174, %fd170, %fd171, %p3;
	selp.b64 	%rd207, %rd201, %rd204, %p3;
	setp.geu.f64 	%p4, %fd174, %fd172;
	selp.f64 	%fd175, %fd174, %fd172, %p4;
	selp.b64 	%rd208, %rd207, %rd205, %p4;
	setp.geu.f64 	%p5, %fd175, %fd173;
	selp.f64 	%fd94, %fd175, %fd173, %p5;
	selp.b64 	%rd105, %rd208, %rd206, %p5;
	setp.lt.f64 	%p6, %fd94, %fd228;
	@%p6 bra 	$L__BB9_124;
	setp.lt.f64 	%p7, %fd228, %fd94;
	setp.lt.u64 	%p8, %rd105, %rd102;
	or.pred  	%p9, %p7, %p8;
	selp.f64 	%fd228, %fd94, %fd228, %p9;
	add.s64 	%rd209, %rd199, %rd105;
	selp.b64 	%rd344, %rd209, %rd344, %p9;
$L__BB9_124:
	setp.lt.u32 	%p10, %r36, 2560;
	mov.b32 	%r394, 1280;
	@%p10 bra 	$L__BB9_137;
	mov.b32 	%r393, 1280;
	mov.f64 	%fd213, %fd228;
$L__BB9_126:
	cvt.u64.u32 	%rd210, %r393;
	add.s64 	%rd211, %rd201, %rd210;
	mul.wide.u32 	%rd212, %r393, 8;
	add.s64 	%rd213, %rd101, %rd212;
	add.s64 	%rd111, %rd211, %rd199;
	ld.global.f64 	%fd214, [%rd213];
	ld.global.f64 	%fd215, [%rd213+2048];
	ld.global.f64 	%fd216, [%rd213+4096];
	ld.global.f64 	%fd217, [%rd213+6144];
	ld.global.f64 	%fd228, [%rd213+8192];
	setp.lt.f64 	%p11, %fd213, %fd214;
	mov.u64 	%rd325, %rd111;
	@%p11 bra 	$L__BB9_128;
	setp.lt.f64 	%p12, %fd214, %fd213;
	setp.lt.s64 	%p13, %rd344, %rd111;
	or.pred  	%p14, %p12, %p13;
	selp.f64 	%fd214, %fd213, %fd214, %p14;
	selp.b64 	%rd325, %rd344, %rd111, %p14;
$L__BB9_128:
	add.s64 	%rd326, %rd111, 256;
	setp.lt.f64 	%p15, %fd214, %fd215;
	@%p15 bra 	$L__BB9_130;
	setp.lt.f64 	%p16, %fd215, %fd214;
	cvt.u64.u32 	%rd217, %r393;
	add.s64 	%rd218, %rd201, %rd217;
	add.s64 	%rd220, %rd218, %rd199;
	add.s64 	%rd221, %rd220, 256;
	setp.lt.s64 	%p17, %rd325, %rd221;
	or.pred  	%p18, %p16, %p17;
	selp.f64 	%fd215, %fd214, %fd215, %p18;
	selp.b64 	%rd326, %rd325, %rd221, %p18;
$L__BB9_130:
	add.s64 	%rd224, %rd211, %rd199;
	add.s64 	%rd327, %rd224, 512;
	setp.lt.f64 	%p19, %fd215, %fd216;
	@%p19 bra 	$L__BB9_132;
	setp.lt.f64 	%p20, %fd216, %fd215;
	setp.lt.s64 	%p21, %rd326, %rd327;
	or.pred  	%p22, %p20, %p21;
	selp.f64 	%fd216, %fd215, %fd216, %p22;
	selp.b64 	%rd327, %rd326, %rd327, %p22;
$L__BB9_132:
	cvt.u64.u32 	%rd225, %r393;
	add.s64 	%rd226, %rd201, %rd225;
	add.s64 	%rd227, %rd226, %rd199;
	add.s64 	%rd328, %rd227, 768;
	setp.lt.f64 	%p23, %fd216, %fd217;
	@%p23 bra 	$L__BB9_134;
	setp.lt.f64 	%p24, %fd217, %fd216;
	setp.lt.s64 	%p25, %rd327, %rd328;
	or.pred  	%p26, %p24, %p25;
	selp.f64 	%fd217, %fd216, %fd217, %p26;
	selp.b64 	%rd328, %rd327, %rd328, %p26;
$L__BB9_134:
	add.s64 	%rd344, %rd227, 1024;
	setp.lt.f64 	%p27, %fd217, %fd228;
	@%p27 bra 	$L__BB9_136;
	setp.lt.f64 	%p28, %fd228, %fd217;
	setp.lt.s64 	%p29, %rd328, %rd344;
	or.pred  	%p30, %p28, %p29;
	selp.f64 	%fd228, %fd217, %fd228, %p30;
	selp.b64 	%rd344, %rd328, %rd344, %p30;
$L__BB9_136:
	add.s32 	%r394, %r393, 1280;
	add.s32 	%r43, %r393, 2560;
	setp.le.s32 	%p31, %r43, %r36;
	mov.u32 	%r393, %r394;
	mov.f64 	%fd213, %fd228;
	@%p31 bra 	$L__BB9_126;
$L__BB9_137:
	setp.le.s32 	%p32, %r36, %r394;
	@%p32 bra 	$L__BB9_160;
	sub.s32 	%r21, %r36, %r394;
	setp.ge.s32 	%p33, %r17, %r21;
	@%p33 bra 	$L__BB9_160;
	cvta.to.global.u64 	%rd128, %rd198;
	not.b32 	%r44, %r17;
	add.s32 	%r45, %r36, %r44;
	sub.s32 	%r22, %r45, %r394;
	and.b32  	%r46, %r22, 768;
	setp.eq.s32 	%p34, %r46, 768;
	mov.u32 	%r397, %r17;
	@%p34 bra 	$L__BB9_145;
	add.s32 	%r47, %r17, %r394;
	cvt.u64.u32 	%rd232, %r47;
	add.s64 	%rd332, %rd199, %rd232;
	mul.wide.u32 	%rd233, %r47, 8;
	add.s64 	%rd331, %rd128, %rd233;
	shr.u32 	%r48, %r22, 8;
	add.s32 	%r49, %r48, 1;
	and.b32  	%r50, %r49, 3;
	neg.s32 	%r395, %r50;
	mov.u32 	%r397, %r17;
$L__BB9_141:
	.pragma "nounroll";
	mov.u64 	%rd133, %rd344;
	mov.f64 	%fd114, %fd228;
	ld.global.f64 	%fd115, [%rd331];
	setp.lt.f64 	%p35, %fd114, %fd115;
	mov.f64 	%fd228, %fd115;
	mov.u64 	%rd344, %rd332;
	@%p35 bra 	$L__BB9_144;
	setp.lt.f64 	%p36, %fd115, %fd114;
	mov.f64 	%fd228, %fd114;
	mov.u64 	%rd344, %rd133;
	@%p36 bra 	$L__BB9_144;
	setp.lt.s64 	%p37, %rd133, %rd332;
	selp.f64 	%fd228, %fd114, %fd115, %p37;
	min.s64 	%rd344, %rd133, %rd332;
$L__BB9_144:
	add.s32 	%r397, %r397, 256;
	add.s64 	%rd332, %rd332, 256;
	add.s64 	%rd331, %rd331, 2048;
	add.s32 	%r395, %r395, 1;
	setp.ne.s32 	%p38, %r395, 0;
	@%p38 bra 	$L__BB9_141;
$L__BB9_145:
	setp.lt.u32 	%p39, %r22, 768;
	@%p39 bra 	$L__BB9_160;
	add.s32 	%r398, %r397, %r394;
	cvt.u64.u32 	%rd234, %r398;
	add.s64 	%rd339, %rd199, %rd234;
	cvt.u64.u32 	%rd235, %r397;
	cvt.u64.u32 	%rd236, %r394;
	add.s64 	%rd237, %rd235, %rd236;
	shl.b64 	%rd238, %rd237, 3;
	add.s64 	%rd239, %rd238, %rd128;
	add.s64 	%rd338, %rd239, 6144;
	mul.wide.u32 	%rd240, %r398, 8;
	add.s64 	%rd337, %rd128, %rd240;
	add.s32 	%r399, %r397, 512;
$L__BB9_147:
	mov.u32 	%r32, %r399;
	ld.global.f64 	%fd121, [%rd337];
	setp.lt.f64 	%p40, %fd228, %fd121;
	mov.f64 	%fd225, %fd121;
	mov.u64 	%rd341, %rd339;
	@%p40 bra 	$L__BB9_150;
	setp.lt.f64 	%p41, %fd121, %fd228;
	mov.f64 	%fd225, %fd228;
	mov.u64 	%rd341, %rd344;
	@%p41 bra 	$L__BB9_150;
	setp.lt.s64 	%p42, %rd344, %rd339;
	selp.f64 	%fd225, %fd228, %fd121, %p42;
	min.s64 	%rd341, %rd344, %rd339;
$L__BB9_150:
	add.s32 	%r51, %r398, 256;
	cvt.u64.u32 	%rd241, %r51;
	add.s64 	%rd149, %rd199, %rd241;
	ld.global.f64 	%fd124, [%rd338+-4096];
	setp.lt.f64 	%p43, %fd225, %fd124;
	mov.f64 	%fd226, %fd124;
	mov.u64 	%rd342, %rd149;
	@%p43 bra 	$L__BB9_153;
	setp.lt.f64 	%p44, %fd124, %fd225;
	mov.f64 	%fd226, %fd225;
	mov.u64 	%rd342, %rd341;
	@%p44 bra 	$L__BB9_153;
	setp.lt.s64 	%p45, %rd341, %rd149;
	selp.f64 	%fd226, %fd225, %fd124, %p45;
	min.s64 	%rd342, %rd341, %rd149;
$L__BB9_153:
	add.s32 	%r52, %r398, 512;
	cvt.u64.u32 	%rd242, %r52;
	add.s64 	%rd152, %rd199, %rd242;
	ld.global.f64 	%fd127, [%rd338+-2048];
	setp.lt.f64 	%p46, %fd226, %fd127;
	mov.f64 	%fd227, %fd127;
	mov.u64 	%rd343, %rd152;
	@%p46 bra 	$L__BB9_156;
	setp.lt.f64 	%p47, %fd127, %fd226;
	mov.f64 	%fd227, %fd226;
	mov.u64 	%rd343, %rd342;
	@%p47 bra 	$L__BB9_156;
	setp.lt.s64 	%p48, %rd342, %rd152;
	selp.f64 	%fd227, %fd226, %fd127, %p48;
	min.s64 	%rd343, %rd342, %rd152;
$L__BB9_156:
	add.s32 	%r53, %r398, 768;
	cvt.u64.u32 	%rd243, %r53;
	add.s64 	%rd155, %rd199, %rd243;
	ld.global.f64 	%fd130, [%rd338];
	setp.lt.f64 	%p49, %fd227, %fd130;
	mov.f64 	%fd228, %fd130;
	mov.u64 	%rd344, %rd155;
	@%p49 bra 	$L__BB9_159;
	setp.lt.f64 	%p50, %fd130, %fd227;
	mov.f64 	%fd228, %fd227;
	mov.u64 	%rd344, %rd343;
	@%p50 bra 	$L__BB9_159;
	setp.lt.s64 	%p51, %rd343, %rd155;
	selp.f64 	%fd228, %fd227, %fd130, %p51;
	min.s64 	%rd344, %rd343, %rd155;
$L__BB9_159:
	add.s64 	%rd339, %rd339, 1024;
	add.s64 	%rd338, %rd338, 8192;
	add.s64 	%rd337, %rd337, 8192;
	add.s32 	%r399, %r32, 1024;
	add.s32 	%r54, %r32, 512;
	add.s32 	%r398, %r398, 1024;
	setp.lt.s32 	%p52, %r54, %r21;
	@%p52 bra 	$L__BB9_147;
$L__BB9_160:
	// begin inline asm
	mov.u32 %r55, %laneid;
	// end inline asm
	mov.b64 	%rd244, %fd228;
	mov.b64 	{%r57, %r62}, %rd244;
	mov.b32 	%r73, 1;
	mov.b32 	%r74, 31;
	mov.b32 	%r75, -1;
	// begin inline asm
	shfl.sync.down.b32 %r56, %r57, %r73, %r74, %r75;
	// end inline asm
	// begin inline asm
	shfl.sync.down.b32 %r61, %r62, %r73, %r74, %r75;
	// end inline asm
	mov.b64 	%rd245, {%r56, %r61};
	mov.b64 	%fd134, %rd245;
	mov.b64 	{%r67, %r72}, %rd344;
	// begin inline asm
	shfl.sync.down.b32 %r66, %r67, %r73, %r74, %r75;
	// end inline asm
	// begin inline asm
	shfl.sync.down.b32 %r71, %r72, %r73, %r74, %r75;
	// end inline asm
	mov.b64 	%rd162, {%r66, %r71};
	setp.gt.s32 	%p53, %r55, 30;
	mov.f64 	%fd230, %fd228;
	mov.u64 	%rd346, %rd344;
	@%p53 bra 	$L__BB9_164;
	setp.lt.f64 	%p54, %fd228, %fd134;
	mov.f64 	%fd230, %fd134;
	mov.u64 	%rd346, %rd162;
	@%p54 bra 	$L__BB9_164;
	setp.gt.f64 	%p55, %fd228, %fd134;
	mov.f64 	%fd230, %fd228;
	mov.u64 	%rd346, %rd344;
	@%p55 bra 	$L__BB9_164;
	setp.lt.s64 	%p56, %rd344, %rd162;
	selp.f64 	%fd230, %fd228, %fd134, %p56;
	min.s64 	%rd346, %rd344, %rd162;
$L__BB9_164:
	mov.b64 	%rd246, %fd230;
	mov.b64 	{%r77, %r82}, %rd246;
	mov.b32 	%r93, 2;
	mov.b32 	%r94, 31;
	mov.b32 	%r95, -1;
	// begin inline asm
	shfl.sync.down.b32 %r76, %r77, %r93, %r94, %r95;
	// end inline asm
	// begin inline asm
	shfl.sync.down.b32 %r81, %r82, %r93, %r94, %r95;
	// end inline asm
	mov.b64 	%rd247, {%r76, %r81};
	mov.b64 	%fd137, %rd247;
	mov.b64 	{%r87, %r92}, %rd346;
	// begin inline asm
	shfl.sync.down.b32 %r86, %r87, %r93, %r94, %r95;
	// end inline asm
	// begin inline asm
	shfl.sync.down.b32 %r91, %r92, %r93, %r94, %r95;
	// end inline asm
	mov.b64 	%rd165, {%r86, %r91};
	setp.gt.s32 	%p57, %r55, 29;
	mov.f64 	%fd231, %fd230;
	mov.u64 	%rd347, %rd346;
	@%p57 bra 	$L__BB9_168;
	setp.lt.f64 	%p58, %fd230, %fd137;
	mov.f64 	%fd231, %fd137;
	mov.u64 	%rd347, %rd165;
	@%p58 bra 	$L__BB9_168;
	setp.gt.f64 	%p59, %fd230, %fd137;
	mov.f64 	%fd231, %fd230;
	mov.u64 	%rd347, %rd346;
	@%p59 bra 	$L__BB9_168;
	setp.lt.s64 	%p60, %rd346, %rd165;
	selp.f64 	%fd231, %fd230, %fd137, %p60;
	min.s64 	%rd347, %rd346, %rd165;
$L__BB9_168:
	mov.b64 	%rd248, %fd231;
	mov.b64 	{%r97, %r102}, %rd248;
	mov.b32 	%r113, 4;
	mov.b32 	%r114, 31;
	mov.b32 	%r115, -1;
	// begin inline asm
	shfl.sync.down.b32 %r96, %r97, %r113, %r114, %r115;
	// end inline asm
	// begin inline asm
	shfl.sync.down.b32 %r101, %r102, %r113, %r114, %r115;
	// end inline asm
	mov.b64 	%rd249, {%r96, %r101};
	mov.b64 	%fd140, %rd249;
	mov.b64 	{%r107, %r112}, %rd347;
	// begin inline asm
	shfl.sync.down.b32 %r106, %r107, %r113, %r114, %r115;
	// end inline asm
	// begin inline asm
	shfl.sync.down.b32 %r111, %r112, %r113, %r114, %r115;
	// end inline asm
	mov.b64 	%rd168, {%r106, %r111};
	setp.gt.s32 	%p61, %r55, 27;
	mov.f64 	%fd232, %fd231;
	mov.u64 	%rd348, %rd347;
	@%p61 bra 	$L__BB9_172;
	setp.lt.f64 	%p62, %fd231, %fd140;
	mov.f64 	%fd232, %fd140;
	mov.u64 	%rd348, %rd168;
	@%p62 bra 	$L__BB9_172;
	setp.gt.f64 	%p63, %fd231, %fd140;
	mov.f64 	%fd232, %fd231;
	mov.u64 	%rd348, %rd347;
	@%p63 bra 	$L__BB9_172;
	setp.lt.s64 	%p64, %rd347, %rd168;
	selp.f64 	%fd232, %fd231, %fd140, %p64;
	min.s64 	%rd348, %rd347, %rd168;
$L__BB9_172:
	mov.b64 	%rd250, %fd232;
	mov.b64 	{%r117, %r122}, %rd250;
	mov.b32 	%r133, 8;
	mov.b32 	%r134, 31;
	mov.b32 	%r135, -1;
	// begin inline asm
	shfl.sync.down.b32 %r116, %r117, %r133, %r134, %r135;
	// end inline asm
	// begin inline asm
	shfl.sync.down.b32 %r121, %r122, %r133, %r134, %r135;
	// end inline asm
	mov.b64 	%rd251, {%r116, %r121};
	mov.b64 	%fd143, %rd251;
	mov.b64 	{%r127, %r132}, %rd348;
	// begin inline asm
	shfl.sync.down.b32 %r126, %r127, %r133, %r134, %r135;
	// end inline asm
	// begin inline asm
	shfl.sync.down.b32 %r131, %r132, %r133, %r134, %r135;
	// end inline asm
	mov.b64 	%rd171, {%r126, %r131};
	setp.gt.s32 	%p65, %r55, 23;
	mov.f64 	%fd233, %fd232;
	mov.u64 	%rd349, %rd348;
	@%p65 bra 	$L__BB9_176;
	setp.lt.f64 	%p66, %fd232, %fd143;
	mov.f64 	%fd233, %fd143;
	mov.u64 	%rd349, %rd171;
	@%p66 bra 	$L__BB9_176;
	setp.gt.f64 	%p67, %fd232, %fd143;
	mov.f64 	%fd233, %fd232;
	mov.u64 	%rd349, %rd348;
	@%p67 bra 	$L__BB9_176;
	setp.lt.s64 	%p68, %rd348, %rd171;
	selp.f64 	%fd233, %fd232, %fd143, %p68;
	min.s64 	%rd349, %rd348, %rd171;
$L__BB9_176:
	mov.b64 	%rd252, %fd233;
	mov.b64 	{%r137, %r142}, %rd252;
	mov.b32 	%r153, 16;
	mov.b32 	%r154, 31;
	mov.b32 	%r155, -1;
	// begin inline asm
	shfl.sync.down.b32 %r136, %r137, %r153, %r154, %r155;
	// end inline asm
	// begin inline asm
	shfl.sync.down.b32 %r141, %r142, %r153, %r154, %r155;
	// end inline asm
	mov.b64 	%rd253, {%r136, %r141};
	mov.b64 	%fd146, %rd253;
	mov.b64 	{%r147, %r152}, %rd349;
	// begin inline asm
	shfl.sync.down.b32 %r146, %r147, %r153, %r154, %r155;
	// end inline asm
	// begin inline asm
	shfl.sync.down.b32 %r151, %r152, %r153, %r154, %r155;
	// end inline asm
	mov.b64 	%rd174, {%r146, %r151};
	setp.gt.s32 	%p69, %r55, 15;
	mov.f64 	%fd241, %fd233;
	mov.u64 	%rd357, %rd349;
	@%p69 bra 	$L__BB9_180;
	setp.lt.f64 	%p70, %fd233, %fd146;
	mov.f64 	%fd241, %fd146;
	mov.u64 	%rd357, %rd174;
	@%p70 bra 	$L__BB9_180;
	setp.gt.f64 	%p71, %fd233, %fd146;
	mov.f64 	%fd241, %fd233;
	mov.u64 	%rd357, %rd349;
	@%p71 bra 	$L__BB9_180;
	setp.lt.s64 	%p72, %rd349, %rd174;
	selp.f64 	%fd241, %fd233, %fd146, %p72;
	min.s64 	%rd357, %rd349, %rd174;
$L__BB9_180:
	setp.ne.s32 	%p73, %r55, 0;
	@%p73 bra 	$L__BB9_182;
	shr.u32 	%r156, %r17, 1;
	and.b32  	%r157, %r156, 496;
	mov.u32 	%r158, _ZN6thrust24THRUST_300001_SM_1000_NS8cuda_cub4core6detail5shmemE;
	add.s32 	%r159, %r158, %r157;
	st.shared.f64 	[%r159+8], %fd241;
	st.shared.u64 	[%r159+16], %rd357;
$L__BB9_182:
	bar.sync 	0;
	setp.ne.s32 	%p74, %r17, 0;
	@%p74 bra 	$L__BB9_204;
	ld.shared.f64 	%fd149, [_ZN6thrust24THRUST_300001_SM_1000_NS8cuda_cub4core6detail5shmemE+24];
	ld.shared.u64 	%rd177, [_ZN6thrust24THRUST_300001_SM_1000_NS8cuda_cub4core6detail5shmemE+32];
	setp.lt.f64 	%p75, %fd241, %fd149;
	mov.f64 	%fd235, %fd149;
	mov.u64 	%rd351, %rd177;
	@%p75 bra 	$L__BB9_186;
	setp.lt.f64 	%p76, %fd149, %fd241;
	mov.f64 	%fd235, %fd241;
	mov.u64 	%rd351, %rd357;
	@%p76 bra 	$L__BB9_186;
	setp.lt.s64 	%p77, %rd357, %rd177;
	selp.f64 	%fd235, %fd241, %fd149, %p77;
	min.s64 	%rd351, %rd357, %rd177;
$L__BB9_186:
	ld.shared.f64 	%fd152, [_ZN6thrust24THRUST_300001_SM_1000_NS8cuda_cub4core6detail5shmemE+40];
	ld.shared.u64 	%rd180, [_ZN6thrust24THRUST_300001_SM_1000_NS8cuda_cub4core6detail5shmemE+48];
	setp.lt.f64 	%p78, %fd235, %fd152;
	mov.f64 	%fd236, %fd152;
	mov.u64 	%rd352, %rd180;
	@%p78 bra 	$L__BB9_189;
	setp.lt.f64 	%p79, %fd152, %fd235;
	mov.f64 	%fd236, %fd235;
	mov.u64 	%rd352, %rd351;
	@%p79 bra 	$L__BB9_189;
	setp.lt.s64 	%p80, %rd351, %rd180;
	selp.f64 	%fd236, %fd235, %fd152, %p80;
	min.s64 	%rd352, %rd351, %rd180;
$L__BB9_189:
	ld.shared.f64 	%fd155, [_ZN6thrust24THRUST_300001_SM_1000_NS8cuda_cub4core6detail5shmemE+56];
	ld.shared.u64 	%rd183, [_ZN6thrust24THRUST_300001_SM_1000_NS8cuda_cub4core6detail5shmemE+64];
	setp.lt.f64 	%p81, %fd236, %fd155;
	mov.f64 	%fd237, %fd155;
	mov.u64 	%rd353, %rd183;
	@%p81 bra 	$L__BB9_192;
	setp.lt.f64 	%p82, %fd155, %fd236;
	mov.f64 	%fd237, %fd236;
	mov.u64 	%rd353, %rd352;
	@%p82 bra 	$L__BB9_192;
	setp.lt.s64 	%p83, %rd352, %rd183;
	selp.f64 	%fd237, %fd236, %fd155, %p83;
	min.s64 	%rd353, %rd352, %rd183;
$L__BB9_192:
	ld.shared.f64 	%fd158, [_ZN6thrust24THRUST_300001_SM_1000_NS8cuda_cub4core6detail5shmemE+72];
	ld.shared.u64 	%rd186, [_ZN6thrust24THRUST_300001_SM_1000_NS8cuda_cub4core6detail5shmemE+80];
	setp.lt.f64 	%p84, %fd237, %fd158;
	mov.f64 	%fd238, %fd158;
	mov.u64 	%rd354, %rd186;
	@%p84 bra 	$L__BB9_195;
	setp.lt.f64 	%p85, %fd158, %fd237;
	mov.f64 	%fd238, %fd237;
	mov.u64 	%rd354, %rd353;
	@%p85 bra 	$L__BB9_195;
	setp.lt.s64 	%p86, %rd353, %rd186;
	selp.f64 	%fd238, %fd237, %fd158, %p86;
	min.s64 	%rd354, %rd353, %rd186;
$L__BB9_195:
	ld.shared.f64 	%fd161, [_ZN6thrust24THRUST_300001_SM_1000_NS8cuda_cub4core6detail5shmemE+88];
	ld.shared.u64 	%rd189, [_ZN6thrust24THRUST_300001_SM_1000_NS8cuda_cub4core6detail5shmemE+96];
	setp.lt.f64 	%p87, %fd238, %fd161;
	mov.f64 	%fd239, %fd161;
	mov.u64 	%rd355, %rd189;
	@%p87 bra 	$L__BB9_198;
	setp.lt.f64 	%p88, %fd161, %fd238;
	mov.f64 	%fd239, %fd238;
	mov.u64 	%rd355, %rd354;
	@%p88 bra 	$L__BB9_198;
	setp.lt.s64 	%p89, %rd354, %rd189;
	selp.f64 	%fd239, %fd238, %fd161, %p89;
	min.s64 	%rd355, %rd354, %rd189;
$L__BB9_198:
	ld.shared.f64 	%fd164, [_ZN6thrust24THRUST_300001_SM_1000_NS8cuda_cub4core6detail5shmemE+104];
	ld.shared.u64 	%rd192, [_ZN6thrust24THRUST_300001_SM_1000_NS8cuda_cub4core6detail5shmemE+112];
	setp.lt.f64 	%p90, %fd239, %fd164;
	mov.f64 	%fd240, %fd164;
	mov.u64 	%rd356, %rd192;
	@%p90 bra 	$L__BB9_201;
	setp.lt.f64 	%p91, %fd164, %fd239;
	mov.f64 	%fd240, %fd239;
	mov.u64 	%rd356, %rd355;
	@%p91 bra 	$L__BB9_201;
	setp.lt.s64 	%p92, %rd355, %rd192;
	selp.f64 	%fd240, %fd239, %fd164, %p92;
	min.s64 	%rd356, %rd355, %rd192;
$L__BB9_201:
	ld.shared.f64 	%fd167, [_ZN6thrust24THRUST_300001_SM_1000_NS8cuda_cub4core6detail5shmemE+120];
	ld.shared.u64 	%rd195, [_ZN6thrust24THRUST_300001_SM_1000_NS8cuda_cub4core6detail5shmemE+128];
	setp.lt.f64 	%p93, %fd240, %fd167;
	mov.u64 	%rd357, %rd195;
	mov.f64 	%fd241, %fd167;
	@%p93 bra 	$L__BB9_204;
	setp.lt.f64 	%p94, %fd167, %fd240;
	mov.u64 	%rd357, %rd356;
	mov.f64 	%fd241, %fd240;
	@%p94 bra 	$L__BB9_204;
	setp.lt.s64 	%p95, %rd356, %rd195;
	selp.f64 	%fd241, %fd240, %fd167, %p95;
	min.s64 	%rd357, %rd356, %rd195;
$L__BB9_204:
	mov.u32 	%r387, %tid.x;
	setp.ne.s32 	%p212, %r387, 0;
	@%p212 bra 	$L__BB9_206;
	ld.param.u64 	%rd287, [_ZN6thrust24THRUST_300001_SM_1000_NS8cuda_cub4core6detail13_kernel_agentINS1_8__reduce11ReduceAgentINS0_12zip_iteratorIN4cuda3std3__45tupleIJNS0_6detail15normal_iteratorINS0_10device_ptrIdEEEENS0_17counting_iteratorIlNS0_11use_defaultESI_SI_EEEEEEEPNSB_IJdlEEESM_iNS1_9__extrema9arg_max_fIdlNSA_4lessIdEEEEEEJSL_SN_iSS_EEEvDpT0__param_1];
	cvta.to.global.u64 	%rd286, %rd287;
	st.global.f64 	[%rd286], %fd241;
	st.global.u64 	[%rd286+8], %rd357;
$L__BB9_206:
	ret;

}
	// .globl	_ZN6thrust24THRUST_300001_SM_1000_NS8cuda_cub4core6detail13_kernel_agentINS1_8__reduce11ReduceAgentINS0_12zip_iteratorIN4cuda3std3__45tupleIJNS0_6detail15normal_iteratorINS0_10device_ptrIdEEEENS0_17counting_iteratorIlNS0_11use_defaultESI_SI_EEEEEEEPNSB_IJdlEEESM_iNS1_9__extrema9arg_max_fIdlNSA_4lessIdEEEEEEJSL_SN_iN3cub18CUB_300001_SM_100013GridEvenShareIiEENSV_9GridQueueIjEESS_EEEvDpT0_
.visible .entry _ZN6thrust24THRUST_300001_SM_1000_NS8cuda_cub4core6detail13_kernel_agentINS1_8__reduce11ReduceAgentINS0_12zip_iteratorIN4cuda3std3__45tupleIJNS0_6detail15normal_iteratorINS0_10device_ptrIdEEEENS0_17counting_iteratorIlNS0_11use_defaultESI_SI_EEEEEEEPNSB_IJdlEEESM_iNS1_9__extrema9arg_max_fIdlNSA_4lessIdEEEEEEJSL_SN_iN3cub18CUB_300001_SM_100013GridEvenShareIiEENSV_9GridQueueIjEESS_EEEvDpT0_(
	.param .align 8 .b8 _ZN6thrust24THRUST_300001_SM_1000_NS8cuda_cub4core6detail13_kernel_agentINS1_8__reduce11ReduceAgentINS0_12zip_iteratorIN4cuda3std3__45tupleIJNS0_6detail15normal_iteratorINS0_10device_ptrIdEEEENS0_17counting_iteratorIlNS0_11use_defaultESI_SI_EEEEEEEPNSB_IJdlEEESM_iNS1_9__extrema9arg_max_fIdlNSA_4lessIdEEEEEEJSL_SN_iN3cub18CUB_300001_SM_100013GridEvenShareIiEENSV_9GridQueueIjEESS_EEEvDpT0__param_0[16],
	.param .u64 .ptr .align 1 _ZN6thrust24THRUST_300001_SM_1000_NS8cuda_cub4core6detail13_kernel_agentINS1_8__reduce11ReduceAgentINS0_12zip_iteratorIN4cuda3std3__45tupleIJNS0_6detail15normal_iteratorINS0_10device_ptrIdEEEENS0_17counting_iteratorIlNS0_11use_defaultESI_SI_EEEEEEEPNSB_IJdlEEESM_iNS1_9__extrema9arg_max_fIdlNSA_4lessIdEEEEEEJSL_SN_iN3cub18CUB_300001_SM_100013GridEvenShareIiEENSV_9GridQueueIjEESS_EEEvDpT0__param_1,
	.param .u32 _ZN6thrust24THRUST_300001_SM_1000_NS8cuda_cub4core6detail13_kernel_agentINS1_8__reduce11ReduceAgentINS0_12zip_iteratorIN4cuda3std3__45tupleIJNS0_6detail15normal_iteratorINS0_10device_ptrIdEEEENS0_17counting_iteratorIlNS0_11use_defaultESI_SI_EEEEEEEPNSB_IJdlEEESM_iNS1_9__extrema9arg_max_fIdlNSA_4lessIdEEEEEEJSL_SN_iN3cub18CUB_300001_SM_100013GridEvenShareIiEENSV_9GridQueueIjEESS_EEEvDpT0__param_2,
	.param .align 4 .b8 _ZN6thrust24THRUST_300001_SM_1000_NS8cuda_cub4core6detail13_kernel_agentINS1_8__reduce11ReduceAgentINS0_12zip_iteratorIN4cuda3std3__45tupleIJNS0_6detail15normal_iteratorINS0_10device_ptrIdEEEENS0_17counting_iteratorIlNS0_11use_defaultESI_SI_EEEEEEEPNSB_IJdlEEESM_iNS1_9__extrema9arg_max_fIdlNSA_4lessIdEEEEEEJSL_SN_iN3cub18CUB_300001_SM_100013GridEvenShareIiEENSV_9GridQueueIjEESS_EEEvDpT0__param_3[40],
	.param .align 8 .b8 _ZN6thrust24THRUST_300001_SM_1000_NS8cuda_cub4core6detail13_kernel_agentINS1_8__reduce11ReduceAgentINS0_12zip_iteratorIN4cuda3std3__45tupleIJNS0_6detail15normal_iteratorINS0_10device_ptrIdEEEENS0_17counting_iteratorIlNS0_11use_defaultESI_SI_EEEEEEEPNSB_IJdlEEESM_iNS1_9__extrema9arg_max_fIdlNSA_4lessIdEEEEEEJSL_SN_iN3cub18CUB_300001_SM_100013GridEvenShareIiEENSV_9GridQueueIjEESS_EEEvDpT0__param_4[8],
	.param .align 1 .b8 _ZN6thrust24THRUST_300001_SM_1000_NS8cuda_cub4core6detail13_kernel_agentINS1_8__reduce11ReduceAgentINS0_12zip_iteratorIN4cuda3std3__45tupleIJNS0_6detail15normal_iteratorINS0_10device_ptrIdEEEENS0_17counting_iteratorIlNS0_11use_defaultESI_SI_EEEEEEEPNSB_IJdlEEESM_iNS1_9__extrema9arg_max_fIdlNSA_4lessIdEEEEEEJSL_SN_iN3cub18CUB_300001_SM_100013GridEvenShareIiEENSV_9GridQueueIjEESS_EEEvDpT0__param_5[1]
)
.maxntid 256
{
	.reg .pred 	%p<215>;
	.reg .b32 	%r<437>;
	.reg .b64 	%rd<333>;
	.reg .b64 	%fd<242>;

	ld.param.u64 	%rd182, [_ZN6thrust24THRUST_300001_SM_1000_NS8cuda_cub4core6detail13_kernel_agentINS1_8__reduce11ReduceAgentINS0_12zip_iteratorIN4cuda3std3__45tupleIJNS0_6detail15normal_iteratorINS0_10device_ptrIdEEEENS0_17counting_iteratorIlNS0_11use_defaultESI_SI_EEEEEEEPNSB_IJdlEEESM_iNS1_9__extrema9arg_max_fIdlNSA_4lessIdEEEEEEJSL_SN_iN3cub18CUB_300001_SM_100013GridEvenShareIiEENSV_9GridQueueIjEESS_EEEvDpT0__param_0+8];
	ld.param.u64 	%rd181, [_ZN6thrust24THRUST_300001_SM_1000_NS8cuda_cub4core6detail13_kernel_agentINS1_8__reduce11ReduceAgentINS0_12zip_iteratorIN4cuda3std3__45tupleIJNS0_6detail15normal_iteratorINS0_10device_ptrIdEEEENS0_17counting_iteratorIlNS0_11use_defaultESI_SI_EEEEEEEPNSB_IJdlEEESM_iNS1_9__extrema9arg_max_fIdlNSA_4lessIdEEEEEEJSL_SN_iN3cub18CUB_300001_SM_100013GridEvenShareIiEENSV_9GridQueueIjEESS_EEEvDpT0__param_0];
	ld.param.u64 	%rd184, [_ZN6thrust24THRUST_300001_SM_1000_NS8cuda_cub4core6detail13_kernel_agentINS1_8__reduce11ReduceAgentINS0_12zip_iteratorIN4cuda3std3__45tupleIJNS0_6detail15normal_iteratorINS0_10device_ptrIdEEEENS0_17counting_iteratorIlNS0_11use_defaultESI_SI_EEEEEEEPNSB_IJdlEEESM_iNS1_9__extrema9arg_max_fIdlNSA_4lessIdEEEEEEJSL_SN_iN3cub18CUB_300001_SM_100013GridEvenShareIiEENSV_9GridQueueIjEESS_EEEvDpT0__param_4];
	ld.param.u32 	%r66, [_ZN6thrust24THRUST_300001_SM_1000_NS8cuda_cub4core6detail13_kernel_agentINS1_8__reduce11ReduceAgentINS0_12zip_iteratorIN4cuda3std3__45tupleIJNS0_6detail15normal_iteratorINS0_10device_ptrIdEEEENS0_17counting_iteratorIlNS0_11use_defaultESI_SI_EEEEEEEPNSB_IJdlEEESM_iNS1_9__extrema9arg_max_fIdlNSA_4lessIdEEEEEEJSL_SN_iN3cub18CUB_300001_SM_100013GridEvenShareIiEENSV_9GridQueueIjEESS_EEEvDpT0__param_2];
	cvta.to.global.u64 	%rd1, %rd184;
	cvta.to.global.u64 	%rd2, %rd181;
	mov.u32 	%r1, %ctaid.x;
	mul.lo.s32 	%r2, %r1, 1280;
	mov.u32 	%r67, %nctaid.x;
	mul.lo.s32 	%r3, %r67, 1280;
	add.s32 	%r68, %r2, 1280;
	setp.le.s32 	%p1, %r68, %r66;
	@%p1 bra 	$L__BB10_121;
	sub.s32 	%r4, %r66, %r2;
	mov.u32 	%r5, %tid.x;
	setp.ge.s32 	%p98, %r5, %r4;
	mov.f64 	%fd188, 0d0000000000000000;
	mov.b64 	%rd279, 0;
	mov.u32 	%r420, %r5;
	@%p98 bra 	$L__BB10_3;
	add.s32 	%r190, %r2, %r5;
	cvt.s64.s32 	%rd234, %r190;
	mul.wide.s32 	%rd235, %r190, 8;
	add.s64 	%rd236, %rd2, %rd235;
	add.s64 	%rd279, %rd182, %rd234;
	ld.global.f64 	%fd188, [%rd236];
	add.s32 	%r420, %r5, 256;
$L__BB10_3:
	setp.ge.s32 	%p99, %r420, %r4;
	@%p99 bra 	$L__BB10_25;
	not.b32 	%r191, %r420;
	add.s32 	%r192, %r66, %r191;
	sub.s32 	%r8, %r192, %r2;
	and.b32  	%r193, %r8, 768;
	setp.eq.s32 	%p100, %r193, 768;
	@%p100 bra 	$L__BB10_10;
	add.s32 	%r418, %r420, %r2;
	shr.u32 	%r194, %r8, 8;
	add.s32 	%r195, %r194, 1;
	and.b32  	%r196, %r195, 3;
	neg.s32 	%r417, %r196;
$L__BB10_6:
	.pragma "nounroll";
	mov.u64 	%rd6, %rd279;
	mov.f64 	%fd3, %fd188;
	cvt.s64.s32 	%rd238, %r418;
	add.s64 	%rd7, %rd182, %rd238;
	mul.wide.s32 	%rd239, %r418, 8;
	add.s64 	%rd240, %rd2, %rd239;
	ld.global.f64 	%fd4, [%rd240];
	setp.lt.f64 	%p101, %fd3, %fd4;
	mov.u64 	%rd279, %rd7;
	mov.f64 	%fd188, %fd4;
	@%p101 bra 	$L__BB10_9;
	setp.lt.f64 	%p102, %fd4, %fd3;
	mov.u64 	%rd279, %rd6;
	mov.f64 	%fd188, %fd3;
	@%p102 bra 	$L__BB10_9;
	setp.lt.s64 	%p103, %rd6, %rd7;
	min.s64 	%rd279, %rd6, %rd7;
	selp.f64 	%fd188, %fd3, %fd4, %p103;
$L__BB10_9:
	add.s32 	%r420, %r420, 256;
	add.s32 	%r418, %r418, 256;
	add.s32 	%r417, %r417, 1;
	setp.ne.s32 	%p104, %r417, 0;
	@%p104 bra 	$L__BB10_6;
$L__BB10_10:
	setp.lt.u32 	%p105, %r8, 768;
	@%p105 bra 	$L__BB10_25;
	add.s32 	%r421, %r420, %r2;
	add.s32 	%r424, %r421, 256;
	add.s32 	%r423, %r421, 512;
	add.s32 	%r422, %r421, 768;
	add.s64 	%rd12, %rd2, 4096;
$L__BB10_12:
	cvt.s64.s32 	%rd241, %r424;
	add.s64 	%rd14, %rd182, %rd241;
	cvt.s64.s32 	%rd242, %r423;
	add.s64 	%rd15, %rd182, %rd242;
	cvt.s64.s32 	%rd243, %r422;
	add.s64 	%rd16, %rd182, %rd243;
	cvt.s64.s32 	%rd244, %r421;
	mul.wide.s32 	%rd245, %r421, 8;
	add.s64 	%rd17, %rd12, %rd245;
	add.s64 	%rd18, %rd182, %rd244;
	ld.global.f64 	%fd10, [%rd17+-4096];
	setp.lt.f64 	%p106, %fd188, %fd10;
	mov.u64 	%rd276, %rd18;
	mov.f64 	%fd185, %fd10;
	@%p106 bra 	$L__BB10_15;
	setp.lt.f64 	%p107, %fd10, %fd188;
	mov.u64 	%rd276, %rd279;
	mov.f64 	%fd185, %fd188;
	@%p107 bra 	$L__BB10_15;
	setp.lt.s64 	%p108, %rd279, %rd18;
	min.s64 	%rd276, %rd279, %rd18;
	selp.f64 	%fd185, %fd188, %fd10, %p108;
$L__BB10_15:
	ld.global.f64 	%fd13, [%rd17+-2048];
	setp.lt.f64 	%p109, %fd185, %fd13;
	mov.u64 	%rd277, %rd14;
	mov.f64 	%fd186, %fd13;
	@%p109 bra 	$L__BB10_18;
	setp.lt.f64 	%p110, %fd13, %fd185;
	mov.u64 	%rd277, %rd276;
	mov.f64 	%fd186, %fd185;
	@%p110 bra 	$L__BB10_18;
	setp.lt.s64 	%p111, %rd276, %rd14;
	min.s64 	%rd277, %rd276, %rd14;
	selp.f64 	%fd186, %fd185, %fd13, %p111;
$L__BB10_18:
	ld.global.f64 	%fd16, [%rd17];
	setp.lt.f64 	%p112, %fd186, %fd16;
	mov.u64 	%rd278, %rd15;
	mov.f64 	%fd187, %fd16;
	@%p112 bra 	$L__BB10_21;
	setp.lt.f64 	%p113, %fd16, %fd186;
	mov.u64 	%rd278, %rd277;
	mov.f64 	%fd187, %fd186;
	@%p113 bra 	$L__BB10_21;
	setp.lt.s64 	%p114, %rd277, %rd15;
	min.s64 	%rd278, %rd277, %rd15;
	selp.f64 	%fd187, %fd186, %fd16, %p114;
$L__BB10_21:
	ld.global.f64 	%fd19, [%rd17+2048];
	setp.lt.f64 	%p115, %fd187, %fd19;
	mov.u64 	%rd279, %rd16;
	mov.f64 	%fd188, %fd19;
	@%p115 bra 	$L__BB10_24;
	setp.lt.f64 	%p116, %fd19, %fd187;
	mov.u64 	%rd279, %rd278;
	mov.f64 	%fd188, %fd187;
	@%p116 bra 	$L__BB10_24;
	setp.lt.s64 	%p117, %rd278, %rd16;
	min.s64 	%rd279, %rd278, %rd16;
	selp.f64 	%fd188, %fd187, %fd19, %p117;
$L__BB10_24:
	add.s32 	%r420, %r420, 1024;
	add.s32 	%r424, %r424, 1024;
	add.s32 	%r423, %r423, 1024;
	add.s32 	%r422, %r422, 1024;
	add.s32 	%r421, %r421, 1024;
	setp.lt.s32 	%p118, %r420, %r4;
	@%p118 bra 	$L__BB10_12;
$L__BB10_25:
	setp.lt.s32 	%p119, %r4, 256;
	@%p119 bra 	$L__BB10_70;
	// begin inline asm
	mov.u32 %r310, %laneid;
	// end inline asm
	mov.b64 	%rd256, %fd188;
	mov.b64 	{%r312, %r317}, %rd256;
	mov.b32 	%r328, 1;
	mov.b32 	%r329, 31;
	mov.b32 	%r330, -1;
	// begin inline asm
	shfl.sync.down.b32 %r311, %r312, %r328, %r329, %r330;
	// end inline asm
	// begin inline asm
	shfl.sync.down.b32 %r316, %r317, %r328, %r329, %r330;
	// end inline asm
	mov.b64 	%rd257, {%r311, %r316};
	mov.b64 	%fd23, %rd257;
	mov.b64 	{%r322, %r327}, %rd279;
	// begin inline asm
	shfl.sync.down.b32 %r321, %r322, %r328, %r329, %r330;
	// end inline asm
	// begin inline asm
	shfl.sync.down.b32 %r326, %r327, %r328, %r329, %r330;
	// end inline asm
	mov.b64 	%rd28, {%r321, %r326};
	setp.gt.s32 	%p171, %r310, 30;
	mov.u64 	%rd281, %rd279;
	mov.f64 	%fd190, %fd188;
	@%p171 bra 	$L__BB10_30;
	setp.lt.f64 	%p172, %fd188, %fd23;
	mov.u64 	%rd281, %rd28;
	mov.f64 	%fd190, %fd23;
	@%p172 bra 	$L__BB10_30;
	setp.gt.f64 	%p173, %fd188, %fd23;
	mov.u64 	%rd281, %rd279;
	mov.f64 	%fd190, %fd188;
	@%p173 bra 	$L__BB10_30;
	setp.lt.s64 	%p174, %rd279, %rd28;
	min.s64 	%rd281, %rd279, %rd28;
	selp.f64 	%fd190, %fd188, %fd23, %p174;
$L__BB10_30:
	mov.b64 	%rd258, %fd190;
	mov.b64 	{%r332, %r337}, %rd258;
	mov.b32 	%r348, 2;
	mov.b32 	%r349, 31;
	mov.b32 	%r350, -1;
	// begin inline asm
	shfl.sync.down.b32 %r331, %r332, %r348, %r349, %r350;
	// end inline asm
	// begin inline asm
	shfl.sync.down.b32 %r336, %r337, %r348, %r349, %r350;
	// end inline asm
	mov.b64 	%rd259, {%r331, %r336};
	mov.b64 	%fd26, %rd259;
	mov.b64 	{%r342, %r347}, %rd281;
	// begin inline asm
	shfl.sync.down.b32 %r341, %r342, %r348, %r349, %r350;
	// end inline asm
	// begin inline asm
	shfl.sync.down.b32 %r346, %r347, %r348, %r349, %r350;
	// end inline asm
	mov.b64 	%rd31, {%r341, %r346};
	setp.gt.s32 	%p175, %r310, 29;
	mov.u64 	%rd282, %rd281;
	mov.f64 	%fd191, %fd190;
	@%p175 bra 	$L__BB10_34;
	setp.lt.f64 	%p176, %fd190, %fd26;
	mov.u64 	%rd282, %rd31;
	mov.f64 	%fd191, %fd26;
	@%p176 bra 	$L__BB10_34;
	setp.gt.f64 	%p177, %fd190, %fd26;
	mov.u64 	%rd282, %rd281;
	mov.f64 	%fd191, %fd190;
	@%p177 bra 	$L__BB10_34;
	setp.lt.s64 	%p178, %rd281, %rd31;
	min.s64 	%rd282, %rd281, %rd31;
	selp.f64 	%fd191, %fd190, %fd26, %p178;
$L__BB10_34:
	mov.b64 	%rd260, %fd191;
	mov.b64 	{%r352, %r357}, %rd260;
	mov.b32 	%r368, 4;
	mov.b32 	%r369, 31;
	mov.b32 	%r370, -1;
	// begin inline asm
	shfl.sync.down.b32 %r351, %r352, %r368, %r369, %r370;
	// end inline asm
	// begin inline asm
	shfl.sync.down.b32 %r356, %r357, %r368, %r369, %r370;
	// end inline asm
	mov.b64 	%rd261, {%r351, %r356};
	mov.b64 	%fd29, %rd261;
	mov.b64 	{%r362, %r367}, %rd282;
	// begin inline asm
	shfl.sync.down.b32 %r361, %r362, %r368, %r369, %r370;
	// end inline asm
	// begin inline asm
	shfl.sync.down.b32 %r366, %r367, %r368, %r369, %r370;
	// end inline asm
	mov.b64 	%rd34, {%r361, %r366};
	setp.gt.s32 	%p179, %r310, 27;
	mov.u64 	%rd283, %rd282;
	mov.f64 	%fd192, %fd191;
	@%p179 bra 	$L__BB10_38;
	setp.lt.f64 	%p180, %fd191, %fd29;
	mov.u64 	%rd283, %rd34;
	mov.f64 	%fd192, %fd29;
	@%p180 bra 	$L__BB10_38;
	setp.gt.f64 	%p181, %fd191, %fd29;
	mov.u64 	%rd283, %rd282;
	mov.f64 	%fd192, %fd191;
	@%p181 bra 	$L__BB10_38;
	setp.lt.s64 	%p182, %rd282, %rd34;
	min.s64 	%rd283, %rd282, %rd34;
	selp.f64 	%fd192, %fd191, %fd29, %p182;
$L__BB10_38:
	mov.b64 	%rd262, %fd192;
	mov.b64 	{%r372, %r377}, %rd262;
	mov.b32 	%r388, 8;
	mov.b32 	%r389, 31;
	mov.b32 	%r390, -1;
	// begin inline asm
	shfl.sync.down.b32 %r371, %r372, %r388, %r389, %r390;
	// end inline asm
	// begin inline asm
	shfl.sync.down.b32 %r376, %r377, %r388, %r389, %r390;
	// end inline asm
	mov.b64 	%rd263, {%r371, %r376};
	mov.b64 	%fd32, %rd263;
	mov.b64 	{%r382, %r387}, %rd283;
	// begin inline asm
	shfl.sync.down.b32 %r381, %r382, %r388, %r389, %r390;
	// end inline asm
	// begin inline asm
	shfl.sync.down.b32 %r386, %r387, %r388, %r389, %r390;
	// end inline asm
	mov.b64 	%rd37, {%r381, %r386};
	setp.gt.s32 	%p183, %r310, 23;
	mov.u64 	%rd284, %rd283;
	mov.f64 	%fd193, %fd192;
	@%p183 bra 	$L__BB10_42;
	setp.lt.f64 	%p184, %fd192, %fd32;
	mov.u64 	%rd284, %rd37;
	mov.f64 	%fd193, %fd32;
	@%p184 bra 	$L__BB10_42;
	setp.gt.f64 	%p185, %fd192, %fd32;
	mov.u64 	%rd284, %rd283;
	mov.f64 	%fd193, %fd192;
	@%p185 bra 	$L__BB10_42;
	setp.lt.s64 	%p186, %rd283, %rd37;
	min.s64 	%rd284, %rd283, %rd37;
	selp.f64 	%fd193, %fd192, %fd32, %p186;
$L__BB10_42:
	mov.b64 	%rd264, %fd193;
	mov.b64 	{%r392, %r397}, %rd264;
	mov.b32 	%r408, 16;
	mov.b32 	%r409, 31;
	mov.b32 	%r410, -1;
	// begin inline asm
	shfl.sync.down.b32 %r391, %r392, %r408, %r409, %r410;
	// end inline asm
	// begin inline asm
	shfl.sync.down.b32 %r396, %r397, %r408, %r409, %r410;
	// end inline asm
	mov.b64 	%rd265, {%r391, %r396};
	mov.b64 	%fd35, %rd265;
	mov.b64 	{%r402, %r407}, %rd284;
	// begin inline asm
	shfl.sync.down.b32 %r401, %r402, %r408, %r409, %r410;
	// end inline asm
	// begin inline asm
	shfl.sync.down.b32 %r406, %r407, %r408, %r409, %r410;
	// end inline asm
	mov.b64 	%rd40, {%r401, %r406};
	setp.gt.s32 	%p187, %r310, 15;
	mov.u64 	%rd332, %rd284;
	mov.f64 	%fd241, %fd193;
	@%p187 bra 	$L__BB10_46;
	setp.lt.f64 	%p188, %fd193, %fd35;
	mov.u64 	%rd332, %rd40;
	mov.f64 	%fd241, %fd35;
	@%p188 bra 	$L__BB10_46;
	setp.gt.f64 	%p189, %fd193, %fd35;
	mov.u64 	%rd332, %rd284;
	mov.f64 	%fd241, %fd193;
	@%p189 bra 	$L__BB10_46;
	setp.lt.s64 	%p190, %rd284, %rd40;
	min.s64 	%rd332, %rd284, %rd40;
	selp.f64 	%fd241, %fd193, %fd35, %p190;
$L__BB10_46:
	setp.ne.s32 	%p191, %r310, 0;
	@%p191 bra 	$L__BB10_48;
	shr.u32 	%r411, %r5, 1;
	and.b32  	%r412, %r411, 496;
	mov.u32 	%r413, _ZN6thrust24THRUST_300001_SM_1000_NS8cuda_cub4core6detail5shmemE;
	add.s32 	%r414, %r413, %r412;
	st.shared.f64 	[%r414+8], %fd241;
	st.shared.u64 	[%r414+16], %rd332;
$L__BB10_48:
	bar.sync 	0;
	setp.ne.s32 	%p192, %r5, 0;
	@%p192 bra 	$L__BB10_208;
	ld.shared.f64 	%fd38, [_ZN6thrust24THRUST_300001_SM_1000_NS8cuda_cub4core6detail5shmemE+24];
	ld.shared.u64 	%rd43, [_ZN6thrust24THRUST_300001_SM_1000_NS8cuda_cub4core6detail5shmemE+32];
	setp.lt.f64 	%p193, %fd241, %fd38;
	mov.u64 	%rd286, %rd43;
	mov.f64 	%fd195, %fd38;
	@%p193 bra 	$L__BB10_52;
	setp.lt.f64 	%p194, %fd38, %fd241;
	mov.u64 	%rd286, %rd332;
	mov.f64 	%fd195, %fd241;
	@%p194 bra 	$L__BB10_52;
	setp.lt.s64 	%p195, %rd332, %rd43;
	min.s64 	%rd286, %rd332, %rd43;
	selp.f64 	%fd195, %fd241, %fd38, %p195;
$L__BB10_52:
	ld.shared.f64 	%fd41, [_ZN6thrust24THRUST_300001_SM_1000_NS8cuda_cub4core6detail5shmemE+40];
	ld.shared.u64 	%rd46, [_ZN6thrust24THRUST_300001_SM_1000_NS8cuda_cub4core6detail5shmemE+48];
	setp.lt.f64 	%p196, %fd195, %fd41;
	mov.u64 	%rd287, %rd46;
	mov.f64 	%fd196, %fd41;
	@%p196 bra 	$L__BB10_55;
	setp.lt.f64 	%p197, %fd41, %fd195;
	mov.u64 	%rd287, %rd286;
	mov.f64 	%fd196, %fd195;
	@%p197 bra 	$L__BB10_55;
	setp.lt.s64 	%p198, %rd286, %rd46;
	min.s64 	%rd287, %rd286, %rd46;
	selp.f64 	%fd196, %fd195, %fd41, %p198;
$L__BB10_55:
	ld.shared.f64 	%fd44, [_ZN6thrust24THRUST_300001_SM_1000_NS8cuda_cub4core6detail5shmemE+56];
	ld.shared.u64 	%rd49, [_ZN6thrust24THRUST_300001_SM_1000_NS8cuda_cub4core6detail5shmemE+64];
	setp.lt.f64 	%p199, %fd196, %fd44;
	mov.u64 	%rd288, %rd49;
	mov.f64 	%fd197, %fd44;
	@%p199 bra 	$L__BB10_58;
	setp.lt.f64 	%p200, %fd44, %fd196;
	mov.u64 	%rd288, %rd287;
	mov.f64 	%fd197, %fd196;
	@%p200 bra 	$L__BB10_58;
	setp.lt.s64 	%p201, %rd287, %rd49;
	min.s64 	%rd288, %rd287, %rd49;
	selp.f64 	%fd197, %fd196, %fd44, %p201;
$L__BB10_58:
	ld.shared.f64 	%fd47, [_ZN6thrust24THRUST_300001_SM_1000_NS8cuda_cub4core6detail5shmemE+72];
	ld.shared.u64 	%rd52, [_ZN6thrust24THRUST_300001_SM_1000_NS8cuda_cub4core6detail5shmemE+80];
	setp.lt.f64 	%p202, %fd197, %fd47;
	mov.u64 	%rd289, %rd52;
	mov.f64 	%fd198, %fd47;
	@%p202 bra 	$L__BB10_61;
	setp.lt.f64 	%p203, %fd47, %fd197;
	mov.u64 	%rd289, %rd288;
	mov.f64 	%fd198, %fd197;
	@%p203 bra 	$L__BB10_61;
	setp.lt.s64 	%p204, %rd288, %rd52;
	min.s64 	%rd289, %rd288, %rd52;
	selp.f64 	%fd198, %fd197, %fd47, %p204;
$L__BB10_61:
	ld.shared.f64 	%fd50, [_ZN6thrust24THRUST_300001_SM_1000_NS8cuda_cub4core6detail5shmemE+88];
	ld.shared.u64 	%rd55, [_ZN6thrust24THRUST_300001_SM_1000_NS8cuda_cub4core6detail5shmemE+96];
	setp.lt.f64 	%p205, %fd198, %fd50;
	mov.u64 	%rd290, %rd55;
	mov.f64 	%fd199, %fd50;
	@%p205 bra 	$L__BB10_64;
	setp.lt.f64 	%p206, %fd50, %fd198;
	mov.u64 	%rd290, %rd289;
	mov.f64 	%fd199, %fd198;
	@%p206 bra 	$L__BB10_64;
	setp.lt.s64 	%p207, %rd289, %rd55;
	min.s64 	%rd290, %rd289, %rd55;
	selp.f64 	%fd199, %fd198, %fd50, %p207;
$L__BB10_64:
	ld.shared.f64 	%fd53, [_ZN6thrust24THRUST_300001_SM_1000_NS8cuda_cub4core6detail5shmemE+104];
	ld.shared.u64 	%rd58, [_ZN6thrust24THRUST_300001_SM_1000_NS8cuda_cub4core6detail5shmemE+112];
	setp.lt.f64 	%p208, %fd199, %fd53;
	mov.u64 	%rd291, %rd58;
	mov.f64 	%fd200, %fd53;
	@%p208 bra 	$L__BB10_67;
	setp.lt.f64 	%p209, %fd53, %fd199;
	mov.u64 	%rd291, %rd290;
	mov.f64 	%fd200, %fd199;
	@%p209 bra 	$L__BB10_67;
	setp.lt.s64 	%p210, %rd290, %rd58;
	min.s64 	%rd291, %rd290, %rd58;
	selp.f64 	%fd200, %fd199, %fd53, %p210;
$L__BB10_67:
	ld.shared.f64 	%fd56, [_ZN6thrust24THRUST_300001_SM_1000_NS8cuda_cub4core6detail5shmemE+120];
	ld.shared.u64 	%rd61, [_ZN6thrust24THRUST_300001_SM_1000_NS8cuda_cub4core6detail5shmemE+128];
	setp.lt.f64 	%p211, %fd200, %fd56;
	mov.u64 	%rd332, %rd61;
	mov.f64 	%fd241, %fd56;
	@%p211 bra 	$L__BB10_208;
	setp.lt.f64 	%p212, %fd56, %fd200;
	mov.u64 	%rd332, %rd291;
	mov.f64 	%fd241, %fd200;
	@%p212 bra 	$L__BB10_208;
	setp.lt.s64 	%p213, %rd291, %rd61;
	min.s64 	%rd332, %rd291, %rd61;
	selp.f64 	%fd241, %fd200, %fd56, %p213;
	bra.uni 	$L__BB10_208;
$L__BB10_70:
	// begin inline asm
	mov.u32 %r197, %laneid;
	// end inline asm
	and.b32  	%r218, %r5, 992;
	add.s32 	%r219, %r218, 32;
	setp.gt.s32 	%p120, %r219, %r4;
	not.b32 	%r220, %r218;
	add.s32 	%r221, %r4, %r220;
	selp.b32 	%r216, %r221, 31, %p120;
	mov.b64 	%rd246, %fd188;
	mov.b64 	{%r199, %r204}, %rd246;
	mov.b32 	%r215, 1;
	mov.b32 	%r217, -1;
	// begin inline asm
	shfl.sync.down.b32 %r198, %r199, %r215, %r216, %r217;
	// end inline asm
	// begin inline asm
	shfl.sync.down.b32 %r203, %r204, %r215, %r216, %r217;
	// end inline asm
	mov.b64 	%rd247, {%r198, %r203};
	mov.b64 	%fd58, %rd247;
	mov.b64 	{%r209, %r214}, %rd279;
	// begin inline asm
	shfl.sync.down.b32 %r208, %r209, %r215, %r216, %r217;
	// end inline asm
	// begin inline asm
	shfl.sync.down.b32 %r213, %r214, %r215, %r216, %r217;
	// end inline asm
	mov.b64 	%rd63, {%r208, %r213};
	setp.ge.s32 	%p121, %r197, %r216;
	mov.f64 	%fd201, %fd188;
	mov.u64 	%rd292, %rd279;
	@%p121 bra 	$L__BB10_74;
	setp.lt.f64 	%p122, %fd188, %fd58;
	mov.f64 	%fd201, %fd58;
	mov.u64 	%rd292, %rd63;
	@%p122 bra 	$L__BB10_74;
	setp.gt.f64 	%p123, %fd188, %fd58;
	mov.f64 	%fd201, %fd188;
	mov.u64 	%rd292, %rd279;
	@%p123 bra 	$L__BB10_74;
	setp.lt.s64 	%p124, %rd279, %rd63;
	selp.f64 	%fd201, %fd188, %fd58, %p124;
	min.s64 	%rd292, %rd279, %rd63;
$L__BB10_74:
	mov.b64 	%rd248, %fd201;
	mov.b64 	{%r223, %r228}, %rd248;
	mov.b32 	%r239, 2;
	mov.b32 	%r241, -1;
	// begin inline asm
	shfl.sync.down.b32 %r222, %r223, %r239, %r216, %r241;
	// end inline asm
	// begin inline asm
	shfl.sync.down.b32 %r227, %r228, %r239, %r216, %r241;
	// end inline asm
	mov.b64 	%rd249, {%r222, %r227};
	mov.b64 	%fd61, %rd249;
	mov.b64 	{%r233, %r238}, %rd292;
	// begin inline asm
	shfl.sync.down.b32 %r232, %r233, %r239, %r216, %r241;
	// end inline asm
	// begin inline asm
	shfl.sync.down.b32 %r237, %r238, %r239, %r216, %r241;
	// end inline asm
	mov.b64 	%rd66, {%r232, %r237};
	add.s32 	%r242, %r197, 2;
	setp.gt.s32 	%p125, %r242, %r216;
	mov.f64 	%fd202, %fd201;
	mov.u64 	%rd293, %rd292;
	@%p125 bra 	$L__BB10_78;
	setp.lt.f64 	%p126, %fd201, %fd61;
	mov.f64 	%fd202, %fd61;
	mov.u64 	%rd293, %rd66;
	@%p126 bra 	$L__BB10_78;
	setp.gt.f64 	%p127, %fd201, %fd61;
	mov.f64 	%fd202, %fd201;
	mov.u64 	%rd293, %rd292;
	@%p127 bra 	$L__BB10_78;
	setp.lt.s64 	%p128, %rd292, %rd66;
	selp.f64 	%fd202, %fd201, %fd61, %p128;
	min.s64 	%rd293, %rd292, %rd66;
$L__BB10_78:
	mov.b64 	%rd250, %fd202;
	mov.b64 	{%r244, %r249}, %rd250;
	mov.b32 	%r260, 4;
	mov.b32 	%r262, -1;
	// begin inline asm
	shfl.sync.down.b32 %r243, %r244, %r260, %r216, %r262;
	// end inline asm
	// begin inline asm
	shfl.sync.down.b32 %r248, %r249, %r260, %r216, %r262;
	// end inline asm
	mov.b64 	%rd251, {%r243, %r248};
	mov.b64 	%fd64, %rd251;
	mov.b64 	{%r254, %r259}, %rd293;
	// begin inline asm
	shfl.sync.down.b32 %r253, %r254, %r260, %r216, %r262;
	// end inline asm
	// begin inline asm
	shfl.sync.down.b32 %r258, %r259, %r260, %r216, %r262;
	// end inline asm
	mov.b64 	%rd69, {%r253, %r258};
	add.s32 	%r263, %r197, 4;
	setp.gt.s32 	%p129, %r263, %r216;
	mov.f64 	%fd203, %fd202;
	mov.u64 	%rd294, %rd293;
	@%p129 bra 	$L__BB10_82;
	setp.lt.f64 	%p130, %fd202, %fd64;
	mov.f64 	%fd203, %fd64;
	mov.u64 	%rd294, %rd69;
	@%p130 bra 	$L__BB10_82;
	setp.gt.f64 	%p131, %fd202, %fd64;
	mov.f64 	%fd203, %fd202;
	mov.u64 	%rd294, %rd293;
	@%p131 bra 	$L__BB10_82;
	setp.lt.s64 	%p132, %rd293, %rd69;
	selp.f64 	%fd203, %fd202, %fd64, %p132;
	min.s64 	%rd294, %rd293, %rd69;
$L__BB10_82:
	mov.b64 	%rd252, %fd203;
	mov.b64 	{%r265, %r270}, %rd252;
	mov.b32 	%r281, 8;
	mov.b32 	%r283, -1;
	// begin inline asm
	shfl.sync.down.b32 %r264, %r265, %r281, %r216, %r283;
	// end inline asm
	// begin inline asm
	shfl.sync.down.b32 %r269, %r270, %r281, %r216, %r283;
	// end inline asm
	mov.b64 	%rd253, {%r264, %r269};
	mov.b64 	%fd67, %rd253;
	mov.b64 	{%r275, %r280}, %rd294;
	// begin inline asm
	shfl.sync.down.b32 %r274, %r275, %r281, %r216, %r283;
	// end inline asm
	// begin inline asm
	shfl.sync.down.b32 %r279, %r280, %r281, %r216, %r283;
	// end inline asm
	mov.b64 	%rd72, {%r274, %r279};
	add.s32 	%r284, %r197, 8;
	setp.gt.s32 	%p133, %r284, %r216;
	mov.f64 	%fd204, %fd203;
	mov.u64 	%rd295, %rd294;
	@%p133 bra 	$L__BB10_86;
	setp.lt.f64 	%p134, %fd203, %fd67;
	mov.f64 	%fd204, %fd67;
	mov.u64 	%rd295, %rd72;
	@%p134 bra 	$L__BB10_86;
	setp.gt.f64 	%p135, %fd203, %fd67;
	mov.f64 	%fd204, %fd203;
	mov.u64 	%rd295, %rd294;
	@%p135 bra 	$L__BB10_86;
	setp.lt.s64 	%p136, %rd294, %rd72;
	selp.f64 	%fd204, %fd203, %fd67, %p136;
	min.s64 	%rd295, %rd294, %rd72;
$L__BB10_86:
	mov.b64 	%rd254, %fd204;
	mov.b64 	{%r286, %r291}, %rd254;
	mov.b32 	%r302, 16;
	mov.b32 	%r304, -1;
	// begin inline asm
	shfl.sync.down.b32 %r285, %r286, %r302, %r216, %r304;
	// end inline asm
	// begin inline asm
	shfl.sync.down.b32 %r290, %r291, %r302, %r216, %r304;
	// end inline asm
	mov.b64 	%rd255, {%r285, %r290};
	mov.b64 	%fd70, %rd255;
	mov.b64 	{%r296, %r301}, %rd295;
	// begin inline asm
	shfl.sync.down.b32 %r295, %r296, %r302, %r216, %r304;
	// end inline asm
	// begin inline asm
	shfl.sync.down.b32 %r300, %r301, %r302, %r216, %r304;
	// end inline asm
	mov.b64 	%rd75, {%r295, %r300};
	add.s32 	%r305, %r197, 16;
	setp.gt.s32 	%p137, %r305, %r216;
	mov.f64 	%fd241, %fd204;
	mov.u64 	%rd332, %rd295;
	@%p137 bra 	$L__BB10_90;
	setp.lt.f64 	%p138, %fd204, %fd70;
	mov.f64 	%fd241, %fd70;
	mov.u64 	%rd332, %rd75;
	@%p138 bra 	$L__BB10_90;
	setp.gt.f64 	%p139, %fd204, %fd70;
	mov.f64 	%fd241, %fd204;
	mov.u64 	%rd332, %rd295;
	@%p139 bra 	$L__BB10_90;
	setp.lt.s64 	%p140, %rd295, %rd75;
	selp.f64 	%fd241, %fd204, %fd70, %p140;
	min.s64 	%rd332, %rd295, %rd75;
$L__BB10_90:
	setp.ne.s32 	%p141, %r197, 0;
	@%p141 bra 	$L__BB10_92;
	shr.u32 	%r306, %r5, 1;
	and.b32  	%r307, %r306, 496;
	mov.u32 	%r308, _ZN6thrust24THRUST_300001_SM_1000_NS8cuda_cub4core6detail5shmemE;
	add.s32 	%r309, %r308, %r307;
	st.shared.f64 	[%r309+8], %fd241;
	st.shared.u64 	[%r309+16], %rd332;
$L__BB10_92:
	bar.sync 	0;
	setp.ne.s32 	%p142, %r5, 0;
	@%p142 bra 	$L__BB10_208;
	setp.lt.s32 	%p143, %r4, 33;
	mov.f64 	%fd206, %fd241;
	mov.u64 	%rd297, %rd332;
	@%p143 bra 	$L__BB10_97;
	ld.shared.f64 	%fd73, [_ZN6thrust24THRUST_300001_SM_1000_NS8cuda_cub4core6detail5shmemE+24];
	ld.shared.u64 	%rd78, [_ZN6thrust24THRUST_300001_SM_1000_NS8cuda_cub4core6detail5shmemE+32];
	setp.lt.f64 	%p144, %fd241, %fd73;
	mov.f64 	%fd206, %fd73;
	mov.u64 	%rd297, %rd78;
	@%p144 bra 	$L__BB10_97;
	setp.lt.f64 	%p145, %fd73, %fd241;
	mov.f64 	%fd206, %fd241;
	mov.u64 	%rd297, %rd332;
	@%p145 bra 	$L__BB10_97;
	setp.lt.s64 	%p146, %rd332, %rd78;
	selp.f64 	%fd206, %fd241, %fd73, %p146;
	min.s64 	%rd297, %rd332, %rd78;
$L__BB10_97:
	setp.lt.s32 	%p147, %r4, 65;
	mov.f64 	%fd207, %fd206;
	mov.u64 	%rd298, %rd297;
	@%p147 bra 	$L__BB10_101;
	ld.shared.f64 	%fd76, [_ZN6thrust24THRUST_300001_SM_1000_NS8cuda_cub4core6detail5shmemE+40];
	ld.shared.u64 	%rd81, [_ZN6thrust24THRUST_300001_SM_1000_NS8cuda_cub4core6detail5shmemE+48];
	setp.lt.f64 	%p148, %fd206, %fd76;
	mov.f64 	%fd207, %fd76;
	mov.u64 	%rd298, %rd81;
	@%p148 bra 	$L__BB10_101;
	setp.lt.f64 	%p149, %fd76, %fd206;
	mov.f64 	%fd207, %fd206;
	mov.u64 	%rd298, %rd297;
	@%p149 bra 	$L__BB10_101;
	setp.lt.s64 	%p150, %rd297, %rd81;
	selp.f64 	%fd207, %fd206, %fd76, %p150;
	min.s64 	%rd298, %rd297, %rd81;
$L__BB10_101:
	setp.lt.s32 	%p151, %r4, 97;
	mov.f64 	%fd208, %fd207;
	mov.u64 	%rd299, %rd298;
	@%p151 bra 	$L__BB10_105;
	ld.shared.f64 	%fd79, [_ZN6thrust24THRUST_300001_SM_1000_NS8cuda_cub4core6detail5shmemE+56];
	ld.shared.u64 	%rd84, [_ZN6thrust24THRUST_300001_SM_1000_NS8cuda_cub4core6detail5shmemE+64];
	setp.lt.f64 	%p152, %fd207, %fd79;
	mov.f64 	%fd208, %fd79;
	mov.u64 	%rd299, %rd84;
	@%p152 bra 	$L__BB10_105;
	setp.lt.f64 	%p153, %fd79, %fd207;
	mov.f64 	%fd208, %fd207;
	mov.u64 	%rd299, %rd298;
	@%p153 bra 	$L__BB10_105;
	setp.lt.s64 	%p154, %rd298, %rd84;
	selp.f64 	%fd208, %fd207, %fd79, %p154;
	min.s64 	%rd299, %rd298, %rd84;
$L__BB10_105:
	setp.lt.s32 	%p155, %r4, 129;
	mov.f64 	%fd209, %fd208;
	mov.u64 	%rd300, %rd299;
	@%p155 bra 	$L__BB10_109;
	ld.shared.f64 	%fd82, [_ZN6thrust24THRUST_300001_SM_1000_NS8cuda_cub4core6detail5shmemE+72];
	ld.shared.u64 	%rd87, [_ZN6thrust24THRUST_300001_SM_1000_NS8cuda_cub4core6detail5shmemE+80];
	setp.lt.f64 	%p156, %fd208, %fd82;
	mov.f64 	%fd209, %fd82;
	mov.u64 	%rd300, %rd87;
	@%p156 bra 	$L__BB10_109;
	setp.lt.f64 	%p157, %fd82, %fd208;
	mov.f64 	%fd209, %fd208;
	mov.u64 	%rd300, %rd299;
	@%p157 bra 	$L__BB10_109;
	setp.lt.s64 	%p158, %rd299, %rd87;
	selp.f64 	%fd209, %fd208, %fd82, %p158;
	min.s64 	%rd300, %rd299, %rd87;
$L__BB10_109:
	setp.lt.s32 	%p159, %r4, 161;
	mov.f64 	%fd210, %fd209;
	mov.u64 	%rd301, %rd300;
	@%p159 bra 	$L__BB10_113;
	ld.shared.f64 	%fd85, [_ZN6thrust24THRUST_300001_SM_1000_NS8cuda_cub4core6detail5shmemE+88];
	ld.shared.u64 	%rd90, [_ZN6thrust24THRUST_300001_SM_1000_NS8cuda_cub4core6detail5shmemE+96];
	setp.lt.f64 	%p160, %fd209, %fd85;
	mov.f64 	%fd210, %fd85;
	mov.u64 	%rd301, %rd90;
	@%p160 bra 	$L__BB10_113;
	setp.lt.f64 	%p161, %fd85, %fd209;
	mov.f64 	%fd210, %fd209;
	mov.u64 	%rd301, %rd300;
	@%p161 bra 	$L__BB10_113;
	setp.lt.s64 	%p162, %rd300, %rd90;
	selp.f64 	%fd210, %fd209, %fd85, %p162;
	min.s64 	%rd301, %rd300, %rd90;
$L__BB10_113:
	setp.lt.s32 	%p163, %r4, 193;
	mov.f64 	%fd211, %fd210;
	mov.u64 	%rd302, %rd301;
	@%p163 bra 	$L__BB10_117;
	ld.shared.f64 	%fd88, [_ZN6thrust24THRUST_300001_SM_1000_NS8cuda_cub4core6detail5shmemE+104];
	ld.shared.u64 	%rd93, [_ZN6thrust24THRUST_300001_SM_1000_NS8cuda_cub4core6detail5shmemE+112];
	setp.lt.f64 	%p164, %fd210, %fd88;
	mov.f64 	%fd211, %fd88;
	mov.u64 	%rd302, %rd93;
	@%p164 bra 	$L__BB10_117;
	setp.lt.f64 	%p165, %fd88, %fd210;
	mov.f64 	%fd211, %fd210;
	mov.u64 	%rd302, %rd301;
	@%p165 bra 	$L__BB10_117;
	setp.lt.s64 	%p166, %rd301, %rd93;
	selp.f64 	%fd211, %fd210, %fd88, %p166;
	min.s64 	%rd302, %rd301, %rd93;
$L__BB10_117:
	setp.lt.s32 	%p167, %r4, 225;
	mov.u64 	%rd332, %rd302;
	mov.f64 	%fd241, %fd211;
	@%p167 bra 	$L__BB10_208;
	ld.shared.f64 	%fd91, [_ZN6thrust24THRUST_300001_SM_1000_NS8cuda_cub4core6detail5shmemE+120];
	ld.shared.u64 	%rd96, [_ZN6thrust24THRUST_300001_SM_1000_NS8cuda_cub4core6detail5shmemE+128];
	setp.lt.f64 	%p168, %fd211, %fd91;
	mov.u64 	%rd332, %rd96;
	mov.f64 	%fd241, %fd91;
	@%p168 bra 	$L__BB10_208;
	setp.lt.f64 	%p169, %fd91, %fd211;
	mov.u64 	%rd332, %rd302;
	mov.f64 	%fd241, %fd211;
	@%p169 bra 	$L__BB10_208;
	setp.lt.s64 	%p170, %rd302, %rd96;
	selp.f64 	%fd241, %fd211, %fd91, %p170;
	min.s64 	%rd332, %rd302, %rd96;
	bra.uni 	$L__BB10_208;
$L__BB10_121:
	mov.u32 	%r35, %tid.x;
	cvt.s64.s32 	%rd185, %r2;
	add.s64 	%rd98, %rd182, %rd185;
	cvt.u64.u32 	%rd186, %r35;
	add.s64 	%rd187, %rd186, %rd185;
	cvta.to.global.u64 	%rd188, %rd181;
	shl.b64 	%rd189, %rd187, 3;
	add.s64 	%rd190, %rd188, %rd189;
	ld.global.f64 	%fd170, [%rd190];
	add.s32 	%r69, %r35, 256;
	cvt.u64.u32 	%rd191, %r69;
	ld.global.f64 	%fd171, [%rd190+2048];
	add.s32 	%r70, %r35, 512;
	cvt.u64.u32 	%rd192, %r70;
	ld.global.f64 	%fd172, [%rd190+4096];
	add.s32 	%r71, %r35, 768;
	cvt.u64.u32 	%rd193, %r71;
	ld.global.f64 	%fd173, [%rd190+6144];
	or.b32  	%r72, %r35, 1024;
	cvt.u64.u32 	%rd99, %r72;
	add.s64 	%rd320, %rd98, %rd99;
	ld.global.f64 	%fd229, [%rd190+8192];
	setp.geu.f64 	%p2, %fd170, %fd171;
	selp.f64 	%fd174, %fd170, %fd171, %p2;
	selp.b64 	%rd194, %rd186, %rd191, %p2;
	setp.geu.f64 	%p3, %fd174, %fd172;
	selp.f64 	%fd175, %fd174, %fd172, %p3;
	selp.b64 	%rd195, %rd194, %rd192, %p3;
	setp.geu.f64 	%p4, %fd175, %fd173;
	selp.f64 	%fd94, %fd175, %fd173, %p4;
	selp.b64 	%rd101, %rd195, %rd193, %p4;
	setp.lt.f64 	%p5, %fd94, %fd229;
	@%p5 bra 	$L__BB10_123;
	setp.lt.f64 	%p6, %fd229, %fd94;
	setp.lt.u64 	%p7, %rd101, %rd99;
	or.pred  	%p8, %p6, %p7;
	selp.f64 	%fd229, %fd94, %fd229, %p8;
	add.s64 	%rd196, %rd98, %rd101;
	selp.b64 	%rd320, %rd196, %rd320, %p8;
$L__BB10_123:
	setp.le.s32 	%p9, %r66, %r3;
	@%p9 bra 	$L__BB10_164;
	setp.ne.s32 	%p10, %r35, 0;
	@%p10 bra 	$L__BB10_126;
	atom.global.add.u32 	%r73, [%rd1+4], 1280;
	add.s32 	%r74, %r73, %r3;
	st.shared.u32 	[_ZN6thrust24THRUST_300001_SM_1000_NS8cuda_cub4core6detail5shmemE+152], %r74;
$L__BB10_126:
	bar.sync 	0;
	ld.shared.u32 	%r427, [_ZN6thrust24THRUST_300001_SM_1000_NS8cuda_cub4core6detail5shmemE+152];
	add.s32 	%r75, %r427, 1280;
	setp.gt.s32 	%p11, %r75, %r66;
	@%p11 bra 	$L__BB10_141;
	mov.f64 	%fd213, %fd229;
$L__BB10_128:
	cvt.s64.s32 	%rd197, %r427;
	add.s64 	%rd198, %rd186, %rd197;
	cvta.to.global.u64 	%rd199, %rd181;
	shl.b64 	%rd200, %rd198, 3;
	add.s64 	%rd201, %rd199, %rd200;
	add.s64 	%rd106, %rd198, %rd182;
	ld.global.f64 	%fd214, [%rd201];
	ld.global.f64 	%fd215, [%rd201+2048];
	ld.global.f64 	%fd216, [%rd201+4096];
	ld.global.f64 	%fd217, [%rd201+6144];
	ld.global.f64 	%fd229, [%rd201+8192];
	setp.lt.f64 	%p12, %fd213, %fd214;
	mov.u64 	%rd305, %rd106;
	@%p12 bra 	$L__BB10_130;
	setp.lt.f64 	%p13, %fd214, %fd213;
	setp.lt.s64 	%p14, %rd320, %rd106;
	or.pred  	%p15, %p13, %p14;
	selp.f64 	%fd214, %fd213, %fd214, %p15;
	selp.b64 	%rd305, %rd320, %rd106, %p15;
$L__BB10_130:
	add.s64 	%rd306, %rd106, 256;
	setp.lt.f64 	%p16, %fd214, %fd215;
	@%p16 bra 	$L__BB10_132;
	setp.lt.f64 	%p17, %fd215, %fd214;
	setp.lt.s64 	%p18, %rd305, %rd306;
	or.pred  	%p19, %p17, %p18;
	selp.f64 	%fd215, %fd214, %fd215, %p19;
	selp.b64 	%rd306, %rd305, %rd306, %p19;
$L__BB10_132:
	add.s64 	%rd207, %rd198, %rd182;
	add.s64 	%rd307, %rd207, 512;
	setp.lt.f64 	%p20, %fd215, %fd216;
	@%p20 bra 	$L__BB10_134;
	setp.lt.f64 	%p21, %fd216, %fd215;
	setp.lt.s64 	%p22, %rd306, %rd307;
	or.pred  	%p23, %p21, %p22;
	selp.f64 	%fd216, %fd215, %fd216, %p23;
	selp.b64 	%rd307, %rd306, %rd307, %p23;
$L__BB10_134:
	cvt.s64.s32 	%rd208, %r427;
	add.s64 	%rd209, %rd186, %rd208;
	add.s64 	%rd210, %rd209, %rd182;
	add.s64 	%rd308, %rd210, 768;
	setp.lt.f64 	%p24, %fd216, %fd217;
	@%p24 bra 	$L__BB10_136;
	setp.lt.f64 	%p25, %fd217, %fd216;
	setp.lt.s64 	%p26, %rd307, %rd308;
	or.pred  	%p27, %p25, %p26;
	selp.f64 	%fd217, %fd216, %fd217, %p27;
	selp.b64 	%rd308, %rd307, %rd308, %p27;
$L__BB10_136:
	add.s64 	%rd320, %rd210, 1024;
	setp.lt.f64 	%p28, %fd217, %fd229;
	@%p28 bra 	$L__BB10_138;
	setp.lt.f64 	%p29, %fd229, %fd217;
	setp.lt.s64 	%p30, %rd308, %rd320;
	or.pred  	%p31, %p29, %p30;
	selp.f64 	%fd229, %fd217, %fd229, %p31;
	selp.b64 	%rd320, %rd308, %rd320, %p31;
$L__BB10_138:
	setp.ne.s32 	%p32, %r35, 0;
	bar.sync 	0;
	@%p32 bra 	$L__BB10_140;
	atom.global.add.u32 	%r76, [%rd1+4], 1280;
	add.s32 	%r77, %r76, %r3;
	st.shared.u32 	[_ZN6thrust24THRUST_300001_SM_1000_NS8cuda_cub4core6detail5shmemE+152], %r77;
$L__BB10_140:
	bar.sync 	0;
	ld.shared.u32 	%r427, [_ZN6thrust24THRUST_300001_SM_1000_NS8cuda_cub4core6detail5shmemE+152];
	add.s32 	%r78, %r427, 1280;
	setp.le.s32 	%p33, %r78, %r66;
	mov.f64 	%fd213, %fd229;
	@%p33 bra 	$L__BB10_128;
$L__BB10_141:
	setp.le.s32 	%p34, %r66, %r427;
	@%p34 bra 	$L__BB10_164;
	sub.s32 	%r40, %r66, %r427;
	setp.ge.s32 	%p35, %r35, %r40;
	@%p35 bra 	$L__BB10_164;
	cvta.to.global.u64 	%rd122, %rd181;
	not.b32 	%r79, %r35;
	add.s32 	%r80, %r66, %r79;
	sub.s32 	%r41, %r80, %r427;
	and.b32  	%r81, %r41, 768;
	setp.eq.s32 	%p36, %r81, 768;
	mov.u32 	%r431, %r35;
	@%p36 bra 	$L__BB10_149;
	add.s32 	%r429, %r35, %r427;
	shr.u32 	%r82, %r41, 8;
	add.s32 	%r83, %r82, 1;
	and.b32  	%r84, %r83, 3;
	neg.s32 	%r428, %r84;
	mov.u32 	%r431, %r35;
$L__BB10_145:
	.pragma "nounroll";
	mov.u64 	%rd123, %rd320;
	mov.f64 	%fd114, %fd229;
	cvt.s64.s32 	%rd215, %r429;
	add.s64 	%rd124, %rd182, %rd215;
	mul.wide.s32 	%rd216, %r429, 8;
	add.s64 	%rd217, %rd122, %rd216;
	ld.global.f64 	%fd115, [%rd217];
	setp.lt.f64 	%p37, %fd114, %fd115;
	mov.f64 	%fd229, %fd115;
	mov.u64 	%rd320, %rd124;
	@%p37 bra 	$L__BB10_148;
	setp.lt.f64 	%p38, %fd115, %fd114;
	mov.f64 	%fd229, %fd114;
	mov.u64 	%rd320, %rd123;
	@%p38 bra 	$L__BB10_148;
	setp.lt.s64 	%p39, %rd123, %rd124;
	selp.f64 	%fd229, %fd114, %fd115, %p39;
	min.s64 	%rd320, %rd123, %rd124;
$L__BB10_148:
	add.s32 	%r431, %r431, 256;
	add.s32 	%r429, %r429, 256;
	add.s32 	%r428, %r428, 1;
	setp.ne.s32 	%p40, %r428, 0;
	@%p40 bra 	$L__BB10_145;
$L__BB10_149:
	setp.lt.u32 	%p41, %r41, 768;
	@%p41 bra 	$L__BB10_164;
	add.s32 	%r432, %r431, %r427;
	add.s32 	%r435, %r432, 256;
	add.s32 	%r434, %r432, 512;
	add.s32 	%r433, %r432, 768;
	add.s64 	%rd129, %rd122, 4096;
$L__BB10_151:
	cvt.s64.s32 	%rd218, %r435;
	add.s64 	%rd131, %rd182, %rd218;
	cvt.s64.s32 	%rd219, %r434;
	add.s64 	%rd132, %rd182, %rd219;
	cvt.s64.s32 	%rd220, %r433;
	add.s64 	%rd133, %rd182, %rd220;
	cvt.s64.s32 	%rd221, %r432;
	mul.wide.s32 	%rd222, %r432, 8;
	add.s64 	%rd134, %rd129, %rd222;
	add.s64 	%rd135, %rd182, %rd221;
	ld.global.f64 	%fd121, [%rd134+-4096];
	setp.lt.f64 	%p42, %fd229, %fd121;
	mov.f64 	%fd225, %fd121;
	mov.u64 	%rd316, %rd135;
	@%p42 bra 	$L__BB10_154;
	setp.lt.f64 	%p43, %fd121, %fd229;
	mov.f64 	%fd225, %fd229;
	mov.u64 	%rd316, %rd320;
	@%p43 bra 	$L__BB10_154;
	setp.lt.s64 	%p44, %rd320, %rd135;
	selp.f64 	%fd225, %fd229, %fd121, %p44;
	min.s64 	%rd316, %rd320, %rd135;
$L__BB10_154:
	ld.global.f64 	%fd124, [%rd134+-2048];
	setp.lt.f64 	%p45, %fd225, %fd124;
	mov.f64 	%fd226, %fd124;
	mov.u64 	%rd317, %rd131;
	@%p45 bra 	$L__BB10_157;
	setp.lt.f64 	%p46, %fd124, %fd225;
	mov.f64 	%fd226, %fd225;
	mov.u64 	%rd317, %rd316;
	@%p46 bra 	$L__BB10_157;
	setp.lt.s64 	%p47, %rd316, %rd131;
	selp.f64 	%fd226, %fd225, %fd124, %p47;
	min.s64 	%rd317, %rd316, %rd131;
$L__BB10_157:
	ld.global.f64 	%fd127, [%rd134];
	setp.lt.f64 	%p48, %fd226, %fd127;
	mov.f64 	%fd227, %fd127;
	mov.u64 	%rd318, %rd132;
	@%p48 bra 	$L__BB10_160;
	setp.lt.f64 	%p49, %fd127, %fd226;
	mov.f64 	%fd227, %fd226;
	mov.u64 	%rd318, %rd317;
	@%p49 bra 	$L__BB10_160;
	setp.lt.s64 	%p50, %rd317, %rd132;
	selp.f64 	%fd227, %fd226, %fd127, %p50;
	min.s64 	%rd318, %rd317, %rd132;
$L__BB10_160:
	ld.global.f64 	%fd130, [%rd134+2048];
	setp.lt.f64 	%p51, %fd227, %fd130;
	mov.f64 	%fd229, %fd130;
	mov.u64 	%rd320, %rd133;
	@%p51 bra 	$L__BB10_163;
	setp.lt.f64 	%p52, %fd130, %fd227;
	mov.f64 	%fd229, %fd227;
	mov.u64 	%rd320, %rd318;
	@%p52 bra 	$L__BB10_163;
	setp.lt.s64 	%p53, %rd318, %rd133;
	selp.f64 	%fd229, %fd227, %fd130, %p53;
	min.s64 	%rd320, %rd318, %rd133;
$L__BB10_163:
	add.s32 	%r431, %r431, 1024;
	add.s32 	%r435, %r435, 1024;
	add.s32 	%r434, %r434, 1024;
	add.s32 	%r433, %r433, 1024;
	add.s32 	%r432, %r432, 1024;
	setp.lt.s32 	%p54, %r431, %r40;
	@%p54 bra 	$L__BB10_151;
$L__BB10_164:
	// begin inline asm
	mov.u32 %r85, %laneid;
	// end inline asm
	mov.b64 	%rd223, %fd229;
	mov.b64 	{%r87, %r92}, %rd223;
	mov.b32 	%r103, 1;
	mov.b32 	%r104, 31;
	mov.b32 	%r105, -1;
	// begin inline asm
	shfl.sync.down.b32 %r86, %r87, %r103, %r104, %r105;
	// end inline asm
	// begin inline asm
	shfl.sync.down.b32 %r91, %r92, %r103, %r104, %r105;
	// end inline asm
	mov.b64 	%rd224, {%r86, %r91};
	mov.b64 	%fd134, %rd224;
	mov.b64 	{%r97, %r102}, %rd320;
	// begin inline asm
	shfl.sync.down.b32 %r96, %r97, %r103, %r104, %r105;
	// end inline asm
	// begin inline asm
	shfl.sync.down.b32 %r101, %r102, %r103, %r104, %r105;
	// end inline asm
	mov.b64 	%rd145, {%r96, %r101};
	setp.gt.s32 	%p55, %r85, 30;
	mov.f64 	%fd230, %fd229;
	mov.u64 	%rd321, %rd320;
	@%p55 bra 	$L__BB10_168;
	setp.lt.f64 	%p56, %fd229, %fd134;
	mov.f64 	%fd230, %fd134;
	mov.u64 	%rd321, %rd145;
	@%p56 bra 	$L__BB10_168;
	setp.gt.f64 	%p57, %fd229, %fd134;
	mov.f64 	%fd230, %fd229;
	mov.u64 	%rd321, %rd320;
	@%p57 bra 	$L__BB10_168;
	setp.lt.s64 	%p58, %rd320, %rd145;
	selp.f64 	%fd230, %fd229, %fd134, %p58;
	min.s64 	%rd321, %rd320, %rd145;
$L__BB10_168:
	mov.b64 	%rd225, %fd230;
	mov.b64 	{%r107, %r112}, %rd225;
	mov.b32 	%r123, 2;
	mov.b32 	%r124, 31;
	mov.b32 	%r125, -1;
	// begin inline asm
	shfl.sync.down.b32 %r106, %r107, %r123, %r124, %r125;
	// end inline asm
	// begin inline asm
	shfl.sync.down.b32 %r111, %r112, %r123, %r124, %r125;
	// end inline asm
	mov.b64 	%rd226, {%r106, %r111};
	mov.b64 	%fd137, %rd226;
	mov.b64 	{%r117, %r122}, %rd321;
	// begin inline asm
	shfl.sync.down.b32 %r116, %r117, %r123, %r124, %r125;
	// end inline asm
	// begin inline asm
	shfl.sync.down.b32 %r121, %r122, %r123, %r124, %r125;
	// end inline asm
	mov.b64 	%rd148, {%r116, %r121};
	setp.gt.s32 	%p59, %r85, 29;
	mov.f64 	%fd231, %fd230;
	mov.u64 	%rd322, %rd321;
	@%p59 bra 	$L__BB10_172;
	setp.lt.f64 	%p60, %fd230, %fd137;
	mov.f64 	%fd231, %fd137;
	mov.u64 	%rd322, %rd148;
	@%p60 bra 	$L__BB10_172;
	setp.gt.f64 	%p61, %fd230, %fd137;
	mov.f64 	%fd231, %fd230;
	mov.u64 	%rd322, %rd321;
	@%p61 bra 	$L__BB10_172;
	setp.lt.s64 	%p62, %rd321, %rd148;
	selp.f64 	%fd231, %fd230, %fd137, %p62;
	min.s64 	%rd322, %rd321, %rd148;
$L__BB10_172:
	mov.b64 	%rd227, %fd231;
	mov.b64 	{%r127, %r132}, %rd227;
	mov.b32 	%r143, 4;
	mov.b32 	%r144, 31;
	mov.b32 	%r145, -1;
	// begin inline asm
	shfl.sync.down.b32 %r126, %r127, %r143, %r144, %r145;
	// end inline asm
	// begin inline asm
	shfl.sync.down.b32 %r131, %r132, %r143, %r144, %r145;
	// end inline asm
	mov.b64 	%rd228, {%r126, %r131};
	mov.b64 	%fd140, %rd228;
	mov.b64 	{%r137, %r142}, %rd322;
	// begin inline asm
	shfl.sync.down.b32 %r136, %r137, %r143, %r144, %r145;
	// end inline asm
	// begin inline asm
	shfl.sync.down.b32 %r141, %r142, %r143, %r144, %r145;
	// end inline asm
	mov.b64 	%rd151, {%r136, %r141};
	setp.gt.s32 	%p63, %r85, 27;
	mov.f64 	%fd232, %fd231;
	mov.u64 	%rd323, %rd322;
	@%p63 bra 	$L__BB10_176;
	setp.lt.f64 	%p64, %fd231, %fd140;
	mov.f64 	%fd232, %fd140;
	mov.u64 	%rd323, %rd151;
	@%p64 bra 	$L__BB10_176;
	setp.gt.f64 	%p65, %fd231, %fd140;
	mov.f64 	%fd232, %fd231;
	mov.u64 	%rd323, %rd322;
	@%p65 bra 	$L__BB10_176;
	setp.lt.s64 	%p66, %rd322, %rd151;
	selp.f64 	%fd232, %fd231, %fd140, %p66;
	min.s64 	%rd323, %rd322, %rd151;
$L__BB10_176:
	mov.b64 	%rd229, %fd232;
	mov.b64 	{%r147, %r152}, %rd229;
	mov.b32 	%r163, 8;
	mov.b32 	%r164, 31;
	mov.b32 	%r165, -1;
	// begin inline asm
	shfl.sync.down.b32 %r146, %r147, %r163, %r164, %r165;
	// end inline asm
	// begin inline asm
	shfl.sync.down.b32 %r151, %r152, %r163, %r164, %r165;
	// end inline asm
	mov.b64 	%rd230, {%r146, %r151};
	mov.b64 	%fd143, %rd230;
	mov.b64 	{%r157, %r162}, %rd323;
	// begin inline asm
	shfl.sync.down.b32 %r156, %r157, %r163, %r164, %r165;
	// end inline asm
	// begin inline asm
	shfl.sync.down.b32 %r161, %r162, %r163, %r164, %r165;
	// end inline asm
	mov.b64 	%rd154, {%r156, %r161};
	setp.gt.s32 	%p67, %r85, 23;
	mov.f64 	%fd233, %fd232;
	mov.u64 	%rd324, %rd323;
	@%p67 bra 	$L__BB10_180;
	setp.lt.f64 	%p68, %fd232, %fd143;
	mov.f64 	%fd233, %fd143;
	mov.u64 	%rd324, %rd154;
	@%p68 bra 	$L__BB10_180;
	setp.gt.f64 	%p69, %fd232, %fd143;
	mov.f64 	%fd233, %fd232;
	mov.u64 	%rd324, %rd323;
	@%p69 bra 	$L__BB10_180;
	setp.lt.s64 	%p70, %rd323, %rd154;
	selp.f64 	%fd233, %fd232, %fd143, %p70;
	min.s64 	%rd324, %rd323, %rd154;
$L__BB10_180:
	mov.b64 	%rd231, %fd233;
	mov.b64 	{%r167, %r172}, %rd231;
	mov.b32 	%r183, 16;
	mov.b32 	%r184, 31;
	mov.b32 	%r185, -1;
	// begin inline asm
	shfl.sync.down.b32 %r166, %r167, %r183, %r184, %r185;
	// end inline asm
	// begin inline asm
	shfl.sync.down.b32 %r171, %r172, %r183, %r184, %r185;
	// end inline asm
	mov.b64 	%rd232, {%r166, %r171};
	mov.b64 	%fd146, %rd232;
	mov.b64 	{%r177, %r182}, %rd324;
	// begin inline asm
	shfl.sync.down.b32 %r176, %r177, %r183, %r184, %r185;
	// end inline asm
	// begin inline asm
	shfl.sync.down.b32 %r181, %r182, %r183, %r184, %r185;
	// end inline asm
	mov.b64 	%rd157, {%r176, %r181};
	setp.gt.s32 	%p71, %r85, 15;
	mov.f64 	%fd241, %fd233;
	mov.u64 	%rd332, %rd324;
	@%p71 bra 	$L__BB10_184;
	setp.lt.f64 	%p72, %fd233, %fd146;
	mov.f64 	%fd241, %fd146;
	mov.u64 	%rd332, %rd157;
	@%p72 bra 	$L__BB10_184;
	setp.gt.f64 	%p73, %fd233, %fd146;
	mov.f64 	%fd241, %fd233;
	mov.u64 	%rd332, %rd324;
	@%p73 bra 	$L__BB10_184;
	setp.lt.s64 	%p74, %rd324, %rd157;
	selp.f64 	%fd241, %fd233, %fd146, %p74;
	min.s64 	%rd332, %rd324, %rd157;
$L__BB10_184:
	setp.ne.s32 	%p75, %r85, 0;
	@%p75 bra 	$L__BB10_186;
	shr.u32 	%r186, %r35, 1;
	and.b32  	%r187, %r186, 496;
	mov.u32 	%r188, _ZN6thrust24THRUST_300001_SM_1000_NS8cuda_cub4core6detail5shmemE;
	add.s32 	%r189, %r188, %r187;
	st.shared.f64 	[%r189+8], %fd241;
	st.shared.u64 	[%r189+16], %rd332;
$L__BB10_186:
	bar.sync 	0;
	setp.ne.s32 	%p76, %r35, 0;
	@%p76 bra 	$L__BB10_208;
	ld.shared.f64 	%fd149, [_ZN6thrust24THRUST_300001_SM_1000_NS8cuda_cub4core6detail5shmemE+24];
	ld.shared.u64 	%rd160, [_ZN6thrust24THRUST_300001_SM_1000_NS8cuda_cub4core6detail5shmemE+32];
	setp.lt.f64 	%p77, %fd241, %fd149;
	mov.f64 	%fd235, %fd149;
	mov.u64 	%rd326, %rd160;
	@%p77 bra 	$L__BB10_190;
	setp.lt.f64 	%p78, %fd149, %fd241;
	mov.f64 	%fd235, %fd241;
	mov.u64 	%rd326, %rd332;
	@%p78 bra 	$L__BB10_190;
	setp.lt.s64 	%p79, %rd332, %rd160;
	selp.f64 	%fd235, %fd241, %fd149, %p79;
	min.s64 	%rd326, %rd332, %rd160;
$L__BB10_190:
	ld.shared.f64 	%fd152, [_ZN6thrust24THRUST_300001_SM_1000_NS8cuda_cub4core6detail5shmemE+40];
	ld.shared.u64 	%rd163, [_ZN6thrust24THRUST_300001_SM_1000_NS8cuda_cub4core6detail5shmemE+48];
	setp.lt.f64 	%p80, %fd235, %fd152;
	mov.f64 	%fd236, %fd152;
	mov.u64 	%rd327, %rd163;
	@%p80 bra 	$L__BB10_193;
	setp.lt.f64 	%p81, %fd152, %fd235;
	mov.f64 	%fd236, %fd235;
	mov.u64 	%rd327, %rd326;
	@%p81 bra 	$L__BB10_193;
	setp.lt.s64 	%p82, %rd326, %rd163;
	selp.f64 	%fd236, %fd235, %fd152, %p82;
	min.s64 	%rd327, %rd326, %rd163;
$L__BB10_193:
	ld.shared.f64 	%fd155, [_ZN6thrust24THRUST_300001_SM_1000_NS8cuda_cub4core6detail5shmemE+56];
	ld.shared.u64 	%rd166, [_ZN6thrust24THRUST_300001_SM_1000_NS8cuda_cub4core6detail5shmemE+64];
	setp.lt.f64 	%p83, %fd236, %fd155;
	mov.f64 	%fd237, %fd155;
	mov.u64 	%rd328, %rd166;
	@%p83 bra 	$L__BB10_196;
	setp.lt.f64 	%p84, %fd155, %fd236;
	mov.f64 	%fd237, %fd236;
	mov.u64 	%rd328, %rd327;
	@%p84 bra 	$L__BB10_196;
	setp.lt.s64 	%p85, %rd327, %rd166;
	selp.f64 	%fd237, %fd236, %fd155, %p85;
	min.s64 	%rd328, %rd327, %rd166;
$L__BB10_196:
	ld.shared.f64 	%fd158, [_ZN6thrust24THRUST_300001_SM_1000_NS8cuda_cub4core6detail5shmemE+72];
	ld.shared.u64 	%rd169, [_ZN6thrust24THRUST_300001_SM_1000_NS8cuda_cub4core6detail5shmemE+80];
	setp.lt.f64 	%p86, %fd237, %fd158;
	mov.f64 	%fd238, %fd158;
	mov.u64 	%rd329, %rd169;
	@%p86 bra 	$L__BB10_199;
	setp.lt.f64 	%p87, %fd158, %fd237;
	mov.f64 	%fd238, %fd237;
	mov.u64 	%rd329, %rd328;
	@%p87 bra 	$L__BB10_199;
	setp.lt.s64 	%p88, %rd328, %rd169;
	selp.f64 	%fd238, %fd237, %fd158, %p88;
	min.s64 	%rd329, %rd328, %rd169;
$L__BB10_199:
	ld.shared.f64 	%fd161, [_ZN6thrust24THRUST_300001_SM_1000_NS8cuda_cub4core6detail5shmemE+88];
	ld.shared.u64 	%rd172, [_ZN6thrust24THRUST_300001_SM_1000_NS8cuda_cub4core6detail5shmemE+96];
	setp.lt.f64 	%p89, %fd238, %fd161;
	mov.f64 	%fd239, %fd161;
	mov.u64 	%rd330, %rd172;
	@%p89 bra 	$L__BB10_202;
	setp.lt.f64 	%p90, %fd161, %fd238;
	mov.f64 	%fd239, %fd238;
	mov.u64 	%rd330, %rd329;
	@%p90 bra 	$L__BB10_202;
	setp.lt.s64 	%p91, %rd329, %rd172;
	selp.f64 	%fd239, %fd238, %fd161, %p91;
	min.s64 	%rd330, %rd329, %rd172;
$L__BB10_202:
	ld.shared.f64 	%fd164, [_ZN6thrust24THRUST_300001_SM_1000_NS8cuda_cub4core6detail5shmemE+104];
	ld.shared.u64 	%rd175, [_ZN6thrust24THRUST_300001_SM_1000_NS8cuda_cub4core6detail5shmemE+112];
	setp.lt.f64 	%p92, %fd239, %fd164;
	mov.f64 	%fd240, %fd164;
	mov.u64 	%rd331, %rd175;
	@%p92 bra 	$L__BB10_205;
	setp.lt.f64 	%p93, %fd164, %fd239;
	mov.f64 	%fd240, %fd239;
	mov.u64 	%rd331, %rd330;
	@%p93 bra 	$L__BB10_205;
	setp.lt.s64 	%p94, %rd330, %rd175;
	selp.f64 	%fd240, %fd239, %fd164, %p94;
	min.s64 	%rd331, %rd330, %rd175;
$L__BB10_205:
	ld.shared.f64 	%fd167, [_ZN6thrust24THRUST_300001_SM_1000_NS8cuda_cub4core6detail5shmemE+120];
	ld.shared.u64 	%rd178, [_ZN6thrust24THRUST_300001_SM_1000_NS8cuda_cub4core6detail5shmemE+128];
	setp.lt.f64 	%p95, %fd240, %fd167;
	mov.u64 	%rd332, %rd178;
	mov.f64 	%fd241, %fd167;
	@%p95 bra 	$L__BB10_208;
	setp.lt.f64 	%p96, %fd167, %fd240;
	mov.u64 	%rd332, %rd331;
	mov.f64 	%fd241, %fd240;
	@%p96 bra 	$L__BB10_208;
	setp.lt.s64 	%p97, %rd331, %rd178;
	selp.f64 	%fd241, %fd240, %fd167, %p97;
	min.s64 	%rd332, %rd331, %rd178;
$L__BB10_208:
	mov.u32 	%r415, %tid.x;
	setp.ne.s32 	%p214, %r415, 0;
	@%p214 bra 	$L__BB10_210;
	ld.param.u64 	%rd269, [_ZN6thrust24THRUST_300001_SM_1000_NS8cuda_cub4core6detail13_kernel_agentINS1_8__reduce11ReduceAgentINS0_12zip_iteratorIN4cuda3std3__45tupleIJNS0_6detail15normal_iteratorINS0_10device_ptrIdEEEENS0_17counting_iteratorIlNS0_11use_defaultESI_SI_EEEEEEEPNSB_IJdlEEESM_iNS1_9__extrema9arg_max_fIdlNSA_4lessIdEEEEEEJSL_SN_iN3cub18CUB_300001_SM_100013GridEvenShareIiEENSV_9GridQueueIjEESS_EEEvDpT0__param_1];
	cvta.to.global.u64 	%rd266, %rd269;
	mul.wide.u32 	%rd267, %r1, 16;
	add.s64 	%rd268, %rd266, %rd267;
	st.global.f64 	[%rd268], %fd241;
	st.global.u64 	[%rd268+8], %rd332;
$L__BB10_210:
	ret;

}
	// .globl	_ZN6thrust24THRUST_300001_SM_1000_NS8cuda_cub4core6detail13_kernel_agentINS1_8__reduce11ReduceAgentIPN4cuda3std3__45tupleIJdlEEESC_SB_iNS1_9__extrema9arg_max_fIdlNS9_4lessIdEEEEEEJSC_SC_iSH_EEEvDpT0_
.visible .entry _ZN6thrust24THRUST_300001_SM_1000_NS8cuda_cub4core6detail13_kernel_agentINS1_8__reduce11ReduceAgentIPN4cuda3std3__45tupleIJdlEEESC_SB_iNS1_9__extrema9arg_max_fIdlNS9_4lessIdEEEEEEJSC_SC_iSH_EEEvDpT0_(
	.param .u64 .ptr .align 1 _ZN6thrust24THRUST_300001_SM_1000_NS8cuda_cub4core6detail13_kernel_agentINS1_8__reduce11ReduceAgentIPN4cuda3std3__45tupleIJdlEEESC_SB_iNS1_9__extrema9arg_max_fIdlNS9_4lessIdEEEEEEJSC_SC_iSH_EEEvDpT0__param_0,
	.param .u64 .ptr .align 1 _ZN6thrust24THRUST_300001_SM_1000_NS8cuda_cub4core6detail13_kernel_agentINS1_8__reduce11ReduceAgentIPN4cuda3std3__45tupleIJdlEEESC_SB_iNS1_9__extrema9arg_max_fIdlNS9_4lessIdEEEEEEJSC_SC_iSH_EEEvDpT0__param_1,
	.param .u32 _ZN6thrust24THRUST_300001_SM_1000_NS8cuda_cub4core6detail13_kernel_agentINS1_8__reduce11ReduceAgentIPN4cuda3std3__45tupleIJdlEEESC_SB_iNS1_9__extrema9arg_max_fIdlNS9_4lessIdEEEEEEJSC_SC_iSH_EEEvDpT0__param_2,
	.param .align 1 .b8 _ZN6thrust24THRUST_300001_SM_1000_NS8cuda_cub4core6detail13_kernel_agentINS1_8__reduce11ReduceAgentIPN4cuda3std3__45tupleIJdlEEESC_SB_iNS1_9__extrema9arg_max_fIdlNS9_4lessIdEEEEEEJSC_SC_iSH_EEEvDpT0__param_3[1]
)
.maxntid 256
{
	.reg .pred 	%p<222>;
	.reg .b32 	%r<390>;
	.reg .b64 	%rd<387>;
	.reg .b64 	%fd<248>;

	ld.param.u64 	%rd186, [_ZN6thrust24THRUST_300001_SM_1000_NS8cuda_cub4core6detail13_kernel_agentINS1_8__reduce11ReduceAgentIPN4cuda3std3__45tupleIJdlEEESC_SB_iNS1_9__extrema9arg_max_fIdlNS9_4lessIdEEEEEEJSC_SC_iSH_EEEvDpT0__param_0];
	ld.param.u32 	%r37, [_ZN6thrust24THRUST_300001_SM_1000_NS8cuda_cub4core6detail13_kernel_agentINS1_8__reduce11ReduceAgentIPN4cuda3std3__45tupleIJdlEEESC_SB_iNS1_9__extrema9arg_max_fIdlNS9_4lessIdEEEEEEJSC_SC_iSH_EEEvDpT0__param_2];
	setp.eq.s32 	%p1, %r37, 0;
	@%p1 bra 	$L__BB11_211;
	setp.gt.s32 	%p2, %r37, 1279;
	@%p2 bra 	$L__BB11_121;
	mov.u32 	%r1, %tid.x;
	setp.ge.s32 	%p105, %r1, %r37;
	mov.f64 	%fd191, 0d0000000000000000;
	mov.b64 	%rd329, 0;
	mov.u32 	%r380, %r1;
	@%p105 bra 	$L__BB11_4;
	mul.wide.u32 	%rd273, %r1, 16;
	add.s64 	%rd270, %rd186, %rd273;
	// begin inline asm
	ld.global.nc.u64 %rd269, [%rd270];
	// end inline asm
	add.s64 	%rd272, %rd270, 8;
	// begin inline asm
	ld.global.nc.u64 %rd329, [%rd272];
	// end inline asm
	mov.b64 	%fd191, %rd269;
	add.s32 	%r380, %r1, 256;
$L__BB11_4:
	setp.ge.s32 	%p106, %r380, %r37;
	@%p106 bra 	$L__BB11_25;
	not.b32 	%r153, %r380;
	add.s32 	%r4, %r37, %r153;
	and.b32  	%r154, %r4, 768;
	setp.eq.s32 	%p107, %r154, 768;
	@%p107 bra 	$L__BB11_11;
	mul.wide.u32 	%rd275, %r380, 16;
	add.s64 	%rd320, %rd186, %rd275;
	shr.u32 	%r155, %r4, 8;
	add.s32 	%r156, %r155, 1;
	and.b32  	%r157, %r156, 3;
	neg.s32 	%r378, %r157;
$L__BB11_7:
	.pragma "nounroll";
	mov.u64 	%rd5, %rd329;
	mov.f64 	%fd3, %fd191;
	// begin inline asm
	ld.global.nc.u64 %rd276, [%rd320];
	// end inline asm
	add.s64 	%rd279, %rd320, 8;
	// begin inline asm
	ld.global.nc.u64 %rd278, [%rd279];
	// end inline asm
	mov.b64 	%fd4, %rd276;
	setp.lt.f64 	%p108, %fd3, %fd4;
	mov.u64 	%rd329, %rd278;
	mov.f64 	%fd191, %fd4;
	@%p108 bra 	$L__BB11_10;
	setp.gt.f64 	%p109, %fd3, %fd4;
	mov.u64 	%rd329, %rd5;
	mov.f64 	%fd191, %fd3;
	@%p109 bra 	$L__BB11_10;
	setp.lt.s64 	%p110, %rd5, %rd278;
	min.s64 	%rd329, %rd5, %rd278;
	selp.f64 	%fd191, %fd3, %fd4, %p110;
$L__BB11_10:
	add.s32 	%r380, %r380, 256;
	add.s64 	%rd320, %rd320, 4096;
	add.s32 	%r378, %r378, 1;
	setp.ne.s32 	%p111, %r378, 0;
	@%p111 bra 	$L__BB11_7;
$L__BB11_11:
	setp.lt.u32 	%p112, %r4, 768;
	@%p112 bra 	$L__BB11_25;
$L__BB11_12:
	mul.wide.s32 	%rd284, %r380, 16;
	add.s64 	%rd281, %rd186, %rd284;
	// begin inline asm
	ld.global.nc.u64 %rd280, [%rd281];
	// end inline asm
	add.s64 	%rd283, %rd281, 8;
	// begin inline asm
	ld.global.nc.u64 %rd282, [%rd283];
	// end inline asm
	mov.b64 	%fd10, %rd280;
	setp.lt.f64 	%p113, %fd191, %fd10;
	mov.u64 	%rd326, %rd282;
	mov.f64 	%fd188, %fd10;
	@%p113 bra 	$L__BB11_15;
	setp.gt.f64 	%p114, %fd191, %fd10;
	mov.u64 	%rd326, %rd329;
	mov.f64 	%fd188, %fd191;
	@%p114 bra 	$L__BB11_15;
	setp.lt.s64 	%p115, %rd329, %rd282;
	min.s64 	%rd326, %rd329, %rd282;
	selp.f64 	%fd188, %fd191, %fd10, %p115;
$L__BB11_15:
	add.s64 	%rd286, %rd281, 4096;
	// begin inline asm
	ld.global.nc.u64 %rd285, [%rd286];
	// end inline asm
	add.s64 	%rd288, %rd281, 4104;
	// begin inline asm
	ld.global.nc.u64 %rd287, [%rd288];
	// end inline asm
	mov.b64 	%fd13, %rd285;
	setp.lt.f64 	%p116, %fd188, %fd13;
	mov.u64 	%rd327, %rd287;
	mov.f64 	%fd189, %fd13;
	@%p116 bra 	$L__BB11_18;
	setp.gt.f64 	%p117, %fd188, %fd13;
	mov.u64 	%rd327, %rd326;
	mov.f64 	%fd189, %fd188;
	@%p117 bra 	$L__BB11_18;
	setp.lt.s64 	%p118, %rd326, %rd287;
	min.s64 	%rd327, %rd326, %rd287;
	selp.f64 	%fd189, %fd188, %fd13, %p118;
$L__BB11_18:
	add.s64 	%rd290, %rd281, 8192;
	// begin inline asm
	ld.global.nc.u64 %rd289, [%rd290];
	// end inline asm
	add.s64 	%rd292, %rd281, 8200;
	// begin inline asm
	ld.global.nc.u64 %rd291, [%rd292];
	// end inline asm
	mov.b64 	%fd16, %rd289;
	setp.lt.f64 	%p119, %fd189, %fd16;
	mov.u64 	%rd328, %rd291;
	mov.f64 	%fd190, %fd16;
	@%p119 bra 	$L__BB11_21;
	setp.gt.f64 	%p120, %fd189, %fd16;
	mov.u64 	%rd328, %rd327;
	mov.f64 	%fd190, %fd189;
	@%p120 bra 	$L__BB11_21;
	setp.lt.s64 	%p121, %rd327, %rd291;
	min.s64 	%rd328, %rd327, %rd291;
	selp.f64 	%fd190, %fd189, %fd16, %p121;
$L__BB11_21:
	add.s64 	%rd294, %rd281, 12288;
	// begin inline asm
	ld.global.nc.u64 %rd293, [%rd294];
	// end inline asm
	add.s64 	%rd296, %rd281, 12296;
	// begin inline asm
	ld.global.nc.u64 %rd295, [%rd296];
	// end inline asm
	mov.b64 	%fd19, %rd293;
	setp.lt.f64 	%p122, %fd190, %fd19;
	mov.u64 	%rd329, %rd295;
	mov.f64 	%fd191, %fd19;
	@%p122 bra 	$L__BB11_24;
	setp.gt.f64 	%p123, %fd190, %fd19;
	mov.u64 	%rd329, %rd328;
	mov.f64 	%fd191, %fd190;
	@%p123 bra 	$L__BB11_24;
	setp.lt.s64 	%p124, %rd328, %rd295;
	min.s64 	%rd329, %rd328, %rd295;
	selp.f64 	%fd191, %fd190, %fd19, %p124;
$L__BB11_24:
	add.s32 	%r380, %r380, 1024;
	setp.lt.s32 	%p125, %r380, %r37;
	@%p125 bra 	$L__BB11_12;
$L__BB11_25:
	setp.lt.s32 	%p126, %r37, 256;
	@%p126 bra 	$L__BB11_70;
	// begin inline asm
	mov.u32 %r271, %laneid;
	// end inline asm
	mov.b64 	%rd307, %fd191;
	mov.b64 	{%r273, %r278}, %rd307;
	mov.b32 	%r289, 1;
	mov.b32 	%r290, 31;
	mov.b32 	%r291, -1;
	// begin inline asm
	shfl.sync.down.b32 %r272, %r273, %r289, %r290, %r291;
	// end inline asm
	// begin inline asm
	shfl.sync.down.b32 %r277, %r278, %r289, %r290, %r291;
	// end inline asm
	mov.b64 	%rd308, {%r272, %r277};
	mov.b64 	%fd23, %rd308;
	mov.b64 	{%r283, %r288}, %rd329;
	// begin inline asm
	shfl.sync.down.b32 %r282, %r283, %r289, %r290, %r291;
	// end inline asm
	// begin inline asm
	shfl.sync.down.b32 %r287, %r288, %r289, %r290, %r291;
	// end inline asm
	mov.b64 	%rd27, {%r282, %r287};
	setp.gt.s32 	%p178, %r271, 30;
	mov.u64 	%rd331, %rd329;
	mov.f64 	%fd193, %fd191;
	@%p178 bra 	$L__BB11_30;
	setp.lt.f64 	%p179, %fd191, %fd23;
	mov.u64 	%rd331, %rd27;
	mov.f64 	%fd193, %fd23;
	@%p179 bra 	$L__BB11_30;
	setp.gt.f64 	%p180, %fd191, %fd23;
	mov.u64 	%rd331, %rd329;
	mov.f64 	%fd193, %fd191;
	@%p180 bra 	$L__BB11_30;
	setp.lt.s64 	%p181, %rd329, %rd27;
	min.s64 	%rd331, %rd329, %rd27;
	selp.f64 	%fd193, %fd191, %fd23, %p181;
$L__BB11_30:
	mov.b64 	%rd309, %fd193;
	mov.b64 	{%r293, %r298}, %rd309;
	mov.b32 	%r309, 2;
	mov.b32 	%r310, 31;
	mov.b32 	%r311, -1;
	// begin inline asm
	shfl.sync.down.b32 %r292, %r293, %r309, %r310, %r311;
	// end inline asm
	// begin inline asm
	shfl.sync.down.b32 %r297, %r298, %r309, %r310, %r311;
	// end inline asm
	mov.b64 	%rd310, {%r292, %r297};
	mov.b64 	%fd26, %rd310;
	mov.b64 	{%r303, %r308}, %rd331;
	// begin inline asm
	shfl.sync.down.b32 %r302, %r303, %r309, %r310, %r311;
	// end inline asm
	// begin inline asm
	shfl.sync.down.b32 %r307, %r308, %r309, %r310, %r311;
	// end inline asm
	mov.b64 	%rd30, {%r302, %r307};
	setp.gt.s32 	%p182, %r271, 29;
	mov.u64 	%rd332, %rd331;
	mov.f64 	%fd194, %fd193;
	@%p182 bra 	$L__BB11_34;
	setp.lt.f64 	%p183, %fd193, %fd26;
	mov.u64 	%rd332, %rd30;
	mov.f64 	%fd194, %fd26;
	@%p183 bra 	$L__BB11_34;
	setp.gt.f64 	%p184, %fd193, %fd26;
	mov.u64 	%rd332, %rd331;
	mov.f64 	%fd194, %fd193;
	@%p184 bra 	$L__BB11_34;
	setp.lt.s64 	%p185, %rd331, %rd30;
	min.s64 	%rd332, %rd331, %rd30;
	selp.f64 	%fd194, %fd193, %fd26, %p185;
$L__BB11_34:
	mov.b64 	%rd311, %fd194;
	mov.b64 	{%r313, %r318}, %rd311;
	mov.b32 	%r329, 4;
	mov.b32 	%r330, 31;
	mov.b32 	%r331, -1;
	// begin inline asm
	shfl.sync.down.b32 %r312, %r313, %r329, %r330, %r331;
	// end inline asm
	// begin inline asm
	shfl.sync.down.b32 %r317, %r318, %r329, %r330, %r331;
	// end inline asm
	mov.b64 	%rd312, {%r312, %r317};
	mov.b64 	%fd29, %rd312;
	mov.b64 	{%r323, %r328}, %rd332;
	// begin inline asm
	shfl.sync.down.b32 %r322, %r323, %r329, %r330, %r331;
	// end inline asm
	// begin inline asm
	shfl.sync.down.b32 %r327, %r328, %r329, %r330, %r331;
	// end inline asm
	mov.b64 	%rd33, {%r322, %r327};
	setp.gt.s32 	%p186, %r271, 27;
	mov.u64 	%rd333, %rd332;
	mov.f64 	%fd195, %fd194;
	@%p186 bra 	$L__BB11_38;
	setp.lt.f64 	%p187, %fd194, %fd29;
	mov.u64 	%rd333, %rd33;
	mov.f64 	%fd195, %fd29;
	@%p187 bra 	$L__BB11_38;
	setp.gt.f64 	%p188, %fd194, %fd29;
	mov.u64 	%rd333, %rd332;
	mov.f64 	%fd195, %fd194;
	@%p188 bra 	$L__BB11_38;
	setp.lt.s64 	%p189, %rd332, %rd33;
	min.s64 	%rd333, %rd332, %rd33;
	selp.f64 	%fd195, %fd194, %fd29, %p189;
$L__BB11_38:
	mov.b64 	%rd313, %fd195;
	mov.b64 	{%r333, %r338}, %rd313;
	mov.b32 	%r349, 8;
	mov.b32 	%r350, 31;
	mov.b32 	%r351, -1;
	// begin inline asm
	shfl.sync.down.b32 %r332, %r333, %r349, %r350, %r351;
	// end inline asm
	// begin inline asm
	shfl.sync.down.b32 %r337, %r338, %r349, %r350, %r351;
	// end inline asm
	mov.b64 	%rd314, {%r332, %r337};
	mov.b64 	%fd32, %rd314;
	mov.b64 	{%r343, %r348}, %rd333;
	// begin inline asm
	shfl.sync.down.b32 %r342, %r343, %r349, %r350, %r351;
	// end inline asm
	// begin inline asm
	shfl.sync.down.b32 %r347, %r348, %r349, %r350, %r351;
	// end inline asm
	mov.b64 	%rd36, {%r342, %r347};
	setp.gt.s32 	%p190, %r271, 23;
	mov.u64 	%rd334, %rd333;
	mov.f64 	%fd196, %fd195;
	@%p190 bra 	$L__BB11_42;
	setp.lt.f64 	%p191, %fd195, %fd32;
	mov.u64 	%rd334, %rd36;
	mov.f64 	%fd196, %fd32;
	@%p191 bra 	$L__BB11_42;
	setp.gt.f64 	%p192, %fd195, %fd32;
	mov.u64 	%rd334, %rd333;
	mov.f64 	%fd196, %fd195;
	@%p192 bra 	$L__BB11_42;
	setp.lt.s64 	%p193, %rd333, %rd36;
	min.s64 	%rd334, %rd333, %rd36;
	selp.f64 	%fd196, %fd195, %fd32, %p193;
$L__BB11_42:
	mov.b64 	%rd315, %fd196;
	mov.b64 	{%r353, %r358}, %rd315;
	mov.b32 	%r369, 16;
	mov.b32 	%r370, 31;
	mov.b32 	%r371, -1;
	// begin inline asm
	shfl.sync.down.b32 %r352, %r353, %r369, %r370, %r371;
	// end inline asm
	// begin inline asm
	shfl.sync.down.b32 %r357, %r358, %r369, %r370, %r371;
	// end inline asm
	mov.b64 	%rd316, {%r352, %r357};
	mov.b64 	%fd35, %rd316;
	mov.b64 	{%r363, %r368}, %rd334;
	// begin inline asm
	shfl.sync.down.b32 %r362, %r363, %r369, %r370, %r371;
	// end inline asm
	// begin inline asm
	shfl.sync.down.b32 %r367, %r368, %r369, %r370, %r371;
	// end inline asm
	mov.b64 	%rd39, {%r362, %r367};
	setp.gt.s32 	%p194, %r271, 15;
	mov.u64 	%rd386, %rd334;
	mov.f64 	%fd247, %fd196;
	@%p194 bra 	$L__BB11_46;
	setp.lt.f64 	%p195, %fd196, %fd35;
	mov.u64 	%rd386, %rd39;
	mov.f64 	%fd247, %fd35;
	@%p195 bra 	$L__BB11_46;
	setp.gt.f64 	%p196, %fd196, %fd35;
	mov.u64 	%rd386, %rd334;
	mov.f64 	%fd247, %fd196;
	@%p196 bra 	$L__BB11_46;
	setp.lt.s64 	%p197, %rd334, %rd39;
	min.s64 	%rd386, %rd334, %rd39;
	selp.f64 	%fd247, %fd196, %fd35, %p197;
$L__BB11_46:
	setp.ne.s32 	%p198, %r271, 0;
	@%p198 bra 	$L__BB11_48;
	shr.u32 	%r372, %r1, 1;
	and.b32  	%r373, %r372, 496;
	mov.u32 	%r374, _ZN6thrust24THRUST_300001_SM_1000_NS8cuda_cub4core6detail5shmemE;
	add.s32 	%r375, %r374, %r373;
	st.shared.f64 	[%r375+8], %fd247;
	st.shared.u64 	[%r375+16], %rd386;
$L__BB11_48:
	bar.sync 	0;
	setp.ne.s32 	%p199, %r1, 0;
	@%p199 bra 	$L__BB11_209;
	ld.shared.f64 	%fd38, [_ZN6thrust24THRUST_300001_SM_1000_NS8cuda_cub4core6detail5shmemE+24];
	ld.shared.u64 	%rd42, [_ZN6thrust24THRUST_300001_SM_1000_NS8cuda_cub4core6detail5shmemE+32];
	setp.lt.f64 	%p200, %fd247, %fd38;
	mov.u64 	%rd336, %rd42;
	mov.f64 	%fd198, %fd38;
	@%p200 bra 	$L__BB11_52;
	setp.lt.f64 	%p201, %fd38, %fd247;
	mov.u64 	%rd336, %rd386;
	mov.f64 	%fd198, %fd247;
	@%p201 bra 	$L__BB11_52;
	setp.lt.s64 	%p202, %rd386, %rd42;
	min.s64 	%rd336, %rd386, %rd42;
	selp.f64 	%fd198, %fd247, %fd38, %p202;
$L__BB11_52:
	ld.shared.f64 	%fd41, [_ZN6thrust24THRUST_300001_SM_1000_NS8cuda_cub4core6detail5shmemE+40];
	ld.shared.u64 	%rd45, [_ZN6thrust24THRUST_300001_SM_1000_NS8cuda_cub4core6detail5shmemE+48];
	setp.lt.f64 	%p203, %fd198, %fd41;
	mov.u64 	%rd337, %rd45;
	mov.f64 	%fd199, %fd41;
	@%p203 bra 	$L__BB11_55;
	setp.lt.f64 	%p204, %fd41, %fd198;
	mov.u64 	%rd337, %rd336;
	mov.f64 	%fd199, %fd198;
	@%p204 bra 	$L__BB11_55;
	setp.lt.s64 	%p205, %rd336, %rd45;
	min.s64 	%rd337, %rd336, %rd45;
	selp.f64 	%fd199, %fd198, %fd41, %p205;
$L__BB11_55:
	ld.shared.f64 	%fd44, [_ZN6thrust24THRUST_300001_SM_1000_NS8cuda_cub4core6detail5shmemE+56];
	ld.shared.u64 	%rd48, [_ZN6thrust24THRUST_300001_SM_1000_NS8cuda_cub4core6detail5shmemE+64];
	setp.lt.f64 	%p206, %fd199, %fd44;
	mov.u64 	%rd338, %rd48;
	mov.f64 	%fd200, %fd44;
	@%p206 bra 	$L__BB11_58;
	setp.lt.f64 	%p207, %fd44, %fd199;
	mov.u64 	%rd338, %rd337;
	mov.f64 	%fd200, %fd199;
	@%p207 bra 	$L__BB11_58;
	setp.lt.s64 	%p208, %rd337, %rd48;
	min.s64 	%rd338, %rd337, %rd48;
	selp.f64 	%fd200, %fd199, %fd44, %p208;
$L__BB11_58:
	ld.shared.f64 	%fd47, [_ZN6thrust24THRUST_300001_SM_1000_NS8cuda_cub4core6detail5shmemE+72];
	ld.shared.u64 	%rd51, [_ZN6thrust24THRUST_300001_SM_1000_NS8cuda_cub4core6detail5shmemE+80];
	setp.lt.f64 	%p209, %fd200, %fd47;
	mov.u64 	%rd339, %rd51;
	mov.f64 	%fd201, %fd47;
	@%p209 bra 	$L__BB11_61;
	setp.lt.f64 	%p210, %fd47, %fd200;
	mov.u64 	%rd339, %rd338;
	mov.f64 	%fd201, %fd200;
	@%p210 bra 	$L__BB11_61;
	setp.lt.s64 	%p211, %rd338, %rd51;
	min.s64 	%rd339, %rd338, %rd51;
	selp.f64 	%fd201, %fd200, %fd47, %p211;
$L__BB11_61:
	ld.shared.f64 	%fd50, [_ZN6thrust24THRUST_300001_SM_1000_NS8cuda_cub4core6detail5shmemE+88];
	ld.shared.u64 	%rd54, [_ZN6thrust24THRUST_300001_SM_1000_NS8cuda_cub4core6detail5shmemE+96];
	setp.lt.f64 	%p212, %fd201, %fd50;
	mov.u64 	%rd340, %rd54;
	mov.f64 	%fd202, %fd50;
	@%p212 bra 	$L__BB11_64;
	setp.lt.f64 	%p213, %fd50, %fd201;
	mov.u64 	%rd340, %rd339;
	mov.f64 	%fd202, %fd201;
	@%p213 bra 	$L__BB11_64;
	setp.lt.s64 	%p214, %rd339, %rd54;
	min.s64 	%rd340, %rd339, %rd54;
	selp.f64 	%fd202, %fd201, %fd50, %p214;
$L__BB11_64:
	ld.shared.f64 	%fd53, [_ZN6thrust24THRUST_300001_SM_1000_NS8cuda_cub4core6detail5shmemE+104];
	ld.shared.u64 	%rd57, [_ZN6thrust24THRUST_300001_SM_1000_NS8cuda_cub4core6detail5shmemE+112];
	setp.lt.f64 	%p215, %fd202, %fd53;
	mov.u64 	%rd341, %rd57;
	mov.f64 	%fd203, %fd53;
	@%p215 bra 	$L__BB11_67;
	setp.lt.f64 	%p216, %fd53, %fd202;
	mov.u64 	%rd341, %rd340;
	mov.f64 	%fd203, %fd202;
	@%p216 bra 	$L__BB11_67;
	setp.lt.s64 	%p217, %rd340, %rd57;
	min.s64 	%rd341, %rd340, %rd57;
	selp.f64 	%fd203, %fd202, %fd53, %p217;
$L__BB11_67:
	ld.shared.f64 	%fd56, [_ZN6thrust24THRUST_300001_SM_1000_NS8cuda_cub4core6detail5shmemE+120];
	ld.shared.u64 	%rd60, [_ZN6thrust24THRUST_300001_SM_1000_NS8cuda_cub4core6detail5shmemE+128];
	setp.lt.f64 	%p218, %fd203, %fd56;
	mov.u64 	%rd386, %rd60;
	mov.f64 	%fd247, %fd56;
	@%p218 bra 	$L__BB11_209;
	setp.lt.f64 	%p219, %fd56, %fd203;
	mov.u64 	%rd386, %rd341;
	mov.f64 	%fd247, %fd203;
	@%p219 bra 	$L__BB11_209;
	setp.lt.s64 	%p220, %rd341, %rd60;
	min.s64 	%rd386, %rd341, %rd60;
	selp.f64 	%fd247, %fd203, %fd56, %p220;
	bra.uni 	$L__BB11_209;
$L__BB11_70:
	// begin inline asm
	mov.u32 %r158, %laneid;
	// end inline asm
	and.b32  	%r179, %r1, 992;
	add.s32 	%r180, %r179, 32;
	setp.gt.s32 	%p127, %r180, %r37;
	not.b32 	%r181, %r179;
	add.s32 	%r182, %r37, %r181;
	selp.b32 	%r177, %r182, 31, %p127;
	mov.b64 	%rd297, %fd191;
	mov.b64 	{%r160, %r165}, %rd297;
	mov.b32 	%r176, 1;
	mov.b32 	%r178, -1;
	// begin inline asm
	shfl.sync.down.b32 %r159, %r160, %r176, %r177, %r178;
	// end inline asm
	// begin inline asm
	shfl.sync.down.b32 %r164, %r165, %r176, %r177, %r178;
	// end inline asm
	mov.b64 	%rd298, {%r159, %r164};
	mov.b64 	%fd58, %rd298;
	mov.b64 	{%r170, %r175}, %rd329;
	// begin inline asm
	shfl.sync.down.b32 %r169, %r170, %r176, %r177, %r178;
	// end inline asm
	// begin inline asm
	shfl.sync.down.b32 %r174, %r175, %r176, %r177, %r178;
	// end inline asm
	mov.b64 	%rd62, {%r169, %r174};
	setp.ge.s32 	%p128, %r158, %r177;
	mov.u64 	%rd342, %rd329;
	mov.f64 	%fd204, %fd191;
	@%p128 bra 	$L__BB11_74;
	setp.lt.f64 	%p129, %fd191, %fd58;
	mov.u64 	%rd342, %rd62;
	mov.f64 	%fd204, %fd58;
	@%p129 bra 	$L__BB11_74;
	setp.gt.f64 	%p130, %fd191, %fd58;
	mov.u64 	%rd342, %rd329;
	mov.f64 	%fd204, %fd191;
	@%p130 bra 	$L__BB11_74;
	setp.lt.s64 	%p131, %rd329, %rd62;
	min.s64 	%rd342, %rd329, %rd62;
	selp.f64 	%fd204, %fd191, %fd58, %p131;
$L__BB11_74:
	mov.b64 	%rd299, %fd204;
	mov.b64 	{%r184, %r189}, %rd299;
	mov.b32 	%r200, 2;
	mov.b32 	%r202, -1;
	// begin inline asm
	shfl.sync.down.b32 %r183, %r184, %r200, %r177, %r202;
	// end inline asm
	// begin inline asm
	shfl.sync.down.b32 %r188, %r189, %r200, %r177, %r202;
	// end inline asm
	mov.b64 	%rd300, {%r183, %r188};
	mov.b64 	%fd61, %rd300;
	mov.b64 	{%r194, %r199}, %rd342;
	// begin inline asm
	shfl.sync.down.b32 %r193, %r194, %r200, %r177, %r202;
	// end inline asm
	// begin inline asm
	shfl.sync.down.b32 %r198, %r199, %r200, %r177, %r202;
	// end inline asm
	mov.b64 	%rd65, {%r193, %r198};
	add.s32 	%r203, %r158, 2;
	setp.gt.s32 	%p132, %r203, %r177;
	mov.u64 	%rd343, %rd342;
	mov.f64 	%fd205, %fd204;
	@%p132 bra 	$L__BB11_78;
	setp.lt.f64 	%p133, %fd204, %fd61;
	mov.u64 	%rd343, %rd65;
	mov.f64 	%fd205, %fd61;
	@%p133 bra 	$L__BB11_78;
	setp.gt.f64 	%p134, %fd204, %fd61;
	mov.u64 	%rd343, %rd342;
	mov.f64 	%fd205, %fd204;
	@%p134 bra 	$L__BB11_78;
	setp.lt.s64 	%p135, %rd342, %rd65;
	min.s64 	%rd343, %rd342, %rd65;
	selp.f64 	%fd205, %fd204, %fd61, %p135;
$L__BB11_78:
	mov.b64 	%rd301, %fd205;
	mov.b64 	{%r205, %r210}, %rd301;
	mov.b32 	%r221, 4;
	mov.b32 	%r223, -1;
	// begin inline asm
	shfl.sync.down.b32 %r204, %r205, %r221, %r177, %r223;
	// end inline asm
	// begin inline asm
	shfl.sync.down.b32 %r209, %r210, %r221, %r177, %r223;
	// end inline asm
	mov.b64 	%rd302, {%r204, %r209};
	mov.b64 	%fd64, %rd302;
	mov.b64 	{%r215, %r220}, %rd343;
	// begin inline asm
	shfl.sync.down.b32 %r214, %r215, %r221, %r177, %r223;
	// end inline asm
	// begin inline asm
	shfl.sync.down.b32 %r219, %r220, %r221, %r177, %r223;
	// end inline asm
	mov.b64 	%rd68, {%r214, %r219};
	add.s32 	%r224, %r158, 4;
	setp.gt.s32 	%p136, %r224, %r177;
	mov.u64 	%rd344, %rd343;
	mov.f64 	%fd206, %fd205;
	@%p136 bra 	$L__BB11_82;
	setp.lt.f64 	%p137, %fd205, %fd64;
	mov.u64 	%rd344, %rd68;
	mov.f64 	%fd206, %fd64;
	@%p137 bra 	$L__BB11_82;
	setp.gt.f64 	%p138, %fd205, %fd64;
	mov.u64 	%rd344, %rd343;
	mov.f64 	%fd206, %fd205;
	@%p138 bra 	$L__BB11_82;
	setp.lt.s64 	%p139, %rd343, %rd68;
	min.s64 	%rd344, %rd343, %rd68;
	selp.f64 	%fd206, %fd205, %fd64, %p139;
$L__BB11_82:
	mov.b64 	%rd303, %fd206;
	mov.b64 	{%r226, %r231}, %rd303;
	mov.b32 	%r242, 8;
	mov.b32 	%r244, -1;
	// begin inline asm
	shfl.sync.down.b32 %r225, %r226, %r242, %r177, %r244;
	// end inline asm
	// begin inline asm
	shfl.sync.down.b32 %r230, %r231, %r242, %r177, %r244;
	// end inline asm
	mov.b64 	%rd304, {%r225, %r230};
	mov.b64 	%fd67, %rd304;
	mov.b64 	{%r236, %r241}, %rd344;
	// begin inline asm
	shfl.sync.down.b32 %r235, %r236, %r242, %r177, %r244;
	// end inline asm
	// begin inline asm
	shfl.sync.down.b32 %r240, %r241, %r242, %r177, %r244;
	// end inline asm
	mov.b64 	%rd71, {%r235, %r240};
	add.s32 	%r245, %r158, 8;
	setp.gt.s32 	%p140, %r245, %r177;
	mov.u64 	%rd345, %rd344;
	mov.f64 	%fd207, %fd206;
	@%p140 bra 	$L__BB11_86;
	setp.lt.f64 	%p141, %fd206, %fd67;
	mov.u64 	%rd345, %rd71;
	mov.f64 	%fd207, %fd67;
	@%p141 bra 	$L__BB11_86;
	setp.gt.f64 	%p142, %fd206, %fd67;
	mov.u64 	%rd345, %rd344;
	mov.f64 	%fd207, %fd206;
	@%p142 bra 	$L__BB11_86;
	setp.lt.s64 	%p143, %rd344, %rd71;
	min.s64 	%rd345, %rd344, %rd71;
	selp.f64 	%fd207, %fd206, %fd67, %p143;
$L__BB11_86:
	mov.b64 	%rd305, %fd207;
	mov.b64 	{%r247, %r252}, %rd305;
	mov.b32 	%r263, 16;
	mov.b32 	%r265, -1;
	// begin inline asm
	shfl.sync.down.b32 %r246, %r247, %r263, %r177, %r265;
	// end inline asm
	// begin inline asm
	shfl.sync.down.b32 %r251, %r252, %r263, %r177, %r265;
	// end inline asm
	mov.b64 	%rd306, {%r246, %r251};
	mov.b64 	%fd70, %rd306;
	mov.b64 	{%r257, %r262}, %rd345;
	// begin inline asm
	shfl.sync.down.b32 %r256, %r257, %r263, %r177, %r265;
	// end inline asm
	// begin inline asm
	shfl.sync.down.b32 %r261, %r262, %r263, %r177, %r265;
	// end inline asm
	mov.b64 	%rd74, {%r256, %r261};
	add.s32 	%r266, %r158, 16;
	setp.gt.s32 	%p144, %r266, %r177;
	mov.u64 	%rd386, %rd345;
	mov.f64 	%fd247, %fd207;
	@%p144 bra 	$L__BB11_90;
	setp.lt.f64 	%p145, %fd207, %fd70;
	mov.u64 	%rd386, %rd74;
	mov.f64 	%fd247, %fd70;
	@%p145 bra 	$L__BB11_90;
	setp.gt.f64 	%p146, %fd207, %fd70;
	mov.u64 	%rd386, %rd345;
	mov.f64 	%fd247, %fd207;
	@%p146 bra 	$L__BB11_90;
	setp.lt.s64 	%p147, %rd345, %rd74;
	min.s64 	%rd386, %rd345, %rd74;
	selp.f64 	%fd247, %fd207, %fd70, %p147;
$L__BB11_90:
	setp.ne.s32 	%p148, %r158, 0;
	@%p148 bra 	$L__BB11_92;
	shr.u32 	%r267, %r1, 1;
	and.b32  	%r268, %r267, 496;
	mov.u32 	%r269, _ZN6thrust24THRUST_300001_SM_1000_NS8cuda_cub4core6detail5shmemE;
	add.s32 	%r270, %r269, %r268;
	st.shared.f64 	[%r270+8], %fd247;
	st.shared.u64 	[%r270+16], %rd386;
$L__BB11_92:
	bar.sync 	0;
	setp.ne.s32 	%p149, %r1, 0;
	@%p149 bra 	$L__BB11_209;
	setp.lt.s32 	%p150, %r37, 33;
	mov.f64 	%fd209, %fd247;
	mov.u64 	%rd347, %rd386;
	@%p150 bra 	$L__BB11_97;
	ld.shared.f64 	%fd73, [_ZN6thrust24THRUST_300001_SM_1000_NS8cuda_cub4core6detail5shmemE+24];
	ld.shared.u64 	%rd77, [_ZN6thrust24THRUST_300001_SM_1000_NS8cuda_cub4core6detail5shmemE+32];
	setp.lt.f64 	%p151, %fd247, %fd73;
	mov.f64 	%fd209, %fd73;
	mov.u64 	%rd347, %rd77;
	@%p151 bra 	$L__BB11_97;
	setp.lt.f64 	%p152, %fd73, %fd247;
	mov.f64 	%fd209, %fd247;
	mov.u64 	%rd347, %rd386;
	@%p152 bra 	$L__BB11_97;
	setp.lt.s64 	%p153, %rd386, %rd77;
	min.s64 	%rd347, %rd386, %rd77;
	selp.f64 	%fd209, %fd247, %fd73, %p153;
$L__BB11_97:
	setp.lt.s32 	%p154, %r37, 65;
	mov.f64 	%fd210, %fd209;
	mov.u64 	%rd348, %rd347;
	@%p154 bra 	$L__BB11_101;
	ld.shared.f64 	%fd76, [_ZN6thrust24THRUST_300001_SM_1000_NS8cuda_cub4core6detail5shmemE+40];
	ld.shared.u64 	%rd80, [_ZN6thrust24THRUST_300001_SM_1000_NS8cuda_cub4core6detail5shmemE+48];
	setp.lt.f64 	%p155, %fd209, %fd76;
	mov.f64 	%fd210, %fd76;
	mov.u64 	%rd348, %rd80;
	@%p155 bra 	$L__BB11_101;
	setp.lt.f64 	%p156, %fd76, %fd209;
	mov.f64 	%fd210, %fd209;
	mov.u64 	%rd348, %rd347;
	@%p156 bra 	$L__BB11_101;
	setp.lt.s64 	%p157, %rd347, %rd80;
	selp.f64 	%fd210, %fd209, %fd76, %p157;
	min.s64 	%rd348, %rd347, %rd80;
$L__BB11_101:
	setp.lt.s32 	%p158, %r37, 97;
	mov.f64 	%fd211, %fd210;
	mov.u64 	%rd349, %rd348;
	@%p158 bra 	$L__BB11_105;
	ld.shared.f64 	%fd79, [_ZN6thrust24THRUST_300001_SM_1000_NS8cuda_cub4core6detail5shmemE+56];
	ld.shared.u64 	%rd83, [_ZN6thrust24THRUST_300001_SM_1000_NS8cuda_cub4core6detail5shmemE+64];
	setp.lt.f64 	%p159, %fd210, %fd79;
	mov.f64 	%fd211, %fd79;
	mov.u64 	%rd349, %rd83;
	@%p159 bra 	$L__BB11_105;
	setp.lt.f64 	%p160, %fd79, %fd210;
	mov.f64 	%fd211, %fd210;
	mov.u64 	%rd349, %rd348;
	@%p160 bra 	$L__BB11_105;
	setp.lt.s64 	%p161, %rd348, %rd83;
	selp.f64 	%fd211, %fd210, %fd79, %p161;
	min.s64 	%rd349, %rd348, %rd83;
$L__BB11_105:
	setp.lt.s32 	%p162, %r37, 129;
	mov.f64 	%fd212, %fd211;
	mov.u64 	%rd350, %rd349;
	@%p162 bra 	$L__BB11_109;
	ld.shared.f64 	%fd82, [_ZN6thrust24THRUST_300001_SM_1000_NS8cuda_cub4core6detail5shmemE+72];
	ld.shared.u64 	%rd86, [_ZN6thrust24THRUST_300001_SM_1000_NS8cuda_cub4core6detail5shmemE+80];
	setp.lt.f64 	%p163, %fd211, %fd82;
	mov.f64 	%fd212, %fd82;
	mov.u64 	%rd350, %rd86;
	@%p163 bra 	$L__BB11_109;
	setp.lt.f64 	%p164, %fd82, %fd211;
	mov.f64 	%fd212, %fd211;
	mov.u64 	%rd350, %rd349;
	@%p164 bra 	$L__BB11_109;
	setp.lt.s64 	%p165, %rd349, %rd86;
	selp.f64 	%fd212, %fd211, %fd82, %p165;
	min.s64 	%rd350, %rd349, %rd86;
$L__BB11_109:
	setp.lt.s32 	%p166, %r37, 161;
	mov.f64 	%fd213, %fd212;
	mov.u64 	%rd351, %rd350;
	@%p166 bra 	$L__BB11_113;
	ld.shared.f64 	%fd85, [_ZN6thrust24THRUST_300001_SM_1000_NS8cuda_cub4core6detail5shmemE+88];
	ld.shared.u64 	%rd89, [_ZN6thrust24THRUST_300001_SM_1000_NS8cuda_cub4core6detail5shmemE+96];
	setp.lt.f64 	%p167, %fd212, %fd85;
	mov.f64 	%fd213, %fd85;
	mov.u64 	%rd351, %rd89;
	@%p167 bra 	$L__BB11_113;
	setp.lt.f64 	%p168, %fd85, %fd212;
	mov.f64 	%fd213, %fd212;
	mov.u64 	%rd351, %rd350;
	@%p168 bra 	$L__BB11_113;
	setp.lt.s64 	%p169, %rd350, %rd89;
	selp.f64 	%fd213, %fd212, %fd85, %p169;
	min.s64 	%rd351, %rd350, %rd89;
$L__BB11_113:
	setp.lt.s32 	%p170, %r37, 193;
	mov.f64 	%fd214, %fd213;
	mov.u64 	%rd352, %rd351;
	@%p170 bra 	$L__BB11_117;
	ld.shared.f64 	%fd88, [_ZN6thrust24THRUST_300001_SM_1000_NS8cuda_cub4core6detail5shmemE+104];
	ld.shared.u64 	%rd92, [_ZN6thrust24THRUST_300001_SM_1000_NS8cuda_cub4core6detail5shmemE+112];
	setp.lt.f64 	%p171, %fd213, %fd88;
	mov.f64 	%fd214, %fd88;
	mov.u64 	%rd352, %rd92;
	@%p171 bra 	$L__BB11_117;
	setp.lt.f64 	%p172, %fd88, %fd213;
	mov.f64 	%fd214, %fd213;
	mov.u64 	%rd352, %rd351;
	@%p172 bra 	$L__BB11_117;
	setp.lt.s64 	%p173, %rd351, %rd92;
	selp.f64 	%fd214, %fd213, %fd88, %p173;
	min.s64 	%rd352, %rd351, %rd92;
$L__BB11_117:
	setp.lt.s32 	%p174, %r37, 225;
	mov.u64 	%rd386, %rd352;
	mov.f64 	%fd247, %fd214;
	@%p174 bra 	$L__BB11_209;
	ld.shared.f64 	%fd91, [_ZN6thrust24THRUST_300001_SM_1000_NS8cuda_cub4core6detail5shmemE+120];
	ld.shared.u64 	%rd95, [_ZN6thrust24THRUST_300001_SM_1000_NS8cuda_cub4core6detail5shmemE+128];
	setp.lt.f64 	%p175, %fd214, %fd91;
	mov.u64 	%rd386, %rd95;
	mov.f64 	%fd247, %fd91;
	@%p175 bra 	$L__BB11_209;
	setp.lt.f64 	%p176, %fd91, %fd214;
	mov.u64 	%rd386, %rd352;
	mov.f64 	%fd247, %fd214;
	@%p176 bra 	$L__BB11_209;
	setp.lt.s64 	%p177, %rd352, %rd95;
	selp.f64 	%fd247, %fd214, %fd91, %p177;
	min.s64 	%rd386, %rd352, %rd95;
	bra.uni 	$L__BB11_209;
$L__BB11_121:
	mov.u32 	%r16, %tid.x;
	mul.wide.u32 	%rd208, %r16, 16;
	add.s64 	%rd189, %rd186, %rd208;
	// begin inline asm
	ld.global.nc.u64 %rd188, [%rd189];
	// end inline asm
	add.s64 	%rd191, %rd189, 8;
	// begin inline asm
	ld.global.nc.u64 %rd190, [%rd191];
	// end inline asm
	mov.b64 	%fd93, %rd188;
	add.s64 	%rd193, %rd189, 4096;
	// begin inline asm
	ld.global.nc.u64 %rd192, [%rd193];
	// end inline asm
	add.s64 	%rd195, %rd189, 4104;
	// begin inline asm
	ld.global.nc.u64 %rd353, [%rd195];
	// end inline asm
	mov.b64 	%fd215, %rd192;
	add.s64 	%rd197, %rd189, 8192;
	// begin inline asm
	ld.global.nc.u64 %rd196, [%rd197];
	// end inline asm
	add.s64 	%rd199, %rd189, 8200;
	// begin inline asm
	ld.global.nc.u64 %rd354, [%rd199];
	// end inline asm
	mov.b64 	%fd216, %rd196;
	add.s64 	%rd201, %rd189, 12288;
	// begin inline asm
	ld.global.nc.u64 %rd200, [%rd201];
	// end inline asm
	add.s64 	%rd203, %rd189, 12296;
	// begin inline asm
	ld.global.nc.u64 %rd355, [%rd203];
	// end inline asm
	mov.b64 	%fd217, %rd200;
	add.s64 	%rd205, %rd189, 16384;
	// begin inline asm
	ld.global.nc.u64 %rd204, [%rd205];
	// end inline asm
	add.s64 	%rd207, %rd189, 16392;
	// begin inline asm
	ld.global.nc.u64 %rd373, [%rd207];
	// end inline asm
	mov.b64 	%fd234, %rd204;
	setp.lt.f64 	%p3, %fd93, %fd215;
	@%p3 bra 	$L__BB11_123;
	setp.lt.f64 	%p4, %fd215, %fd93;
	setp.lt.s64 	%p5, %rd190, %rd353;
	or.pred  	%p6, %p4, %p5;
	selp.f64 	%fd215, %fd93, %fd215, %p6;
	selp.b64 	%rd353, %rd190, %rd353, %p6;
$L__BB11_123:
	setp.lt.f64 	%p7, %fd215, %fd216;
	@%p7 bra 	$L__BB11_125;
	setp.gt.f64 	%p8, %fd215, %fd216;
	setp.lt.s64 	%p9, %rd353, %rd354;
	or.pred  	%p10, %p8, %p9;
	selp.f64 	%fd216, %fd215, %fd216, %p10;
	selp.b64 	%rd354, %rd353, %rd354, %p10;
$L__BB11_125:
	setp.lt.f64 	%p11, %fd216, %fd217;
	@%p11 bra 	$L__BB11_127;
	setp.gt.f64 	%p12, %fd216, %fd217;
	setp.lt.s64 	%p13, %rd354, %rd355;
	or.pred  	%p14, %p12, %p13;
	selp.f64 	%fd217, %fd216, %fd217, %p14;
	selp.b64 	%rd355, %rd354, %rd355, %p14;
$L__BB11_127:
	setp.lt.f64 	%p15, %fd217, %fd234;
	@%p15 bra 	$L__BB11_129;
	setp.gt.f64 	%p16, %fd217, %fd234;
	setp.lt.s64 	%p17, %rd355, %rd373;
	or.pred  	%p18, %p16, %p17;
	selp.f64 	%fd234, %fd217, %fd234, %p18;
	selp.b64 	%rd373, %rd355, %rd373, %p18;
$L__BB11_129:
	setp.lt.u32 	%p19, %r37, 2560;
	mov.b32 	%r383, 1280;
	@%p19 bra 	$L__BB11_142;
	mov.b32 	%r382, 1280;
	mov.f64 	%fd219, %fd234;
	mov.u64 	%rd357, %rd373;
$L__BB11_131:
	add.s32 	%r40, %r382, %r16;
	mul.wide.u32 	%rd229, %r40, 16;
	add.s64 	%rd210, %rd186, %rd229;
	// begin inline asm
	ld.global.nc.u64 %rd209, [%rd210];
	// end inline asm
	add.s64 	%rd212, %rd210, 8;
	// begin inline asm
	ld.global.nc.u64 %rd358, [%rd212];
	// end inline asm
	mov.b64 	%fd220, %rd209;
	add.s64 	%rd214, %rd210, 4096;
	// begin inline asm
	ld.global.nc.u64 %rd213, [%rd214];
	// end inline asm
	add.s64 	%rd216, %rd210, 4104;
	// begin inline asm
	ld.global.nc.u64 %rd359, [%rd216];
	// end inline asm
	mov.b64 	%fd221, %rd213;
	add.s64 	%rd218, %rd210, 8192;
	// begin inline asm
	ld.global.nc.u64 %rd217, [%rd218];
	// end inline asm
	add.s64 	%rd220, %rd210, 8200;
	// begin inline asm
	ld.global.nc.u64 %rd360, [%rd220];
	// end inline asm
	mov.b64 	%fd222, %rd217;
	add.s64 	%rd222, %rd210, 12288;
	// begin inline asm
	ld.global.nc.u64 %rd221, [%rd222];
	// end inline asm
	add.s64 	%rd224, %rd210, 12296;
	// begin inline asm
	ld.global.nc.u64 %rd361, [%rd224];
	// end inline asm
	mov.b64 	%fd223, %rd221;
	add.s64 	%rd226, %rd210, 16384;
	// begin inline asm
	ld.global.nc.u64 %rd225, [%rd226];
	// end inline asm
	add.s64 	%rd228, %rd210, 16392;
	// begin inline asm
	ld.global.nc.u64 %rd373, [%rd228];
	// end inline asm
	mov.b64 	%fd234, %rd225;
	setp.lt.f64 	%p20, %fd219, %fd220;
	@%p20 bra 	$L__BB11_133;
	setp.gt.f64 	%p21, %fd219, %fd220;
	setp.lt.s64 	%p22, %rd357, %rd358;
	or.pred  	%p23, %p21, %p22;
	selp.f64 	%fd220, %fd219, %fd220, %p23;
	selp.b64 	%rd358, %rd357, %rd358, %p23;
$L__BB11_133:
	setp.lt.f64 	%p24, %fd220, %fd221;
	@%p24 bra 	$L__BB11_135;
	setp.gt.f64 	%p25, %fd220, %fd221;
	setp.lt.s64 	%p26, %rd358, %rd359;
	or.pred  	%p27, %p25, %p26;
	selp.f64 	%fd221, %fd220, %fd221, %p27;
	selp.b64 	%rd359, %rd358, %rd359, %p27;
$L__BB11_135:
	setp.lt.f64 	%p28, %fd221, %fd222;
	@%p28 bra 	$L__BB11_137;
	setp.gt.f64 	%p29, %fd221, %fd222;
	setp.lt.s64 	%p30, %rd359, %rd360;
	or.pred  	%p31, %p29, %p30;
	selp.f64 	%fd222, %fd221, %fd222, %p31;
	selp.b64 	%rd360, %rd359, %rd360, %p31;
$L__BB11_137:
	setp.lt.f64 	%p32, %fd222, %fd223;
	@%p32 bra 	$L__BB11_139;
	setp.gt.f64 	%p33, %fd222, %fd223;
	setp.lt.s64 	%p34, %rd360, %rd361;
	or.pred  	%p35, %p33, %p34;
	selp.f64 	%fd223, %fd222, %fd223, %p35;
	selp.b64 	%rd361, %rd360, %rd361, %p35;
$L__BB11_139:
	setp.lt.f64 	%p36, %fd223, %fd234;
	@%p36 bra 	$L__BB11_141;
	setp.gt.f64 	%p37, %fd223, %fd234;
	setp.lt.s64 	%p38, %rd361, %rd373;
	or.pred  	%p39, %p37, %p38;
	selp.f64 	%fd234, %fd223, %fd234, %p39;
	selp.b64 	%rd373, %rd361, %rd373, %p39;
$L__BB11_141:
	add.s32 	%r383, %r382, 1280;
	add.s32 	%r41, %r382, 2560;
	setp.le.s32 	%p40, %r41, %r37;
	mov.u32 	%r382, %r383;
	mov.f64 	%fd219, %fd234;
	mov.u64 	%rd357, %rd373;
	@%p40 bra 	$L__BB11_131;
$L__BB11_142:
	setp.le.s32 	%p41, %r37, %r383;
	@%p41 bra 	$L__BB11_165;
	sub.s32 	%r20, %r37, %r383;
	setp.ge.s32 	%p42, %r16, %r20;
	@%p42 bra 	$L__BB11_165;
	not.b32 	%r42, %r16;
	add.s32 	%r43, %r37, %r42;
	sub.s32 	%r21, %r43, %r383;
	and.b32  	%r44, %r21, 768;
	setp.eq.s32 	%p43, %r44, 768;
	mov.u32 	%r387, %r16;
	@%p43 bra 	$L__BB11_150;
	add.s32 	%r385, %r16, %r383;
	shr.u32 	%r45, %r21, 8;
	add.s32 	%r46, %r45, 1;
	and.b32  	%r47, %r46, 3;
	neg.s32 	%r384, %r47;
	mov.u32 	%r387, %r16;
$L__BB11_146:
	.pragma "nounroll";
	mov.u64 	%rd127, %rd373;
	mov.f64 	%fd123, %fd234;
	mul.wide.u32 	%rd235, %r385, 16;
	add.s64 	%rd232, %rd186, %rd235;
	// begin inline asm
	ld.global.nc.u64 %rd231, [%rd232];
	// end inline asm
	add.s64 	%rd234, %rd232, 8;
	// begin inline asm
	ld.global.nc.u64 %rd233, [%rd234];
	// end inline asm
	mov.b64 	%fd124, %rd231;
	setp.lt.f64 	%p44, %fd123, %fd124;
	mov.f64 	%fd234, %fd124;
	mov.u64 	%rd373, %rd233;
	@%p44 bra 	$L__BB11_149;
	setp.gt.f64 	%p45, %fd123, %fd124;
	mov.f64 	%fd234, %fd123;
	mov.u64 	%rd373, %rd127;
	@%p45 bra 	$L__BB11_149;
	setp.lt.s64 	%p46, %rd127, %rd233;
	selp.f64 	%fd234, %fd123, %fd124, %p46;
	min.s64 	%rd373, %rd127, %rd233;
$L__BB11_149:
	add.s32 	%r387, %r387, 256;
	add.s32 	%r385, %r385, 256;
	add.s32 	%r384, %r384, 1;
	setp.ne.s32 	%p47, %r384, 0;
	@%p47 bra 	$L__BB11_146;
$L__BB11_150:
	setp.lt.u32 	%p48, %r21, 768;
	@%p48 bra 	$L__BB11_165;
	cvt.u64.u32 	%rd236, %r387;
	cvt.u64.u32 	%rd237, %r383;
	add.s64 	%rd238, %rd236, %rd237;
	shl.b64 	%rd239, %rd238, 4;
	add.s64 	%rd240, %rd239, %rd186;
	add.s64 	%rd368, %rd240, 12296;
	add.s32 	%r388, %r387, %r383;
$L__BB11_152:
	mul.wide.u32 	%rd245, %r388, 16;
	add.s64 	%rd242, %rd186, %rd245;
	// begin inline asm
	ld.global.nc.u64 %rd241, [%rd242];
	// end inline asm
	add.s64 	%rd244, %rd242, 8;
	// begin inline asm
	ld.global.nc.u64 %rd243, [%rd244];
	// end inline asm
	mov.b64 	%fd130, %rd241;
	setp.lt.f64 	%p49, %fd234, %fd130;
	mov.f64 	%fd231, %fd130;
	mov.u64 	%rd370, %rd243;
	@%p49 bra 	$L__BB11_155;
	setp.gt.f64 	%p50, %fd234, %fd130;
	mov.f64 	%fd231, %fd234;
	mov.u64 	%rd370, %rd373;
	@%p50 bra 	$L__BB11_155;
	setp.lt.s64 	%p51, %rd373, %rd243;
	selp.f64 	%fd231, %fd234, %fd130, %p51;
	min.s64 	%rd370, %rd373, %rd243;
$L__BB11_155:
	add.s64 	%rd247, %rd368, -8200;
	// begin inline asm
	ld.global.nc.u64 %rd246, [%rd247];
	// end inline asm
	add.s64 	%rd249, %rd368, -8192;
	// begin inline asm
	ld.global.nc.u64 %rd248, [%rd249];
	// end inline asm
	mov.b64 	%fd133, %rd246;
	setp.lt.f64 	%p52, %fd231, %fd133;
	mov.f64 	%fd232, %fd133;
	mov.u64 	%rd371, %rd248;
	@%p52 bra 	$L__BB11_158;
	setp.gt.f64 	%p53, %fd231, %fd133;
	mov.f64 	%fd232, %fd231;
	mov.u64 	%rd371, %rd370;
	@%p53 bra 	$L__BB11_158;
	setp.lt.s64 	%p54, %rd370, %rd248;
	selp.f64 	%fd232, %fd231, %fd133, %p54;
	min.s64 	%rd371, %rd370, %rd248;
$L__BB11_158:
	add.s64 	%rd251, %rd368, -4104;
	// begin inline asm
	ld.global.nc.u64 %rd250, [%rd251];
	// end inline asm
	add.s64 	%rd253, %rd368, -4096;
	// begin inline asm
	ld.global.nc.u64 %rd252, [%rd253];
	// end inline asm
	mov.b64 	%fd136, %rd250;
	setp.lt.f64 	%p55, %fd232, %fd136;
	mov.f64 	%fd233, %fd136;
	mov.u64 	%rd372, %rd252;
	@%p55 bra 	$L__BB11_161;
	setp.gt.f64 	%p56, %fd232, %fd136;
	mov.f64 	%fd233, %fd232;
	mov.u64 	%rd372, %rd371;
	@%p56 bra 	$L__BB11_161;
	setp.lt.s64 	%p57, %rd371, %rd252;
	selp.f64 	%fd233, %fd232, %fd136, %p57;
	min.s64 	%rd372, %rd371, %rd252;
$L__BB11_161:
	add.s64 	%rd255, %rd368, -8;
	// begin inline asm
	ld.global.nc.u64 %rd254, [%rd255];
	// end inline asm
	// begin inline asm
	ld.global.nc.u64 %rd256, [%rd368];
	// end inline asm
	mov.b64 	%fd139, %rd254;
	setp.lt.f64 	%p58, %fd233, %fd139;
	mov.f64 	%fd234, %fd139;
	mov.u64 	%rd373, %rd256;
	@%p58 bra 	$L__BB11_164;
	setp.gt.f64 	%p59, %fd233, %fd139;
	mov.f64 	%fd234, %fd233;
	mov.u64 	%rd373, %rd372;
	@%p59 bra 	$L__BB11_164;
	setp.lt.s64 	%p60, %rd372, %rd256;
	selp.f64 	%fd234, %fd233, %fd139, %p60;
	min.s64 	%rd373, %rd372, %rd256;
$L__BB11_164:
	add.s32 	%r387, %r387, 1024;
	add.s64 	%rd368, %rd368, 16384;
	add.s32 	%r388, %r388, 1024;
	setp.lt.s32 	%p61, %r387, %r20;
	@%p61 bra 	$L__BB11_152;
$L__BB11_165:
	// begin inline asm
	mov.u32 %r48, %laneid;
	// end inline asm
	mov.b64 	%rd258, %fd234;
	mov.b64 	{%r50, %r55}, %rd258;
	mov.b32 	%r66, 1;
	mov.b32 	%r67, 31;
	mov.b32 	%r68, -1;
	// begin inline asm
	shfl.sync.down.b32 %r49, %r50, %r66, %r67, %r68;
	// end inline asm
	// begin inline asm
	shfl.sync.down.b32 %r54, %r55, %r66, %r67, %r68;
	// end inline asm
	mov.b64 	%rd259, {%r49, %r54};
	mov.b64 	%fd143, %rd259;
	mov.b64 	{%r60, %r65}, %rd373;
	// begin inline asm
	shfl.sync.down.b32 %r59, %r60, %r66, %r67, %r68;
	// end inline asm
	// begin inline asm
	shfl.sync.down.b32 %r64, %r65, %r66, %r67, %r68;
	// end inline asm
	mov.b64 	%rd150, {%r59, %r64};
	setp.gt.s32 	%p62, %r48, 30;
	mov.f64 	%fd236, %fd234;
	mov.u64 	%rd375, %rd373;
	@%p62 bra 	$L__BB11_169;
	setp.lt.f64 	%p63, %fd234, %fd143;
	mov.f64 	%fd236, %fd143;
	mov.u64 	%rd375, %rd150;
	@%p63 bra 	$L__BB11_169;
	setp.gt.f64 	%p64, %fd234, %fd143;
	mov.f64 	%fd236, %fd234;
	mov.u64 	%rd375, %rd373;
	@%p64 bra 	$L__BB11_169;
	setp.lt.s64 	%p65, %rd373, %rd150;
	selp.f64 	%fd236, %fd234, %fd143, %p65;
	min.s64 	%rd375, %rd373, %rd150;
$L__BB11_169:
	mov.b64 	%rd260, %fd236;
	mov.b64 	{%r70, %r75}, %rd260;
	mov.b32 	%r86, 2;
	mov.b32 	%r87, 31;
	mov.b32 	%r88, -1;
	// begin inline asm
	shfl.sync.down.b32 %r69, %r70, %r86, %r87, %r88;
	// end inline asm
	// begin inline asm
	shfl.sync.down.b32 %r74, %r75, %r86, %r87, %r88;
	// end inline asm
	mov.b64 	%rd261, {%r69, %r74};
	mov.b64 	%fd146, %rd261;
	mov.b64 	{%r80, %r85}, %rd375;
	// begin inline asm
	shfl.sync.down.b32 %r79, %r80, %r86, %r87, %r88;
	// end inline asm
	// begin inline asm
	shfl.sync.down.b32 %r84, %r85, %r86, %r87, %r88;
	// end inline asm
	mov.b64 	%rd153, {%r79, %r84};
	setp.gt.s32 	%p66, %r48, 29;
	mov.f64 	%fd237, %fd236;
	mov.u64 	%rd376, %rd375;
	@%p66 bra 	$L__BB11_173;
	setp.lt.f64 	%p67, %fd236, %fd146;
	mov.f64 	%fd237, %fd146;
	mov.u64 	%rd376, %rd153;
	@%p67 bra 	$L__BB11_173;
	setp.gt.f64 	%p68, %fd236, %fd146;
	mov.f64 	%fd237, %fd236;
	mov.u64 	%rd376, %rd375;
	@%p68 bra 	$L__BB11_173;
	setp.lt.s64 	%p69, %rd375, %rd153;
	selp.f64 	%fd237, %fd236, %fd146, %p69;
	min.s64 	%rd376, %rd375, %rd153;
$L__BB11_173:
	mov.b64 	%rd262, %fd237;
	mov.b64 	{%r90, %r95}, %rd262;
	mov.b32 	%r106, 4;
	mov.b32 	%r107, 31;
	mov.b32 	%r108, -1;
	// begin inline asm
	shfl.sync.down.b32 %r89, %r90, %r106, %r107, %r108;
	// end inline asm
	// begin inline asm
	shfl.sync.down.b32 %r94, %r95, %r106, %r107, %r108;
	// end inline asm
	mov.b64 	%rd263, {%r89, %r94};
	mov.b64 	%fd149, %rd263;
	mov.b64 	{%r100, %r105}, %rd376;
	// begin inline asm
	shfl.sync.down.b32 %r99, %r100, %r106, %r107, %r108;
	// end inline asm
	// begin inline asm
	shfl.sync.down.b32 %r104, %r105, %r106, %r107, %r108;
	// end inline asm
	mov.b64 	%rd156, {%r99, %r104};
	setp.gt.s32 	%p70, %r48, 27;
	mov.f64 	%fd238, %fd237;
	mov.u64 	%rd377, %rd376;
	@%p70 bra 	$L__BB11_177;
	setp.lt.f64 	%p71, %fd237, %fd149;
	mov.f64 	%fd238, %fd149;
	mov.u64 	%rd377, %rd156;
	@%p71 bra 	$L__BB11_177;
	setp.gt.f64 	%p72, %fd237, %fd149;
	mov.f64 	%fd238, %fd237;
	mov.u64 	%rd377, %rd376;
	@%p72 bra 	$L__BB11_177;
	setp.lt.s64 	%p73, %rd376, %rd156;
	selp.f64 	%fd238, %fd237, %fd149, %p73;
	min.s64 	%rd377, %rd376, %rd156;
$L__BB11_177:
	mov.b64 	%rd264, %fd238;
	mov.b64 	{%r110, %r115}, %rd264;
	mov.b32 	%r126, 8;
	mov.b32 	%r127, 31;
	mov.b32 	%r128, -1;
	// begin inline asm
	shfl.sync.down.b32 %r109, %r110, %r126, %r127, %r128;
	// end inline asm
	// begin inline asm
	shfl.sync.down.b32 %r114, %r115, %r126, %r127, %r128;
	// end inline asm
	mov.b64 	%rd265, {%r109, %r114};
	mov.b64 	%fd152, %rd265;
	mov.b64 	{%r120, %r125}, %rd377;
	// begin inline asm
	shfl.sync.down.b32 %r119, %r120, %r126, %r127, %r128;
	// end inline asm
	// begin inline asm
	shfl.sync.down.b32 %r124, %r125, %r126, %r127, %r128;
	// end inline asm
	mov.b64 	%rd159, {%r119, %r124};
	setp.gt.s32 	%p74, %r48, 23;
	mov.f64 	%fd239, %fd238;
	mov.u64 	%rd378, %rd377;
	@%p74 bra 	$L__BB11_181;
	setp.lt.f64 	%p75, %fd238, %fd152;
	mov.f64 	%fd239, %fd152;
	mov.u64 	%rd378, %rd159;
	@%p75 bra 	$L__BB11_181;
	setp.gt.f64 	%p76, %fd238, %fd152;
	mov.f64 	%fd239, %fd238;
	mov.u64 	%rd378, %rd377;
	@%p76 bra 	$L__BB11_181;
	setp.lt.s64 	%p77, %rd377, %rd159;
	selp.f64 	%fd239, %fd238, %fd152, %p77;
	min.s64 	%rd378, %rd377, %rd159;
$L__BB11_181:
	mov.b64 	%rd266, %fd239;
	mov.b64 	{%r130, %r135}, %rd266;
	mov.b32 	%r146, 16;
	mov.b32 	%r147, 31;
	mov.b32 	%r148, -1;
	// begin inline asm
	shfl.sync.down.b32 %r129, %r130, %r146, %r147, %r148;
	// end inline asm
	// begin inline asm
	shfl.sync.down.b32 %r134, %r135, %r146, %r147, %r148;
	// end inline asm
	mov.b64 	%rd267, {%r129, %r134};
	mov.b64 	%fd155, %rd267;
	mov.b64 	{%r140, %r145}, %rd378;
	// begin inline asm
	shfl.sync.down.b32 %r139, %r140, %r146, %r147, %r148;
	// end inline asm
	// begin inline asm
	shfl.sync.down.b32 %r144, %r145, %r146, %r147, %r148;
	// end inline asm
	mov.b64 	%rd162, {%r139, %r144};
	setp.gt.s32 	%p78, %r48, 15;
	mov.f64 	%fd247, %fd239;
	mov.u64 	%rd386, %rd378;
	@%p78 bra 	$L__BB11_185;
	setp.lt.f64 	%p79, %fd239, %fd155;
	mov.f64 	%fd247, %fd155;
	mov.u64 	%rd386, %rd162;
	@%p79 bra 	$L__BB11_185;
	setp.gt.f64 	%p80, %fd239, %fd155;
	mov.f64 	%fd247, %fd239;
	mov.u64 	%rd386, %rd378;
	@%p80 bra 	$L__BB11_185;
	setp.lt.s64 	%p81, %rd378, %rd162;
	selp.f64 	%fd247, %fd239, %fd155, %p81;
	min.s64 	%rd386, %rd378, %rd162;
$L__BB11_185:
	setp.ne.s32 	%p82, %r48, 0;
	@%p82 bra 	$L__BB11_187;
	shr.u32 	%r149, %r16, 1;
	and.b32  	%r150, %r149, 496;
	mov.u32 	%r151, _ZN6thrust24THRUST_300001_SM_1000_NS8cuda_cub4core6detail5shmemE;
	add.s32 	%r152, %r151, %r150;
	st.shared.f64 	[%r152+8], %fd247;
	st.shared.u64 	[%r152+16], %rd386;
$L__BB11_187:
	bar.sync 	0;
	setp.ne.s32 	%p83, %r16, 0;
	@%p83 bra 	$L__BB11_209;
	ld.shared.f64 	%fd158, [_ZN6thrust24THRUST_300001_SM_1000_NS8cuda_cub4core6detail5shmemE+24];
	ld.shared.u64 	%rd165, [_ZN6thrust24THRUST_300001_SM_1000_NS8cuda_cub4core6detail5shmemE+32];
	setp.lt.f64 	%p84, %fd247, %fd158;
	mov.f64 	%fd241, %fd158;
	mov.u64 	%rd380, %rd165;
	@%p84 bra 	$L__BB11_191;
	setp.lt.f64 	%p85, %fd158, %fd247;
	mov.f64 	%fd241, %fd247;
	mov.u64 	%rd380, %rd386;
	@%p85 bra 	$L__BB11_191;
	setp.lt.s64 	%p86, %rd386, %rd165;
	selp.f64 	%fd241, %fd247, %fd158, %p86;
	min.s64 	%rd380, %rd386, %rd165;
$L__BB11_191:
	ld.shared.f64 	%fd161, [_ZN6thrust24THRUST_300001_SM_1000_NS8cuda_cub4core6detail5shmemE+40];
	ld.shared.u64 	%rd168, [_ZN6thrust24THRUST_300001_SM_1000_NS8cuda_cub4core6detail5shmemE+48];
	setp.lt.f64 	%p87, %fd241, %fd161;
	mov.f64 	%fd242, %fd161;
	mov.u64 	%rd381, %rd168;
	@%p87 bra 	$L__BB11_194;
	setp.lt.f64 	%p88, %fd161, %fd241;
	mov.f64 	%fd242, %fd241;
	mov.u64 	%rd381, %rd380;
	@%p88 bra 	$L__BB11_194;
	setp.lt.s64 	%p89, %rd380, %rd168;
	selp.f64 	%fd242, %fd241, %fd161, %p89;
	min.s64 	%rd381, %rd380, %rd168;
$L__BB11_194:
	ld.shared.f64 	%fd164, [_ZN6thrust24THRUST_300001_SM_1000_NS8cuda_cub4core6detail5shmemE+56];
	ld.shared.u64 	%rd171, [_ZN6thrust24THRUST_300001_SM_1000_NS8cuda_cub4core6detail5shmemE+64];
	setp.lt.f64 	%p90, %fd242, %fd164;
	mov.f64 	%fd243, %fd164;
	mov.u64 	%rd382, %rd171;
	@%p90 bra 	$L__BB11_197;
	setp.lt.f64 	%p91, %fd164, %fd242;
	mov.f64 	%fd243, %fd242;
	mov.u64 	%rd382, %rd381;
	@%p91 bra 	$L__BB11_197;
	setp.lt.s64 	%p92, %rd381, %rd171;
	selp.f64 	%fd243, %fd242, %fd164, %p92;
	min.s64 	%rd382, %rd381, %rd171;
$L__BB11_197:
	ld.shared.f64 	%fd167, [_ZN6thrust24THRUST_300001_SM_1000_NS8cuda_cub4core6detail5shmemE+72];
	ld.shared.u64 	%rd174, [_ZN6thrust24THRUST_300001_SM_1000_NS8cuda_cub4core6detail5shmemE+80];
	setp.lt.f64 	%p93, %fd243, %fd167;
	mov.f64 	%fd244, %fd167;
	mov.u64 	%rd383, %rd174;
	@%p93 bra 	$L__BB11_200;
	setp.lt.f64 	%p94, %fd167, %fd243;
	mov.f64 	%fd244, %fd243;
	mov.u64 	%rd383, %rd382;
	@%p94 bra 	$L__BB11_200;
	setp.lt.s64 	%p95, %rd382, %rd174;
	selp.f64 	%fd244, %fd243, %fd167, %p95;
	min.s64 	%rd383, %rd382, %rd174;
$L__BB11_200:
	ld.shared.f64 	%fd170, [_ZN6thrust24THRUST_300001_SM_1000_NS8cuda_cub4core6detail5shmemE+88];
	ld.shared.u64 	%rd177, [_ZN6thrust24THRUST_300001_SM_1000_NS8cuda_cub4core6detail5shmemE+96];
	setp.lt.f64 	%p96, %fd244, %fd170;
	mov.f64 	%fd245, %fd170;
	mov.u64 	%rd384, %rd177;
	@%p96 bra 	$L__BB11_203;
	setp.lt.f64 	%p97, %fd170, %fd244;
	mov.f64 	%fd245, %fd244;
	mov.u64 	%rd384, %rd383;
	@%p97 bra 	$L__BB11_203;
	setp.lt.s64 	%p98, %rd383, %rd177;
	selp.f64 	%fd245, %fd244, %fd170, %p98;
	min.s64 	%rd384, %rd383, %rd177;
$L__BB11_203:
	ld.shared.f64 	%fd173, [_ZN6thrust24THRUST_300001_SM_1000_NS8cuda_cub4core6detail5shmemE+104];
	ld.shared.u64 	%rd180, [_ZN6thrust24THRUST_300001_SM_1000_NS8cuda_cub4core6detail5shmemE+112];
	setp.lt.f64 	%p99, %fd245, %fd173;
	mov.f64 	%fd246, %fd173;
	mov.u64 	%rd385, %rd180;
	@%p99 bra 	$L__BB11_206;
	setp.lt.f64 	%p100, %fd173, %fd245;
	mov.f64 	%fd246, %fd245;
	mov.u64 	%rd385, %rd384;
	@%p100 bra 	$L__BB11_206;
	setp.lt.s64 	%p101, %rd384, %rd180;
	selp.f64 	%fd246, %fd245, %fd173, %p101;
	min.s64 	%rd385, %rd384, %rd180;
$L__BB11_206:
	ld.shared.f64 	%fd176, [_ZN6thrust24THRUST_300001_SM_1000_NS8cuda_cub4core6detail5shmemE+120];
	ld.shared.u64 	%rd183, [_ZN6thrust24THRUST_300001_SM_1000_NS8cuda_cub4core6detail5shmemE+128];
	setp.lt.f64 	%p102, %fd246, %fd176;
	mov.u64 	%rd386, %rd183;
	mov.f64 	%fd247, %fd176;
	@%p102 bra 	$L__BB11_209;
	setp.lt.f64 	%p103, %fd176, %fd246;
	mov.u64 	%rd386, %rd385;
	mov.f64 	%fd247, %fd246;
	@%p103 bra 	$L__BB11_209;
	setp.lt.s64 	%p104, %rd385, %rd183;
	selp.f64 	%fd247, %fd246, %fd176, %p104;
	min.s64 	%rd386, %rd385, %rd183;
$L__BB11_209:
	mov.u32 	%r376, %tid.x;
	setp.ne.s32 	%p221, %r376, 0;
	@%p221 bra 	$L__BB11_211;
	ld.param.u64 	%rd318, [_ZN6thrust24THRUST_300001_SM_1000_NS8cuda_cub4core6detail13_kernel_agentINS1_8__reduce11ReduceAgentIPN4cuda3std3__45tupleIJdlEEESC_SB_iNS1_9__extrema9arg_max_fIdlNS9_4lessIdEEEEEEJSC_SC_iSH_EEEvDpT0__param_1];
	cvta.to.global.u64 	%rd317, %rd318;
	st.global.f64 	[%rd317], %fd247;
	st.global.u64 	[%rd317+8], %rd386;
$L__BB11_211:
	ret;

}
	// .globl	_ZN6thrust24THRUST_300001_SM_1000_NS8cuda_cub4core6detail13_kernel_agentINS1_8__reduce11ReduceAgentINS0_12zip_iteratorIN4cuda3std3__45tupleIJNS0_6detail15normal_iteratorINS0_10device_ptrIdEEEENS0_17counting_iteratorIlNS0_11use_defaultESI_SI_EEEEEEEPNSB_IJdlEEESM_lNS1_9__extrema9arg_max_fIdlNSA_4lessIdEEEEEEJSL_SN_lSS_EEEvDpT0_
.visible .entry _ZN6thrust24THRUST_300001_SM_1000_NS8cuda_cub4core6detail13_kernel_agentINS1_8__reduce11ReduceAgentINS0_12zip_iteratorIN4cuda3std3__45tupleIJNS0_6detail15normal_iteratorINS0_10device_ptrIdEEEENS0_17counting_iteratorIlNS0_11use_defaultESI_SI_EEEEEEEPNSB_IJdlEEESM_lNS1_9__extrema9arg_max_fIdlNSA_4lessIdEEEEEEJSL_SN_lSS_EEEvDpT0_(
	.param .align 8 .b8 _ZN6thrust24THRUST_300001_SM_1000_NS8cuda_cub4core6detail13_kernel_agentINS1_8__reduce11ReduceAgentINS0_12zip_iteratorIN4cuda3std3__45tupleIJNS0_6detail15normal_iteratorINS0_10device_ptrIdEEEENS0_17counting_iteratorIlNS0_11use_defaultESI_SI_EEEEEEEPNSB_IJdlEEESM_lNS1_9__extrema9arg_max_fIdlNSA_4lessIdEEEEEEJSL_SN_lSS_EEEvDpT0__param_0[16],
	.param .u64 .ptr .align 1 _ZN6thrust24THRUST_300001_SM_1000_NS8cuda_cub4core6detail13_kernel_agentINS1_8__reduce11ReduceAgentINS0_12zip_iteratorIN4cuda3std3__45tupleIJNS0_6detail15normal_iteratorINS0_10device_ptrIdEEEENS0_17counting_iteratorIlNS0_11use_defaultESI_SI_EEEEEEEPNSB_IJdlEEESM_lNS1_9__extrema9arg_max_fIdlNSA_4lessIdEEEEEEJSL_SN_lSS_EEEvDpT0__param_1,
	.param .u64 _ZN6thrust24THRUST_300001_SM_1000_NS8cuda_cub4core6detail13_kernel_agentINS1_8__reduce11ReduceAgentINS0_12zip_iteratorIN4cuda3std3__45tupleIJNS0_6detail15normal_iteratorINS0_10device_ptrIdEEEENS0_17counting_iteratorIlNS0_11use_defaultESI_SI_EEEEEEEPNSB_IJdlEEESM_lNS1_9__extrema9arg_max_fIdlNSA_4lessIdEEEEEEJSL_SN_lSS_EEEvDpT0__param_2,
	.param .align 1 .b8 _ZN6thrust24THRUST_300001_SM_1000_NS8cuda_cub4core6detail13_kernel_agentINS1_8__reduce11ReduceAgentINS0_12zip_iteratorIN4cuda3std3__45tupleIJNS0_6detail15normal_iteratorINS0_10device_ptrIdEEEENS0_17counting_iteratorIlNS0_11use_defaultESI_SI_EEEEEEEPNSB_IJdlEEESM_lNS1_9__extrema9arg_max_fIdlNSA_4lessIdEEEEEEJSL_SN_lSS_EEEvDpT0__param_3[1]
)
.maxntid 256
{
	.reg .pred 	%p<213>;
	.reg .b32 	%r<391>;
	.reg .b64 	%rd<358>;
	.reg .b64 	%fd<242>;

	ld.param.u64 	%rd194, [_ZN6thrust24THRUST_300001_SM_1000_NS8cuda_cub4core6detail13_kernel_agentINS1_8__reduce11ReduceAgentINS0_12zip_iteratorIN4cuda3std3__45tupleIJNS0_6detail15normal_iteratorINS0_10device_ptrIdEEEENS0_17counting_iteratorIlNS0_11use_defaultESI_SI_EEEEEEEPNSB_IJdlEEESM_lNS1_9__extrema9arg_max_fIdlNSA_4lessIdEEEEEEJSL_SN_lSS_EEEvDpT0__param_0+8];
	ld.param.u64 	%rd193, [_ZN6thrust24THRUST_300001_SM_1000_NS8cuda_cub4core6detail13_kernel_agentINS1_8__reduce11ReduceAgentINS0_12zip_iteratorIN4cuda3std3__45tupleIJNS0_6detail15normal_iteratorINS0_10device_ptrIdEEEENS0_17counting_iteratorIlNS0_11use_defaultESI_SI_EEEEEEEPNSB_IJdlEEESM_lNS1_9__extrema9arg_max_fIdlNSA_4lessIdEEEEEEJSL_SN_lSS_EEEvDpT0__param_0];
	ld.param.u64 	%rd196, [_ZN6thrust24THRUST_300001_SM_1000_NS8cuda_cub4core6detail13_kernel_agentINS1_8__reduce11ReduceAgentINS0_12zip_iteratorIN4cuda3std3__45tupleIJNS0_6detail15normal_iteratorINS0_10device_ptrIdEEEENS0_17counting_iteratorIlNS0_11use_defaultESI_SI_EEEEEEEPNSB_IJdlEEESM_lNS1_9__extrema9arg_max_fIdlNSA_4lessIdEEEEEEJSL_SN_lSS_EEEvDpT0__param_2];
	setp.eq.s64 	%p1, %rd196, 0;
	@%p1 bra 	$L__BB12_206;
	cvta.to.global.u64 	%rd1, %rd193;
	setp.gt.s64 	%p2, %rd196, 1279;
	@%p2 bra 	$L__BB12_122;
	cvt.u32.u64 	%r1, %rd196;
	mov.u32 	%r2, %tid.x;
	setp.ge.s32 	%p96, %r2, %r1;
	mov.f64 	%fd188, 0d0000000000000000;
	mov.b64 	%rd300, 0;
	mov.u32 	%r385, %r2;
	@%p96 bra 	$L__BB12_4;
	cvt.u64.u32 	%rd256, %r2;
	mul.wide.u32 	%rd257, %r2, 8;
	add.s64 	%rd258, %rd1, %rd257;
	add.s64 	%rd300, %rd194, %rd256;
	ld.global.f64 	%fd188, [%rd258];
	add.s32 	%r385, %r2, 256;
$L__BB12_4:
	setp.ge.s32 	%p97, %r385, %r1;
	@%p97 bra 	$L__BB12_26;
	not.b32 	%r154, %r385;
	add.s32 	%r5, %r154, %r1;
	and.b32  	%r155, %r5, 768;
	setp.eq.s32 	%p98, %r155, 768;
	@%p98 bra 	$L__BB12_11;
	cvt.u64.u32 	%rd260, %r385;
	add.s64 	%rd291, %rd194, %rd260;
	mul.wide.u32 	%rd261, %r385, 8;
	add.s64 	%rd290, %rd1, %rd261;
	shr.u32 	%r156, %r5, 8;
	add.s32 	%r157, %r156, 1;
	and.b32  	%r158, %r157, 3;
	neg.s32 	%r383, %r158;
$L__BB12_7:
	.pragma "nounroll";
	mov.u64 	%rd9, %rd300;
	mov.f64 	%fd3, %fd188;
	ld.global.f64 	%fd4, [%rd290];
	setp.lt.f64 	%p99, %fd3, %fd4;
	mov.u64 	%rd300, %rd291;
	mov.f64 	%fd188, %fd4;
	@%p99 bra 	$L__BB12_10;
	setp.lt.f64 	%p100, %fd4, %fd3;
	mov.u64 	%rd300, %rd9;
	mov.f64 	%fd188, %fd3;
	@%p100 bra 	$L__BB12_10;
	setp.lt.s64 	%p101, %rd9, %rd291;
	min.s64 	%rd300, %rd9, %rd291;
	selp.f64 	%fd188, %fd3, %fd4, %p101;
$L__BB12_10:
	add.s32 	%r385, %r385, 256;
	add.s64 	%rd291, %rd291, 256;
	add.s64 	%rd290, %rd290, 2048;
	add.s32 	%r383, %r383, 1;
	setp.ne.s32 	%p102, %r383, 0;
	@%p102 bra 	$L__BB12_7;
$L__BB12_11:
	setp.lt.u32 	%p103, %r5, 768;
	@%p103 bra 	$L__BB12_26;
	add.s32 	%r386, %r385, 512;
$L__BB12_13:
	mov.u32 	%r13, %r386;
	add.s32 	%r159, %r13, -512;
	cvt.s64.s32 	%rd262, %r159;
	mul.wide.s32 	%rd263, %r159, 8;
	add.s64 	%rd17, %rd1, %rd263;
	add.s64 	%rd18, %rd194, %rd262;
	ld.global.f64 	%fd10, [%rd17];
	setp.lt.f64 	%p104, %fd188, %fd10;
	mov.u64 	%rd297, %rd18;
	mov.f64 	%fd185, %fd10;
	@%p104 bra 	$L__BB12_16;
	setp.lt.f64 	%p105, %fd10, %fd188;
	mov.u64 	%rd297, %rd300;
	mov.f64 	%fd185, %fd188;
	@%p105 bra 	$L__BB12_16;
	setp.lt.s64 	%p106, %rd300, %rd18;
	min.s64 	%rd297, %rd300, %rd18;
	selp.f64 	%fd185, %fd188, %fd10, %p106;
$L__BB12_16:
	add.s32 	%r160, %r13, -256;
	cvt.s64.s32 	%rd264, %r160;
	add.s64 	%rd21, %rd194, %rd264;
	ld.global.f64 	%fd13, [%rd17+2048];
	setp.lt.f64 	%p107, %fd185, %fd13;
	mov.u64 	%rd298, %rd21;
	mov.f64 	%fd186, %fd13;
	@%p107 bra 	$L__BB12_19;
	setp.lt.f64 	%p108, %fd13, %fd185;
	mov.u64 	%rd298, %rd297;
	mov.f64 	%fd186, %fd185;
	@%p108 bra 	$L__BB12_19;
	setp.lt.s64 	%p109, %rd297, %rd21;
	min.s64 	%rd298, %rd297, %rd21;
	selp.f64 	%fd186, %fd185, %fd13, %p109;
$L__BB12_19:
	cvt.s64.s32 	%rd265, %r13;
	add.s64 	%rd24, %rd194, %rd265;
	ld.global.f64 	%fd16, [%rd17+4096];
	setp.lt.f64 	%p110, %fd186, %fd16;
	mov.u64 	%rd299, %rd24;
	mov.f64 	%fd187, %fd16;
	@%p110 bra 	$L__BB12_22;
	setp.lt.f64 	%p111, %fd16, %fd186;
	mov.u64 	%rd299, %rd298;
	mov.f64 	%fd187, %fd186;
	@%p111 bra 	$L__BB12_22;
	setp.lt.s64 	%p112, %rd298, %rd24;
	min.s64 	%rd299, %rd298, %rd24;
	selp.f64 	%fd187, %fd186, %fd16, %p112;
$L__BB12_22:
	add.s32 	%r161, %r13, 256;
	cvt.s64.s32 	%rd266, %r161;
	add.s64 	%rd27, %rd194, %rd266;
	ld.global.f64 	%fd19, [%rd17+6144];
	setp.lt.f64 	%p113, %fd187, %fd19;
	mov.u64 	%rd300, %rd27;
	mov.f64 	%fd188, %fd19;
	@%p113 bra 	$L__BB12_25;
	setp.lt.f64 	%p114, %fd19, %fd187;
	mov.u64 	%rd300, %rd299;
	mov.f64 	%fd188, %fd187;
	@%p114 bra 	$L__BB12_25;
	setp.lt.s64 	%p115, %rd299, %rd27;
	min.s64 	%rd300, %rd299, %rd27;
	selp.f64 	%fd188, %fd187, %fd19, %p115;
$L__BB12_25:
	add.s32 	%r386, %r13, 1024;
	add.s32 	%r162, %r13, 512;
	setp.lt.s32 	%p116, %r162, %r1;
	@%p116 bra 	$L__BB12_13;
$L__BB12_26:
	setp.lt.s32 	%p117, %r1, 256;
	@%p117 bra 	$L__BB12_71;
	// begin inline asm
	mov.u32 %r276, %laneid;
	// end inline asm
	mov.b64 	%rd277, %fd188;
	mov.b64 	{%r278, %r283}, %rd277;
	mov.b32 	%r294, 1;
	mov.b32 	%r295, 31;
	mov.b32 	%r296, -1;
	// begin inline asm
	shfl.sync.down.b32 %r277, %r278, %r294, %r295, %r296;
	// end inline asm
	// begin inline asm
	shfl.sync.down.b32 %r282, %r283, %r294, %r295, %r296;
	// end inline asm
	mov.b64 	%rd278, {%r277, %r282};
	mov.b64 	%fd23, %rd278;
	mov.b64 	{%r288, %r293}, %rd300;
	// begin inline asm
	shfl.sync.down.b32 %r287, %r288, %r294, %r295, %r296;
	// end inline asm
	// begin inline asm
	shfl.sync.down.b32 %r292, %r293, %r294, %r295, %r296;
	// end inline asm
	mov.b64 	%rd31, {%r287, %r292};
	setp.gt.s32 	%p169, %r276, 30;
	mov.u64 	%rd302, %rd300;
	mov.f64 	%fd190, %fd188;
	@%p169 bra 	$L__BB12_31;
	setp.lt.f64 	%p170, %fd188, %fd23;
	mov.u64 	%rd302, %rd31;
	mov.f64 	%fd190, %fd23;
	@%p170 bra 	$L__BB12_31;
	setp.gt.f64 	%p171, %fd188, %fd23;
	mov.u64 	%rd302, %rd300;
	mov.f64 	%fd190, %fd188;
	@%p171 bra 	$L__BB12_31;
	setp.lt.s64 	%p172, %rd300, %rd31;
	min.s64 	%rd302, %rd300, %rd31;
	selp.f64 	%fd190, %fd188, %fd23, %p172;
$L__BB12_31:
	mov.b64 	%rd279, %fd190;
	mov.b64 	{%r298, %r303}, %rd279;
	mov.b32 	%r314, 2;
	mov.b32 	%r315, 31;
	mov.b32 	%r316, -1;
	// begin inline asm
	shfl.sync.down.b32 %r297, %r298, %r314, %r315, %r316;
	// end inline asm
	// begin inline asm
	shfl.sync.down.b32 %r302, %r303, %r314, %r315, %r316;
	// end inline asm
	mov.b64 	%rd280, {%r297, %r302};
	mov.b64 	%fd26, %rd280;
	mov.b64 	{%r308, %r313}, %rd302;
	// begin inline asm
	shfl.sync.down.b32 %r307, %r308, %r314, %r315, %r316;
	// end inline asm
	// begin inline asm
	shfl.sync.down.b32 %r312, %r313, %r314, %r315, %r316;
	// end inline asm
	mov.b64 	%rd34, {%r307, %r312};
	setp.gt.s32 	%p173, %r276, 29;
	mov.u64 	%rd303, %rd302;
	mov.f64 	%fd191, %fd190;
	@%p173 bra 	$L__BB12_35;
	setp.lt.f64 	%p174, %fd190, %fd26;
	mov.u64 	%rd303, %rd34;
	mov.f64 	%fd191, %fd26;
	@%p174 bra 	$L__BB12_35;
	setp.gt.f64 	%p175, %fd190, %fd26;
	mov.u64 	%rd303, %rd302;
	mov.f64 	%fd191, %fd190;
	@%p175 bra 	$L__BB12_35;
	setp.lt.s64 	%p176, %rd302, %rd34;
	min.s64 	%rd303, %rd302, %rd34;
	selp.f64 	%fd191, %fd190, %fd26, %p176;
$L__BB12_35:
	mov.b64 	%rd281, %fd191;
	mov.b64 	{%r318, %r323}, %rd281;
	mov.b32 	%r334, 4;
	mov.b32 	%r335, 31;
	mov.b32 	%r336, -1;
	// begin inline asm
	shfl.sync.down.b32 %r317, %r318, %r334, %r335, %r336;
	// end inline asm
	// begin inline asm
	shfl.sync.down.b32 %r322, %r323, %r334, %r335, %r336;
	// end inline asm
	mov.b64 	%rd282, {%r317, %r322};
	mov.b64 	%fd29, %rd282;
	mov.b64 	{%r328, %r333}, %rd303;
	// begin inline asm
	shfl.sync.down.b32 %r327, %r328, %r334, %r335, %r336;
	// end inline asm
	// begin inline asm
	shfl.sync.down.b32 %r332, %r333, %r334, %r335, %r336;
	// end inline asm
	mov.b64 	%rd37, {%r327, %r332};
	setp.gt.s32 	%p177, %r276, 27;
	mov.u64 	%rd304, %rd303;
	mov.f64 	%fd192, %fd191;
	@%p177 bra 	$L__BB12_39;
	setp.lt.f64 	%p178, %fd191, %fd29;
	mov.u64 	%rd304, %rd37;
	mov.f64 	%fd192, %fd29;
	@%p178 bra 	$L__BB12_39;
	setp.gt.f64 	%p179, %fd191, %fd29;
	mov.u64 	%rd304, %rd303;
	mov.f64 	%fd192, %fd191;
	@%p179 bra 	$L__BB12_39;
	setp.lt.s64 	%p180, %rd303, %rd37;
	min.s64 	%rd304, %rd303, %rd37;
	selp.f64 	%fd192, %fd191, %fd29, %p180;
$L__BB12_39:
	mov.b64 	%rd283, %fd192;
	mov.b64 	{%r338, %r343}, %rd283;
	mov.b32 	%r354, 8;
	mov.b32 	%r355, 31;
	mov.b32 	%r356, -1;
	// begin inline asm
	shfl.sync.down.b32 %r337, %r338, %r354, %r355, %r356;
	// end inline asm
	// begin inline asm
	shfl.sync.down.b32 %r342, %r343, %r354, %r355, %r356;
	// end inline asm
	mov.b64 	%rd284, {%r337, %r342};
	mov.b64 	%fd32, %rd284;
	mov.b64 	{%r348, %r353}, %rd304;
	// begin inline asm
	shfl.sync.down.b32 %r347, %r348, %r354, %r355, %r356;
	// end inline asm
	// begin inline asm
	shfl.sync.down.b32 %r352, %r353, %r354, %r355, %r356;
	// end inline asm
	mov.b64 	%rd40, {%r347, %r352};
	setp.gt.s32 	%p181, %r276, 23;
	mov.u64 	%rd305, %rd304;
	mov.f64 	%fd193, %fd192;
	@%p181 bra 	$L__BB12_43;
	setp.lt.f64 	%p182, %fd192, %fd32;
	mov.u64 	%rd305, %rd40;
	mov.f64 	%fd193, %fd32;
	@%p182 bra 	$L__BB12_43;
	setp.gt.f64 	%p183, %fd192, %fd32;
	mov.u64 	%rd305, %rd304;
	mov.f64 	%fd193, %fd192;
	@%p183 bra 	$L__BB12_43;
	setp.lt.s64 	%p184, %rd304, %rd40;
	min.s64 	%rd305, %rd304, %rd40;
	selp.f64 	%fd193, %fd192, %fd32, %p184;
$L__BB12_43:
	mov.b64 	%rd285, %fd193;
	mov.b64 	{%r358, %r363}, %rd285;
	mov.b32 	%r374, 16;
	mov.b32 	%r375, 31;
	mov.b32 	%r376, -1;
	// begin inline asm
	shfl.sync.down.b32 %r357, %r358, %r374, %r375, %r376;
	// end inline asm
	// begin inline asm
	shfl.sync.down.b32 %r362, %r363, %r374, %r375, %r376;
	// end inline asm
	mov.b64 	%rd286, {%r357, %r362};
	mov.b64 	%fd35, %rd286;
	mov.b64 	{%r368, %r373}, %rd305;
	// begin inline asm
	shfl.sync.down.b32 %r367, %r368, %r374, %r375, %r376;
	// end inline asm
	// begin inline asm
	shfl.sync.down.b32 %r372, %r373, %r374, %r375, %r376;
	// end inline asm
	mov.b64 	%rd43, {%r367, %r372};
	setp.gt.s32 	%p185, %r276, 15;
	mov.u64 	%rd357, %rd305;
	mov.f64 	%fd241, %fd193;
	@%p185 bra 	$L__BB12_47;
	setp.lt.f64 	%p186, %fd193, %fd35;
	mov.u64 	%rd357, %rd43;
	mov.f64 	%fd241, %fd35;
	@%p186 bra 	$L__BB12_47;
	setp.gt.f64 	%p187, %fd193, %fd35;
	mov.u64 	%rd357, %rd305;
	mov.f64 	%fd241, %fd193;
	@%p187 bra 	$L__BB12_47;
	setp.lt.s64 	%p188, %rd305, %rd43;
	min.s64 	%rd357, %rd305, %rd43;
	selp.f64 	%fd241, %fd193, %fd35, %p188;
$L__BB12_47:
	setp.ne.s32 	%p189, %r276, 0;
	@%p189 bra 	$L__BB12_49;
	shr.u32 	%r377, %r2, 1;
	and.b32  	%r378, %r377, 496;
	mov.u32 	%r379, _ZN6thrust24THRUST_300001_SM_1000_NS8cuda_cub4core6detail5shmemE;
	add.s32 	%r380, %r379, %r378;
	st.shared.f64 	[%r380+8], %fd241;
	st.shared.u64 	[%r380+16], %rd357;
$L__BB12_49:
	bar.sync 	0;
	setp.ne.s32 	%p190, %r2, 0;
	@%p190 bra 	$L__BB12_204;
	ld.shared.f64 	%fd38, [_ZN6thrust24THRUST_300001_SM_1000_NS8cuda_cub4core6detail5shmemE+24];
	ld.shared.u64 	%rd46, [_ZN6thrust24THRUST_300001_SM_1000_NS8cuda_cub4core6detail5shmemE+32];
	setp.lt.f64 	%p191, %fd241, %fd38;
	mov.u64 	%rd307, %rd46;
	mov.f64 	%fd195, %fd38;
	@%p191 bra 	$L__BB12_53;
	setp.lt.f64 	%p192, %fd38, %fd241;
	mov.u64 	%rd307, %rd357;
	mov.f64 	%fd195, %fd241;
	@%p192 bra 	$L__BB12_53;
	setp.lt.s64 	%p193, %rd357, %rd46;
	min.s64 	%rd307, %rd357, %rd46;
	selp.f64 	%fd195, %fd241, %fd38, %p193;
$L__BB12_53:
	ld.shared.f64 	%fd41, [_ZN6thrust24THRUST_300001_SM_1000_NS8cuda_cub4core6detail5shmemE+40];
	ld.shared.u64 	%rd49, [_ZN6thrust24THRUST_300001_SM_1000_NS8cuda_cub4core6detail5shmemE+48];
	setp.lt.f64 	%p194, %fd195, %fd41;
	mov.u64 	%rd308, %rd49;
	mov.f64 	%fd196, %fd41;
	@%p194 bra 	$L__BB12_56;
	setp.lt.f64 	%p195, %fd41, %fd195;
	mov.u64 	%rd308, %rd307;
	mov.f64 	%fd196, %fd195;
	@%p195 bra 	$L__BB12_56;
	setp.lt.s64 	%p196, %rd307, %rd49;
	min.s64 	%rd308, %rd307, %rd49;
	selp.f64 	%fd196, %fd195, %fd41, %p196;
$L__BB12_56:
	ld.shared.f64 	%fd44, [_ZN6thrust24THRUST_300001_SM_1000_NS8cuda_cub4core6detail5shmemE+56];
	ld.shared.u64 	%rd52, [_ZN6thrust24THRUST_300001_SM_1000_NS8cuda_cub4core6detail5shmemE+64];
	setp.lt.f64 	%p197, %fd196, %fd44;
	mov.u64 	%rd309, %rd52;
	mov.f64 	%fd197, %fd44;
	@%p197 bra 	$L__BB12_59;
	setp.lt.f64 	%p198, %fd44, %fd196;
	mov.u64 	%rd309, %rd308;
	mov.f64 	%fd197, %fd196;
	@%p198 bra 	$L__BB12_59;
	setp.lt.s64 	%p199, %rd308, %rd52;
	min.s64 	%rd309, %rd308, %rd52;
	selp.f64 	%fd197, %fd196, %fd44, %p199;
$L__BB12_59:
	ld.shared.f64 	%fd47, [_ZN6thrust24THRUST_300001_SM_1000_NS8cuda_cub4core6detail5shmemE+72];
	ld.shared.u64 	%rd55, [_ZN6thrust24THRUST_300001_SM_1000_NS8cuda_cub4core6detail5shmemE+80];
	setp.lt.f64 	%p200, %fd197, %fd47;
	mov.u64 	%rd310, %rd55;
	mov.f64 	%fd198, %fd47;
	@%p200 bra 	$L__BB12_62;
	setp.lt.f64 	%p201, %fd47, %fd197;
	mov.u64 	%rd310, %rd309;
	mov.f64 	%fd198, %fd197;
	@%p201 bra 	$L__BB12_62;
	setp.lt.s64 	%p202, %rd309, %rd55;
	min.s64 	%rd310, %rd309, %rd55;
	selp.f64 	%fd198, %fd197, %fd47, %p202;
$L__BB12_62:
	ld.shared.f64 	%fd50, [_ZN6thrust24THRUST_300001_SM_1000_NS8cuda_cub4core6detail5shmemE+88];
	ld.shared.u64 	%rd58, [_ZN6thrust24THRUST_300001_SM_1000_NS8cuda_cub4core6detail5shmemE+96];
	setp.lt.f64 	%p203, %fd198, %fd50;
	mov.u64 	%rd311, %rd58;
	mov.f64 	%fd199, %fd50;
	@%p203 bra 	$L__BB12_65;
	setp.lt.f64 	%p204, %fd50, %fd198;
	mov.u64 	%rd311, %rd310;
	mov.f64 	%fd199, %fd198;
	@%p204 bra 	$L__BB12_65;
	setp.lt.s64 	%p205, %rd310, %rd58;
	min.s64 	%rd311, %rd310, %rd58;
	selp.f64 	%fd199, %fd198, %fd50, %p205;
$L__BB12_65:
	ld.shared.f64 	%fd53, [_ZN6thrust24THRUST_300001_SM_1000_NS8cuda_cub4core6detail5shmemE+104];
	ld.shared.u64 	%rd61, [_ZN6thrust24THRUST_300001_SM_1000_NS8cuda_cub4core6detail5shmemE+112];
	setp.lt.f64 	%p206, %fd199, %fd53;
	mov.u64 	%rd312, %rd61;
	mov.f64 	%fd200, %fd53;
	@%p206 bra 	$L__BB12_68;
	setp.lt.f64 	%p207, %fd53, %fd199;
	mov.u64 	%rd312, %rd311;
	mov.f64 	%fd200, %fd199;
	@%p207 bra 	$L__BB12_68;
	setp.lt.s64 	%p208, %rd311, %rd61;
	min.s64 	%rd312, %rd311, %rd61;
	selp.f64 	%fd200, %fd199, %fd53, %p208;
$L__BB12_68:
	ld.shared.f64 	%fd56, [_ZN6thrust24THRUST_300001_SM_1000_NS8cuda_cub4core6detail5shmemE+120];
	ld.shared.u64 	%rd64, [_ZN6thrust24THRUST_300001_SM_1000_NS8cuda_cub4core6detail5shmemE+128];
	setp.lt.f64 	%p209, %fd200, %fd56;
	mov.u64 	%rd357, %rd64;
	mov.f64 	%fd241, %fd56;
	@%p209 bra 	$L__BB12_204;
	setp.lt.f64 	%p210, %fd56, %fd200;
	mov.u64 	%rd357, %rd312;
	mov.f64 	%fd241, %fd200;
	@%p210 bra 	$L__BB12_204;
	setp.lt.s64 	%p211, %rd312, %rd64;
	min.s64 	%rd357, %rd312, %rd64;
	selp.f64 	%fd241, %fd200, %fd56, %p211;
	bra.uni 	$L__BB12_204;
$L__BB12_71:
	// begin inline asm
	mov.u32 %r163, %laneid;
	// end inline asm
	and.b32  	%r184, %r2, 992;
	add.s32 	%r185, %r184, 32;
	setp.gt.s32 	%p118, %r185, %r1;
	not.b32 	%r186, %r184;
	add.s32 	%r187, %r1, %r186;
	selp.b32 	%r182, %r187, 31, %p118;
	mov.b64 	%rd267, %fd188;
	mov.b64 	{%r165, %r170}, %rd267;
	mov.b32 	%r181, 1;
	mov.b32 	%r183, -1;
	// begin inline asm
	shfl.sync.down.b32 %r164, %r165, %r181, %r182, %r183;
	// end inline asm
	// begin inline asm
	shfl.sync.down.b32 %r169, %r170, %r181, %r182, %r183;
	// end inline asm
	mov.b64 	%rd268, {%r164, %r169};
	mov.b64 	%fd58, %rd268;
	mov.b64 	{%r175, %r180}, %rd300;
	// begin inline asm
	shfl.sync.down.b32 %r174, %r175, %r181, %r182, %r183;
	// end inline asm
	// begin inline asm
	shfl.sync.down.b32 %r179, %r180, %r181, %r182, %r183;
	// end inline asm
	mov.b64 	%rd66, {%r174, %r179};
	setp.ge.s32 	%p119, %r163, %r182;
	mov.u64 	%rd313, %rd300;
	mov.f64 	%fd201, %fd188;
	@%p119 bra 	$L__BB12_75;
	setp.lt.f64 	%p120, %fd188, %fd58;
	mov.u64 	%rd313, %rd66;
	mov.f64 	%fd201, %fd58;
	@%p120 bra 	$L__BB12_75;
	setp.gt.f64 	%p121, %fd188, %fd58;
	mov.u64 	%rd313, %rd300;
	mov.f64 	%fd201, %fd188;
	@%p121 bra 	$L__BB12_75;
	setp.lt.s64 	%p122, %rd300, %rd66;
	min.s64 	%rd313, %rd300, %rd66;
	selp.f64 	%fd201, %fd188, %fd58, %p122;
$L__BB12_75:
	mov.b64 	%rd269, %fd201;
	mov.b64 	{%r189, %r194}, %rd269;
	mov.b32 	%r205, 2;
	mov.b32 	%r207, -1;
	// begin inline asm
	shfl.sync.down.b32 %r188, %r189, %r205, %r182, %r207;
	// end inline asm
	// begin inline asm
	shfl.sync.down.b32 %r193, %r194, %r205, %r182, %r207;
	// end inline asm
	mov.b64 	%rd270, {%r188, %r193};
	mov.b64 	%fd61, %rd270;
	mov.b64 	{%r199, %r204}, %rd313;
	// begin inline asm
	shfl.sync.down.b32 %r198, %r199, %r205, %r182, %r207;
	// end inline asm
	// begin inline asm
	shfl.sync.down.b32 %r203, %r204, %r205, %r182, %r207;
	// end inline asm
	mov.b64 	%rd69, {%r198, %r203};
	add.s32 	%r208, %r163, 2;
	setp.gt.s32 	%p123, %r208, %r182;
	mov.u64 	%rd314, %rd313;
	mov.f64 	%fd202, %fd201;
	@%p123 bra 	$L__BB12_79;
	setp.lt.f64 	%p124, %fd201, %fd61;
	mov.u64 	%rd314, %rd69;
	mov.f64 	%fd202, %fd61;
	@%p124 bra 	$L__BB12_79;
	setp.gt.f64 	%p125, %fd201, %fd61;
	mov.u64 	%rd314, %rd313;
	mov.f64 	%fd202, %fd201;
	@%p125 bra 	$L__BB12_79;
	setp.lt.s64 	%p126, %rd313, %rd69;
	min.s64 	%rd314, %rd313, %rd69;
	selp.f64 	%fd202, %fd201, %fd61, %p126;
$L__BB12_79:
	mov.b64 	%rd271, %fd202;
	mov.b64 	{%r210, %r215}, %rd271;
	mov.b32 	%r226, 4;
	mov.b32 	%r228, -1;
	// begin inline asm
	shfl.sync.down.b32 %r209, %r210, %r226, %r182, %r228;
	// end inline asm
	// begin inline asm
	shfl.sync.down.b32 %r214, %r215, %r226, %r182, %r228;
	// end inline asm
	mov.b64 	%rd272, {%r209, %r214};
	mov.b64 	%fd64, %rd272;
	mov.b64 	{%r220, %r225}, %rd314;
	// begin inline asm
	shfl.sync.down.b32 %r219, %r220, %r226, %r182, %r228;
	// end inline asm
	// begin inline asm
	shfl.sync.down.b32 %r224, %r225, %r226, %r182, %r228;
	// end inline asm
	mov.b64 	%rd72, {%r219, %r224};
	add.s32 	%r229, %r163, 4;
	setp.gt.s32 	%p127, %r229, %r182;
	mov.u64 	%rd315, %rd314;
	mov.f64 	%fd203, %fd202;
	@%p127 bra 	$L__BB12_83;
	setp.lt.f64 	%p128, %fd202, %fd64;
	mov.u64 	%rd315, %rd72;
	mov.f64 	%fd203, %fd64;
	@%p128 bra 	$L__BB12_83;
	setp.gt.f64 	%p129, %fd202, %fd64;
	mov.u64 	%rd315, %rd314;
	mov.f64 	%fd203, %fd202;
	@%p129 bra 	$L__BB12_83;
	setp.lt.s64 	%p130, %rd314, %rd72;
	min.s64 	%rd315, %rd314, %rd72;
	selp.f64 	%fd203, %fd202, %fd64, %p130;
$L__BB12_83:
	mov.b64 	%rd273, %fd203;
	mov.b64 	{%r231, %r236}, %rd273;
	mov.b32 	%r247, 8;
	mov.b32 	%r249, -1;
	// begin inline asm
	shfl.sync.down.b32 %r230, %r231, %r247, %r182, %r249;
	// end inline asm
	// begin inline asm
	shfl.sync.down.b32 %r235, %r236, %r247, %r182, %r249;
	// end inline asm
	mov.b64 	%rd274, {%r230, %r235};
	mov.b64 	%fd67, %rd274;
	mov.b64 	{%r241, %r246}, %rd315;
	// begin inline asm
	shfl.sync.down.b32 %r240, %r241, %r247, %r182, %r249;
	// end inline asm
	// begin inline asm
	shfl.sync.down.b32 %r245, %r246, %r247, %r182, %r249;
	// end inline asm
	mov.b64 	%rd75, {%r240, %r245};
	add.s32 	%r250, %r163, 8;
	setp.gt.s32 	%p131, %r250, %r182;
	mov.f64 	%fd204, %fd203;
	mov.u64 	%rd316, %rd315;
	@%p131 bra 	$L__BB12_87;
	setp.lt.f64 	%p132, %fd203, %fd67;
	mov.f64 	%fd204, %fd67;
	mov.u64 	%rd316, %rd75;
	@%p132 bra 	$L__BB12_87;
	setp.gt.f64 	%p133, %fd203, %fd67;
	mov.f64 	%fd204, %fd203;
	mov.u64 	%rd316, %rd315;
	@%p133 bra 	$L__BB12_87;
	setp.lt.s64 	%p134, %rd315, %rd75;
	selp.f64 	%fd204, %fd203, %fd67, %p134;
	min.s64 	%rd316, %rd315, %rd75;
$L__BB12_87:
	mov.b64 	%rd275, %fd204;
	mov.b64 	{%r252, %r257}, %rd275;
	mov.b32 	%r268, 16;
	mov.b32 	%r270, -1;
	// begin inline asm
	shfl.sync.down.b32 %r251, %r252, %r268, %r182, %r270;
	// end inline asm
	// begin inline asm
	shfl.sync.down.b32 %r256, %r257, %r268, %r182, %r270;
	// end inline asm
	mov.b64 	%rd276, {%r251, %r256};
	mov.b64 	%fd70, %rd276;
	mov.b64 	{%r262, %r267}, %rd316;
	// begin inline asm
	shfl.sync.down.b32 %r261, %r262, %r268, %r182, %r270;
	// end inline asm
	// begin inline asm
	shfl.sync.down.b32 %r266, %r267, %r268, %r182, %r270;
	// end inline asm
	mov.b64 	%rd78, {%r261, %r266};
	add.s32 	%r271, %r163, 16;
	setp.gt.s32 	%p135, %r271, %r182;
	mov.f64 	%fd241, %fd204;
	mov.u64 	%rd357, %rd316;
	@%p135 bra 	$L__BB12_91;
	setp.lt.f64 	%p136, %fd204, %fd70;
	mov.f64 	%fd241, %fd70;
	mov.u64 	%rd357, %rd78;
	@%p136 bra 	$L__BB12_91;
	setp.gt.f64 	%p137, %fd204, %fd70;
	mov.f64 	%fd241, %fd204;
	mov.u64 	%rd357, %rd316;
	@%p137 bra 	$L__BB12_91;
	setp.lt.s64 	%p138, %rd316, %rd78;
	selp.f64 	%fd241, %fd204, %fd70, %p138;
	min.s64 	%rd357, %rd316, %rd78;
$L__BB12_91:
	setp.ne.s32 	%p139, %r163, 0;
	@%p139 bra 	$L__BB12_93;
	shr.u32 	%r272, %r2, 1;
	and.b32  	%r273, %r272, 496;
	mov.u32 	%r274, _ZN6thrust24THRUST_300001_SM_1000_NS8cuda_cub4core6detail5shmemE;
	add.s32 	%r275, %r274, %r273;
	st.shared.f64 	[%r275+8], %fd241;
	st.shared.u64 	[%r275+16], %rd357;
$L__BB12_93:
	bar.sync 	0;
	setp.ne.s32 	%p140, %r2, 0;
	@%p140 bra 	$L__BB12_204;
	setp.lt.s32 	%p141, %r1, 33;
	mov.f64 	%fd206, %fd241;
	mov.u64 	%rd318, %rd357;
	@%p141 bra 	$L__BB12_98;
	ld.shared.f64 	%fd73, [_ZN6thrust24THRUST_300001_SM_1000_NS8cuda_cub4core6detail5shmemE+24];
	ld.shared.u64 	%rd81, [_ZN6thrust24THRUST_300001_SM_1000_NS8cuda_cub4core6detail5shmemE+32];
	setp.lt.f64 	%p142, %fd241, %fd73;
	mov.f64 	%fd206, %fd73;
	mov.u64 	%rd318, %rd81;
	@%p142 bra 	$L__BB12_98;
	setp.lt.f64 	%p143, %fd73, %fd241;
	mov.f64 	%fd206, %fd241;
	mov.u64 	%rd318, %rd357;
	@%p143 bra 	$L__BB12_98;
	setp.lt.s64 	%p144, %rd357, %rd81;
	selp.f64 	%fd206, %fd241, %fd73, %p144;
	min.s64 	%rd318, %rd357, %rd81;
$L__BB12_98:
	setp.lt.s32 	%p145, %r1, 65;
	mov.f64 	%fd207, %fd206;
	mov.u64 	%rd319, %rd318;
	@%p145 bra 	$L__BB12_102;
	ld.shared.f64 	%fd76, [_ZN6thrust24THRUST_300001_SM_1000_NS8cuda_cub4core6detail5shmemE+40];
	ld.shared.u64 	%rd84, [_ZN6thrust24THRUST_300001_SM_1000_NS8cuda_cub4core6detail5shmemE+48];
	setp.lt.f64 	%p146, %fd206, %fd76;
	mov.f64 	%fd207, %fd76;
	mov.u64 	%rd319, %rd84;
	@%p146 bra 	$L__BB12_102;
	setp.lt.f64 	%p147, %fd76, %fd206;
	mov.f64 	%fd207, %fd206;
	mov.u64 	%rd319, %rd318;
	@%p147 bra 	$L__BB12_102;
	setp.lt.s64 	%p148, %rd318, %rd84;
	selp.f64 	%fd207, %fd206, %fd76, %p148;
	min.s64 	%rd319, %rd318, %rd84;
$L__BB12_102:
	setp.lt.s32 	%p149, %r1, 97;
	mov.f64 	%fd208, %fd207;
	mov.u64 	%rd320, %rd319;
	@%p149 bra 	$L__BB12_106;
	ld.shared.f64 	%fd79, [_ZN6thrust24THRUST_300001_SM_1000_NS8cuda_cub4core6detail5shmemE+56];
	ld.shared.u64 	%rd87, [_ZN6thrust24THRUST_300001_SM_1000_NS8cuda_cub4core6detail5shmemE+64];
	setp.lt.f64 	%p150, %fd207, %fd79;
	mov.f64 	%fd208, %fd79;
	mov.u64 	%rd320, %rd87;
	@%p150 bra 	$L__BB12_106;
	setp.lt.f64 	%p151, %fd79, %fd207;
	mov.f64 	%fd208, %fd207;
	mov.u64 	%rd320, %rd319;
	@%p151 bra 	$L__BB12_106;
	setp.lt.s64 	%p152, %rd319, %rd87;
	selp.f64 	%fd208, %fd207, %fd79, %p152;
	min.s64 	%rd320, %rd319, %rd87;
$L__BB12_106:
	setp.lt.s32 	%p153, %r1, 129;
	mov.f64 	%fd209, %fd208;
	mov.u64 	%rd321, %rd320;
	@%p153 bra 	$L__BB12_110;
	ld.shared.f64 	%fd82, [_ZN6thrust24THRUST_300001_SM_1000_NS8cuda_cub4core6detail5shmemE+72];
	ld.shared.u64 	%rd90, [_ZN6thrust24THRUST_300001_SM_1000_NS8cuda_cub4core6detail5shmemE+80];
	setp.lt.f64 	%p154, %fd208, %fd82;
	mov.f64 	%fd209, %fd82;
	mov.u64 	%rd321, %rd90;
	@%p154 bra 	$L__BB12_110;
	setp.lt.f64 	%p155, %fd82, %fd208;
	mov.f64 	%fd209, %fd208;
	mov.u64 	%rd321, %rd320;
	@%p155 bra 	$L__BB12_110;
	setp.lt.s64 	%p156, %rd320, %rd90;
	selp.f64 	%fd209, %fd208, %fd82, %p156;
	min.s64 	%rd321, %rd320, %rd90;
$L__BB12_110:
	setp.lt.s32 	%p157, %r1, 161;
	mov.f64 	%fd210, %fd209;
	mov.u64 	%rd322, %rd321;
	@%p157 bra 	$L__BB12_114;
	ld.shared.f64 	%fd85, [_ZN6thrust24THRUST_300001_SM_1000_NS8cuda_cub4core6detail5shmemE+88];
	ld.shared.u64 	%rd93, [_ZN6thrust24THRUST_300001_SM_1000_NS8cuda_cub4core6detail5shmemE+96];
	setp.lt.f64 	%p158, %fd209, %fd85;
	mov.f64 	%fd210, %fd85;
	mov.u64 	%rd322, %rd93;
	@%p158 bra 	$L__BB12_114;
	setp.lt.f64 	%p159, %fd85, %fd209;
	mov.f64 	%fd210, %fd209;
	mov.u64 	%rd322, %rd321;
	@%p159 bra 	$L__BB12_114;
	setp.lt.s64 	%p160, %rd321, %rd93;
	selp.f64 	%fd210, %fd209, %fd85, %p160;
	min.s64 	%rd322, %rd321, %rd93;
$L__BB12_114:
	setp.lt.s32 	%p161, %r1, 193;
	mov.f64 	%fd211, %fd210;
	mov.u64 	%rd323, %rd322;
	@%p161 bra 	$L__BB12_118;
	ld.shared.f64 	%fd88, [_ZN6thrust24THRUST_300001_SM_1000_NS8cuda_cub4core6detail5shmemE+104];
	ld.shared.u64 	%rd96, [_ZN6thrust24THRUST_300001_SM_1000_NS8cuda_cub4core6detail5shmemE+112];
	setp.lt.f64 	%p162, %fd210, %fd88;
	mov.f64 	%fd211, %fd88;
	mov.u64 	%rd323, %rd96;
	@%p162 bra 	$L__BB12_118;
	setp.lt.f64 	%p163, %fd88, %fd210;
	mov.f64 	%fd211, %fd210;
	mov.u64 	%rd323, %rd322;
	@%p163 bra 	$L__BB12_118;
	setp.lt.s64 	%p164, %rd322, %rd96;
	selp.f64 	%fd211, %fd210, %fd88, %p164;
	min.s64 	%rd323, %rd322, %rd96;
$L__BB12_118:
	setp.lt.s32 	%p165, %r1, 225;
	mov.u64 	%rd357, %rd323;
	mov.f64 	%fd241, %fd211;
	@%p165 bra 	$L__BB12_204;
	ld.shared.f64 	%fd91, [_ZN6thrust24THRUST_300001_SM_1000_NS8cuda_cub4core6detail5shmemE+120];
	ld.shared.u64 	%rd99, [_ZN6thrust24THRUST_300001_SM_1000_NS8cuda_cub4core6detail5shmemE+128];
	setp.lt.f64 	%p166, %fd211, %fd91;
	mov.u64 	%rd357, %rd99;
	mov.f64 	%fd241, %fd91;
	@%p166 bra 	$L__BB12_204;
	setp.lt.f64 	%p167, %fd91, %fd211;
	mov.u64 	%rd357, %rd323;
	mov.f64 	%fd241, %fd211;
	@%p167 bra 	$L__BB12_204;
	setp.lt.s64 	%p168, %rd323, %rd99;
	selp.f64 	%fd241, %fd211, %fd91, %p168;
	min.s64 	%rd357, %rd323, %rd99;
	bra.uni 	$L__BB12_204;
$L__BB12_122:
	mov.u32 	%r18, %tid.x;
	cvt.u64.u32 	%rd197, %r18;
	cvta.to.global.u64 	%rd198, %rd193;
	mul.wide.u32 	%rd199, %r18, 8;
	add.s64 	%rd200, %rd198, %rd199;
	ld.global.f64 	%fd170, [%rd200];
	add.s32 	%r31, %r18, 256;
	cvt.u64.u32 	%rd201, %r31;
	ld.global.f64 	%fd171, [%rd200+2048];
	add.s32 	%r32, %r18, 512;
	cvt.u64.u32 	%rd202, %r32;
	ld.global.f64 	%fd172, [%rd200+4096];
	add.s32 	%r33, %r18, 768;
	cvt.u64.u32 	%rd203, %r33;
	ld.global.f64 	%fd173, [%rd200+6144];
	or.b32  	%r34, %r18, 1024;
	cvt.u64.u32 	%rd101, %r34;
	add.s64 	%rd344, %rd194, %rd101;
	ld.global.f64 	%fd228, [%rd200+8192];
	setp.geu.f64 	%p3, %fd170, %fd171;
	selp.f64 	%fd174, %fd170, %fd171, %p3;
	selp.b64 	%rd204, %rd197, %rd201, %p3;
	setp.geu.f64 	%p4, %fd174, %fd172;
	selp.f64 	%fd175, %fd174, %fd172, %p4;
	selp.b64 	%rd205, %rd204, %rd202, %p4;
	setp.geu.f64 	%p5, %fd175, %fd173;
	selp.f64 	%fd94, %fd175, %fd173, %p5;
	selp.b64 	%rd104, %rd205, %rd203, %p5;
	setp.lt.f64 	%p6, %fd94, %fd228;
	@%p6 bra 	$L__BB12_124;
	setp.lt.f64 	%p7, %fd228, %fd94;
	setp.lt.u64 	%p8, %rd104, %rd101;
	or.pred  	%p9, %p7, %p8;
	selp.f64 	%fd228, %fd94, %fd228, %p9;
	add.s64 	%rd206, %rd194, %rd104;
	selp.b64 	%rd344, %rd206, %rd344, %p9;
$L__BB12_124:
	setp.lt.u64 	%p10, %rd196, 2560;
	mov.b64 	%rd333, 1280;
	@%p10 bra 	$L__BB12_137;
	mov.b64 	%rd325, 1280;
	mov.f64 	%fd213, %fd228;
$L__BB12_126:
	add.s64 	%rd209, %rd325, %rd197;
	shl.b64 	%rd210, %rd325, 3;
	cvta.to.global.u64 	%rd211, %rd193;
	add.s64 	%rd213, %rd211, %rd199;
	add.s64 	%rd214, %rd213, %rd210;
	add.s64 	%rd327, %rd209, %rd194;
	ld.global.f64 	%fd214, [%rd214];
	ld.global.f64 	%fd215, [%rd214+2048];
	ld.global.f64 	%fd216, [%rd214+4096];
	ld.global.f64 	%fd217, [%rd214+6144];
	ld.global.f64 	%fd228, [%rd214+8192];
	setp.lt.f64 	%p11, %fd213, %fd214;
	@%p11 bra 	$L__BB12_128;
	setp.lt.f64 	%p12, %fd214, %fd213;
	setp.lt.s64 	%p13, %rd344, %rd327;
	or.pred  	%p14, %p12, %p13;
	selp.f64 	%fd214, %fd213, %fd214, %p14;
	selp.b64 	%rd327, %rd344, %rd327, %p14;
$L__BB12_128:
	add.s64 	%rd215, %rd325, %rd197;
	add.s64 	%rd216, %rd215, %rd194;
	add.s64 	%rd328, %rd216, 256;
	setp.lt.f64 	%p15, %fd214, %fd215;
	@%p15 bra 	$L__BB12_130;
	setp.lt.f64 	%p16, %fd215, %fd214;
	add.s64 	%rd218, %rd325, %rd197;
	add.s64 	%rd219, %rd218, %rd194;
	add.s64 	%rd220, %rd219, 256;
	setp.lt.s64 	%p17, %rd327, %rd220;
	or.pred  	%p18, %p16, %p17;
	selp.f64 	%fd215, %fd214, %fd215, %p18;
	selp.b64 	%rd328, %rd327, %rd220, %p18;
$L__BB12_130:
	add.s64 	%rd329, %rd216, 512;
	setp.lt.f64 	%p19, %fd215, %fd216;
	@%p19 bra 	$L__BB12_132;
	setp.lt.f64 	%p20, %fd216, %fd215;
	add.s64 	%rd224, %rd325, %rd197;
	add.s64 	%rd225, %rd224, %rd194;
	add.s64 	%rd226, %rd225, 512;
	setp.lt.s64 	%p21, %rd328, %rd226;
	or.pred  	%p22, %p20, %p21;
	selp.f64 	%fd216, %fd215, %fd216, %p22;
	selp.b64 	%rd329, %rd328, %rd226, %p22;
$L__BB12_132:
	add.s64 	%rd227, %rd325, %rd197;
	add.s64 	%rd228, %rd227, %rd194;
	add.s64 	%rd330, %rd228, 768;
	setp.lt.f64 	%p23, %fd216, %fd217;
	@%p23 bra 	$L__BB12_134;
	setp.lt.f64 	%p24, %fd217, %fd216;
	setp.lt.s64 	%p25, %rd329, %rd330;
	or.pred  	%p26, %p24, %p25;
	selp.f64 	%fd217, %fd216, %fd217, %p26;
	selp.b64 	%rd330, %rd329, %rd330, %p26;
$L__BB12_134:
	add.s64 	%rd344, %rd228, 1024;
	setp.lt.f64 	%p27, %fd217, %fd228;
	@%p27 bra 	$L__BB12_136;
	setp.lt.f64 	%p28, %fd228, %fd217;
	setp.lt.s64 	%p29, %rd330, %rd344;
	or.pred  	%p30, %p28, %p29;
	selp.f64 	%fd228, %fd217, %fd228, %p30;
	selp.b64 	%rd344, %rd330, %rd344, %p30;
$L__BB12_136:
	add.s64 	%rd333, %rd325, 1280;
	add.s64 	%rd231, %rd325, 2560;
	setp.le.s64 	%p31, %rd231, %rd196;
	mov.u64 	%rd325, %rd333;
	mov.f64 	%fd213, %fd228;
	@%p31 bra 	$L__BB12_126;
$L__BB12_137:
	setp.le.s64 	%p32, %rd196, %rd333;
	@%p32 bra 	$L__BB12_160;
	cvt.u32.u64 	%r35, %rd333;
	cvt.u32.u64 	%r36, %rd196;
	sub.s32 	%r19, %r36, %r35;
	setp.ge.s32 	%p33, %r18, %r19;
	@%p33 bra 	$L__BB12_160;
	cvta.to.global.u64 	%rd130, %rd193;
	not.b32 	%r38, %r18;
	add.s32 	%r39, %r38, %r36;
	sub.s32 	%r20, %r39, %r35;
	and.b32  	%r41, %r20, 768;
	setp.eq.s32 	%p34, %r41, 768;
	mov.u32 	%r389, %r18;
	@%p34 bra 	$L__BB12_145;
	add.s64 	%rd234, %rd333, %rd197;
	add.s64 	%rd335, %rd234, %rd194;
	shl.b64 	%rd235, %rd234, 3;
	add.s64 	%rd334, %rd130, %rd235;
	shr.u32 	%r42, %r20, 8;
	add.s32 	%r43, %r42, 1;
	and.b32  	%r44, %r43, 3;
	neg.s32 	%r387, %r44;
	mov.u32 	%r389, %r18;
$L__BB12_141:
	.pragma "nounroll";
	mov.u64 	%rd135, %rd344;
	mov.f64 	%fd114, %fd228;
	ld.global.f64 	%fd115, [%rd334];
	setp.lt.f64 	%p35, %fd114, %fd115;
	mov.f64 	%fd228, %fd115;
	mov.u64 	%rd344, %rd335;
	@%p35 bra 	$L__BB12_144;
	setp.lt.f64 	%p36, %fd115, %fd114;
	mov.f64 	%fd228, %fd114;
	mov.u64 	%rd344, %rd135;
	@%p36 bra 	$L__BB12_144;
	setp.lt.s64 	%p37, %rd135, %rd335;
	selp.f64 	%fd228, %fd114, %fd115, %p37;
	min.s64 	%rd344, %rd135, %rd335;
$L__BB12_144:
	add.s32 	%r389, %r389, 256;
	add.s64 	%rd335, %rd335, 256;
	add.s64 	%rd334, %rd334, 2048;
	add.s32 	%r387, %r387, 1;
	setp.ne.s32 	%p38, %r387, 0;
	@%p38 bra 	$L__BB12_141;
$L__BB12_145:
	setp.lt.u32 	%p39, %r20, 768;
	@%p39 bra 	$L__BB12_160;
	add.s32 	%r390, %r389, 512;
$L__BB12_147:
	mov.u32 	%r28, %r390;
	add.s32 	%r45, %r28, -512;
	cvt.u64.u32 	%rd236, %r45;
	add.s64 	%rd237, %rd333, %rd236;
	shl.b64 	%rd238, %rd237, 3;
	add.s64 	%rd143, %rd130, %rd238;
	add.s64 	%rd144, %rd237, %rd194;
	ld.global.f64 	%fd121, [%rd143];
	setp.lt.f64 	%p40, %fd228, %fd121;
	mov.f64 	%fd225, %fd121;
	mov.u64 	%rd341, %rd144;
	@%p40 bra 	$L__BB12_150;
	setp.lt.f64 	%p41, %fd121, %fd228;
	mov.f64 	%fd225, %fd228;
	mov.u64 	%rd341, %rd344;
	@%p41 bra 	$L__BB12_150;
	setp.lt.s64 	%p42, %rd344, %rd144;
	selp.f64 	%fd225, %fd228, %fd121, %p42;
	min.s64 	%rd341, %rd344, %rd144;
$L__BB12_150:
	add.s32 	%r46, %r28, -256;
	cvt.u64.u32 	%rd239, %r46;
	add.s64 	%rd240, %rd333, %rd239;
	add.s64 	%rd147, %rd240, %rd194;
	ld.global.f64 	%fd124, [%rd143+2048];
	setp.lt.f64 	%p43, %fd225, %fd124;
	mov.f64 	%fd226, %fd124;
	mov.u64 	%rd342, %rd147;
	@%p43 bra 	$L__BB12_153;
	setp.lt.f64 	%p44, %fd124, %fd225;
	mov.f64 	%fd226, %fd225;
	mov.u64 	%rd342, %rd341;
	@%p44 bra 	$L__BB12_153;
	setp.lt.s64 	%p45, %rd341, %rd147;
	selp.f64 	%fd226, %fd225, %fd124, %p45;
	min.s64 	%rd342, %rd341, %rd147;
$L__BB12_153:
	cvt.u64.u32 	%rd241, %r28;
	add.s64 	%rd242, %rd333, %rd241;
	add.s64 	%rd150, %rd242, %rd194;
	ld.global.f64 	%fd127, [%rd143+4096];
	setp.lt.f64 	%p46, %fd226, %fd127;
	mov.f64 	%fd227, %fd127;
	mov.u64 	%rd343, %rd150;
	@%p46 bra 	$L__BB12_156;
	setp.lt.f64 	%p47, %fd127, %fd226;
	mov.f64 	%fd227, %fd226;
	mov.u64 	%rd343, %rd342;
	@%p47 bra 	$L__BB12_156;
	setp.lt.s64 	%p48, %rd342, %rd150;
	selp.f64 	%fd227, %fd226, %fd127, %p48;
	min.s64 	%rd343, %rd342, %rd150;
$L__BB12_156:
	add.s32 	%r47, %r28, 256;
	cvt.u64.u32 	%rd243, %r47;
	add.s64 	%rd244, %rd333, %rd243;
	add.s64 	%rd153, %rd244, %rd194;
	ld.global.f64 	%fd130, [%rd143+6144];
	setp.lt.f64 	%p49, %fd227, %fd130;
	mov.f64 	%fd228, %fd130;
	mov.u64 	%rd344, %rd153;
	@%p49 bra 	$L__BB12_159;
	setp.lt.f64 	%p50, %fd130, %fd227;
	mov.f64 	%fd228, %fd227;
	mov.u64 	%rd344, %rd343;
	@%p50 bra 	$L__BB12_159;
	setp.lt.s64 	%p51, %rd343, %rd153;
	selp.f64 	%fd228, %fd227, %fd130, %p51;
	min.s64 	%rd344, %rd343, %rd153;
$L__BB12_159:
	add.s32 	%r390, %r28, 1024;
	add.s32 	%r48, %r28, 512;
	setp.lt.s32 	%p52, %r48, %r19;
	@%p52 bra 	$L__BB12_147;
$L__BB12_160:
	// begin inline asm
	mov.u32 %r49, %laneid;
	// end inline asm
	mov.b64 	%rd245, %fd228;
	mov.b64 	{%r51, %r56}, %rd245;
	mov.b32 	%r67, 1;
	mov.b32 	%r68, 31;
	mov.b32 	%r69, -1;
	// begin inline asm
	shfl.sync.down.b32 %r50, %r51, %r67, %r68, %r69;
	// end inline asm
	// begin inline asm
	shfl.sync.down.b32 %r55, %r56, %r67, %r68, %r69;
	// end inline asm
	mov.b64 	%rd246, {%r50, %r55};
	mov.b64 	%fd134, %rd246;
	mov.b64 	{%r61, %r66}, %rd344;
	// begin inline asm
	shfl.sync.down.b32 %r60, %r61, %r67, %r68, %r69;
	// end inline asm
	// begin inline asm
	shfl.sync.down.b32 %r65, %r66, %r67, %r68, %r69;
	// end inline asm
	mov.b64 	%rd157, {%r60, %r65};
	setp.gt.s32 	%p53, %r49, 30;
	mov.f64 	%fd230, %fd228;
	mov.u64 	%rd346, %rd344;
	@%p53 bra 	$L__BB12_164;
	setp.lt.f64 	%p54, %fd228, %fd134;
	mov.f64 	%fd230, %fd134;
	mov.u64 	%rd346, %rd157;
	@%p54 bra 	$L__BB12_164;
	setp.gt.f64 	%p55, %fd228, %fd134;
	mov.f64 	%fd230, %fd228;
	mov.u64 	%rd346, %rd344;
	@%p55 bra 	$L__BB12_164;
	setp.lt.s64 	%p56, %rd344, %rd157;
	selp.f64 	%fd230, %fd228, %fd134, %p56;
	min.s64 	%rd346, %rd344, %rd157;
$L__BB12_164:
	mov.b64 	%rd247, %fd230;
	mov.b64 	{%r71, %r76}, %rd247;
	mov.b32 	%r87, 2;
	mov.b32 	%r88, 31;
	mov.b32 	%r89, -1;
	// begin inline asm
	shfl.sync.down.b32 %r70, %r71, %r87, %r88, %r89;
	// end inline asm
	// begin inline asm
	shfl.sync.down.b32 %r75, %r76, %r87, %r88, %r89;
	// end inline asm
	mov.b64 	%rd248, {%r70, %r75};
	mov.b64 	%fd137, %rd248;
	mov.b64 	{%r81, %r86}, %rd346;
	// begin inline asm
	shfl.sync.down.b32 %r80, %r81, %r87, %r88, %r89;
	// end inline asm
	// begin inline asm
	shfl.sync.down.b32 %r85, %r86, %r87, %r88, %r89;
	// end inline asm
	mov.b64 	%rd160, {%r80, %r85};
	setp.gt.s32 	%p57, %r49, 29;
	mov.f64 	%fd231, %fd230;
	mov.u64 	%rd347, %rd346;
	@%p57 bra 	$L__BB12_168;
	setp.lt.f64 	%p58, %fd230, %fd137;
	mov.f64 	%fd231, %fd137;
	mov.u64 	%rd347, %rd160;
	@%p58 bra 	$L__BB12_168;
	setp.gt.f64 	%p59, %fd230, %fd137;
	mov.f64 	%fd231, %fd230;
	mov.u64 	%rd347, %rd346;
	@%p59 bra 	$L__BB12_168;
	setp.lt.s64 	%p60, %rd346, %rd160;
	selp.f64 	%fd231, %fd230, %fd137, %p60;
	min.s64 	%rd347, %rd346, %rd160;
$L__BB12_168:
	mov.b64 	%rd249, %fd231;
	mov.b64 	{%r91, %r96}, %rd249;
	mov.b32 	%r107, 4;
	mov.b32 	%r108, 31;
	mov.b32 	%r109, -1;
	// begin inline asm
	shfl.sync.down.b32 %r90, %r91, %r107, %r108, %r109;
	// end inline asm
	// begin inline asm
	shfl.sync.down.b32 %r95, %r96, %r107, %r108, %r109;
	// end inline asm
	mov.b64 	%rd250, {%r90, %r95};
	mov.b64 	%fd140, %rd250;
	mov.b64 	{%r101, %r106}, %rd347;
	// begin inline asm
	shfl.sync.down.b32 %r100, %r101, %r107, %r108, %r109;
	// end inline asm
	// begin inline asm
	shfl.sync.down.b32 %r105, %r106, %r107, %r108, %r109;
	// end inline asm
	mov.b64 	%rd163, {%r100, %r105};
	setp.gt.s32 	%p61, %r49, 27;
	mov.f64 	%fd232, %fd231;
	mov.u64 	%rd348, %rd347;
	@%p61 bra 	$L__BB12_172;
	setp.lt.f64 	%p62, %fd231, %fd140;
	mov.f64 	%fd232, %fd140;
	mov.u64 	%rd348, %rd163;
	@%p62 bra 	$L__BB12_172;
	setp.gt.f64 	%p63, %fd231, %fd140;
	mov.f64 	%fd232, %fd231;
	mov.u64 	%rd348, %rd347;
	@%p63 bra 	$L__BB12_172;
	setp.lt.s64 	%p64, %rd347, %rd163;
	selp.f64 	%fd232, %fd231, %fd140, %p64;
	min.s64 	%rd348, %rd347, %rd163;
$L__BB12_172:
	mov.b64 	%rd251, %fd232;
	mov.b64 	{%r111, %r116}, %rd251;
	mov.b32 	%r127, 8;
	mov.b32 	%r128, 31;
	mov.b32 	%r129, -1;
	// begin inline asm
	shfl.sync.down.b32 %r110, %r111, %r127, %r128, %r129;
	// end inline asm
	// begin inline asm
	shfl.sync.down.b32 %r115, %r116, %r127, %r128, %r129;
	// end inline asm
	mov.b64 	%rd252, {%r110, %r115};
	mov.b64 	%fd143, %rd252;
	mov.b64 	{%r121, %r126}, %rd348;
	// begin inline asm
	shfl.sync.down.b32 %r120, %r121, %r127, %r128, %r129;
	// end inline asm
	// begin inline asm
	shfl.sync.down.b32 %r125, %r126, %r127, %r128, %r129;
	// end inline asm
	mov.b64 	%rd166, {%r120, %r125};
	setp.gt.s32 	%p65, %r49, 23;
	mov.f64 	%fd233, %fd232;
	mov.u64 	%rd349, %rd348;
	@%p65 bra 	$L__BB12_176;
	setp.lt.f64 	%p66, %fd232, %fd143;
	mov.f64 	%fd233, %fd143;
	mov.u64 	%rd349, %rd166;
	@%p66 bra 	$L__BB12_176;
	setp.gt.f64 	%p67, %fd232, %fd143;
	mov.f64 	%fd233, %fd232;
	mov.u64 	%rd349, %rd348;
	@%p67 bra 	$L__BB12_176;
	setp.lt.s64 	%p68, %rd348, %rd166;
	selp.f64 	%fd233, %fd232, %fd143, %p68;
	min.s64 	%rd349, %rd348, %rd166;
$L__BB12_176:
	mov.b64 	%rd253, %fd233;
	mov.b64 	{%r131, %r136}, %rd253;
	mov.b32 	%r147, 16;
	mov.b32 	%r148, 31;
	mov.b32 	%r149, -1;
	// begin inline asm
	shfl.sync.down.b32 %r130, %r131, %r147, %r148, %r149;
	// end inline asm
	// begin inline asm
	shfl.sync.down.b32 %r135, %r136, %r147, %r148, %r149;
	// end inline asm
	mov.b64 	%rd254, {%r130, %r135};
	mov.b64 	%fd146, %rd254;
	mov.b64 	{%r141, %r146}, %rd349;
	// begin inline asm
	shfl.sync.down.b32 %r140, %r141, %r147, %r148, %r149;
	// end inline asm
	// begin inline asm
	shfl.sync.down.b32 %r145, %r146, %r147, %r148, %r149;
	// end inline asm
	mov.b64 	%rd169, {%r140, %r145};
	setp.gt.s32 	%p69, %r49, 15;
	mov.f64 	%fd241, %fd233;
	mov.u64 	%rd357, %rd349;
	@%p69 bra 	$L__BB12_180;
	setp.lt.f64 	%p70, %fd233, %fd146;
	mov.f64 	%fd241, %fd146;
	mov.u64 	%rd357, %rd169;
	@%p70 bra 	$L__BB12_180;
	setp.gt.f64 	%p71, %fd233, %fd146;
	mov.f64 	%fd241, %fd233;
	mov.u64 	%rd357, %rd349;
	@%p71 bra 	$L__BB12_180;
	setp.lt.s64 	%p72, %rd349, %rd169;
	selp.f64 	%fd241, %fd233, %fd146, %p72;
	min.s64 	%rd357, %rd349, %rd169;
$L__BB12_180:
	setp.ne.s32 	%p73, %r49, 0;
	@%p73 bra 	$L__BB12_182;
	shr.u32 	%r150, %r18, 1;
	and.b32  	%r151, %r150, 496;
	mov.u32 	%r152, _ZN6thrust24THRUST_300001_SM_1000_NS8cuda_cub4core6detail5shmemE;
	add.s32 	%r153, %r152, %r151;
	st.shared.f64 	[%r153+8], %fd241;
	st.shared.u64 	[%r153+16], %rd357;
$L__BB12_182:
	bar.sync 	0;
	setp.ne.s32 	%p74, %r18, 0;
	@%p74 bra 	$L__BB12_204;
	ld.shared.f64 	%fd149, [_ZN6thrust24THRUST_300001_SM_1000_NS8cuda_cub4core6detail5shmemE+24];
	ld.shared.u64 	%rd172, [_ZN6thrust24THRUST_300001_SM_1000_NS8cuda_cub4core6detail5shmemE+32];
	setp.lt.f64 	%p75, %fd241, %fd149;
	mov.f64 	%fd235, %fd149;
	mov.u64 	%rd351, %rd172;
	@%p75 bra 	$L__BB12_186;
	setp.lt.f64 	%p76, %fd149, %fd241;
	mov.f64 	%fd235, %fd241;
	mov.u64 	%rd351, %rd357;
	@%p76 bra 	$L__BB12_186;
	setp.lt.s64 	%p77, %rd357, %rd172;
	selp.f64 	%fd235, %fd241, %fd149, %p77;
	min.s64 	%rd351, %rd357, %rd172;
$L__BB12_186:
	ld.shared.f64 	%fd152, [_ZN6thrust24THRUST_300001_SM_1000_NS8cuda_cub4core6detail5shmemE+40];
	ld.shared.u64 	%rd175, [_ZN6thrust24THRUST_300001_SM_1000_NS8cuda_cub4core6detail5shmemE+48];
	setp.lt.f64 	%p78, %fd235, %fd152;
	mov.f64 	%fd236, %fd152;
	mov.u64 	%rd352, %rd175;
	@%p78 bra 	$L__BB12_189;
	setp.lt.f64 	%p79, %fd152, %fd235;
	mov.f64 	%fd236, %fd235;
	mov.u64 	%rd352, %rd351;
	@%p79 bra 	$L__BB12_189;
	setp.lt.s64 	%p80, %rd351, %rd175;
	selp.f64 	%fd236, %fd235, %fd152, %p80;
	min.s64 	%rd352, %rd351, %rd175;
$L__BB12_189:
	ld.shared.f64 	%fd155, [_ZN6thrust24THRUST_300001_SM_1000_NS8cuda_cub4core6detail5shmemE+56];
	ld.shared.u64 	%rd178, [_ZN6thrust24THRUST_300001_SM_1000_NS8cuda_cub4core6detail5shmemE+64];
	setp.lt.f64 	%p81, %fd236, %fd155;
	mov.f64 	%fd237, %fd155;
	mov.u64 	%rd353, %rd178;
	@%p81 bra 	$L__BB12_192;
	setp.lt.f64 	%p82, %fd155, %fd236;
	mov.f64 	%fd237, %fd236;
	mov.u64 	%rd353, %rd352;
	@%p82 bra 	$L__BB12_192;
	setp.lt.s64 	%p83, %rd352, %rd178;
	selp.f64 	%fd237, %fd236, %fd155, %p83;
	min.s64 	%rd353, %rd352, %rd178;
$L__BB12_192:
	ld.shared.f64 	%fd158, [_ZN6thrust24THRUST_300001_SM_1000_NS8cuda_cub4core6detail5shmemE+72];
	ld.shared.u64 	%rd181, [_ZN6thrust24THRUST_300001_SM_1000_NS8cuda_cub4core6detail5shmemE+80];
	setp.lt.f64 	%p84, %fd237, %fd158;
	mov.f64 	%fd238, %fd158;
	mov.u64 	%rd354, %rd181;
	@%p84 bra 	$L__BB12_195;
	setp.lt.f64 	%p85, %fd158, %fd237;
	mov.f64 	%fd238, %fd237;
	mov.u64 	%rd354, %rd353;
	@%p85 bra 	$L__BB12_195;
	setp.lt.s64 	%p86, %rd353, %rd181;
	selp.f64 	%fd238, %fd237, %fd158, %p86;
	min.s64 	%rd354, %rd353, %rd181;
$L__BB12_195:
	ld.shared.f64 	%fd161, [_ZN6thrust24THRUST_300001_SM_1000_NS8cuda_cub4core6detail5shmemE+88];
	ld.shared.u64 	%rd184, [_ZN6thrust24THRUST_300001_SM_1000_NS8cuda_cub4core6detail5shmemE+96];
	setp.lt.f64 	%p87, %fd238, %fd161;
	mov.f64 	%fd239, %fd161;
	mov.u64 	%rd355, %rd184;
	@%p87 bra 	$L__BB12_198;
	setp.lt.f64 	%p88, %fd161, %fd238;
	mov.f64 	%fd239, %fd238;
	mov.u64 	%rd355, %rd354;
	@%p88 bra 	$L__BB12_198;
	setp.lt.s64 	%p89, %rd354, %rd184;
	selp.f64 	%fd239, %fd238, %fd161, %p89;
	min.s64 	%rd355, %rd354, %rd184;
$L__BB12_198:
	ld.shared.f64 	%fd164, [_ZN6thrust24THRUST_300001_SM_1000_NS8cuda_cub4core6detail5shmemE+104];
	ld.shared.u64 	%rd187, [_ZN6thrust24THRUST_300001_SM_1000_NS8cuda_cub4core6detail5shmemE+112];
	setp.lt.f64 	%p90, %fd239, %fd164;
	mov.f64 	%fd240, %fd164;
	mov.u64 	%rd356, %rd187;
	@%p90 bra 	$L__BB12_201;
	setp.lt.f64 	%p91, %fd164, %fd239;
	mov.f64 	%fd240, %fd239;
	mov.u64 	%rd356, %rd355;
	@%p91 bra 	$L__BB12_201;
	setp.lt.s64 	%p92, %rd355, %rd187;
	selp.f64 	%fd240, %fd239, %fd164, %p92;
	min.s64 	%rd356, %rd355, %rd187;
$L__BB12_201:
	ld.shared.f64 	%fd167, [_ZN6thrust24THRUST_300001_SM_1000_NS8cuda_cub4core6detail5shmemE+120];
	ld.shared.u64 	%rd190, [_ZN6thrust24THRUST_300001_SM_1000_NS8cuda_cub4core6detail5shmemE+128];
	setp.lt.f64 	%p93, %fd240, %fd167;
	mov.u64 	%rd357, %rd190;
	mov.f64 	%fd241, %fd167;
	@%p93 bra 	$L__BB12_204;
	setp.lt.f64 	%p94, %fd167, %fd240;
	mov.u64 	%rd357, %rd356;
	mov.f64 	%fd241, %fd240;
	@%p94 bra 	$L__BB12_204;
	setp.lt.s64 	%p95, %rd356, %rd190;
	selp.f64 	%fd241, %fd240, %fd167, %p95;
	min.s64 	%rd357, %rd356, %rd190;
$L__BB12_204:
	mov.u32 	%r381, %tid.x;
	setp.ne.s32 	%p212, %r381, 0;
	@%p212 bra 	$L__BB12_206;
	ld.param.u64 	%rd288, [_ZN6thrust24THRUST_300001_SM_1000_NS8cuda_cub4core6detail13_kernel_agentINS1_8__reduce11ReduceAgentINS0_12zip_iteratorIN4cuda3std3__45tupleIJNS0_6detail15normal_iteratorINS0_10device_ptrIdEEEENS0_17counting_iteratorIlNS0_11use_defaultESI_SI_EEEEEEEPNSB_IJdlEEESM_lNS1_9__extrema9arg_max_fIdlNSA_4lessIdEEEEEEJSL_SN_lSS_EEEvDpT0__param_1];
	cvta.to.global.u64 	%rd287, %rd288;
	st.global.f64 	[%rd287], %fd241;
	st.global.u64 	[%rd287+8], %rd357;
$L__BB12_206:
	ret;

}
	// .globl	_ZN6thrust24THRUST_300001_SM_1000_NS8cuda_cub4core6detail13_kernel_agentINS1_8__reduce11ReduceAgentINS0_12zip_iteratorIN4cuda3std3__45tupleIJNS0_6detail15normal_iteratorINS0_10device_ptrIdEEEENS0_17counting_iteratorIlNS0_11use_defaultESI_SI_EEEEEEEPNSB_IJdlEEESM_lNS1_9__extrema9arg_max_fIdlNSA_4lessIdEEEEEEJSL_SN_lN3cub18CUB_300001_SM_100013GridEvenShareIlEENSV_9GridQueueIyEESS_EEEvDpT0_
.visible .entry _ZN6thrust24THRUST_300001_SM_1000_NS8cuda_cub4core6detail13_kernel_agentINS1_8__reduce11ReduceAgentINS0_12zip_iteratorIN4cuda3std3__45tupleIJNS0_6detail15normal_iteratorINS0_10device_ptrIdEEEENS0_17counting_iteratorIlNS0_11use_defaultESI_SI_EEEEEEEPNSB_IJdlEEESM_lNS1_9__extrema9arg_max_fIdlNSA_4lessIdEEEEEEJSL_SN_lN3cub18CUB_300001_SM_100013GridEvenShareIlEENSV_9GridQueueIyEESS_EEEvDpT0_(
	.param .align 8 .b8 _ZN6thrust24THRUST_300001_SM_1000_NS8cuda_cub4core6detail13_kernel_agentINS1_8__reduce11ReduceAgentINS0_12zip_iteratorIN4cuda3std3__45tupleIJNS0_6detail15normal_iteratorINS0_10device_ptrIdEEEENS0_17counting_iteratorIlNS0_11use_defaultESI_SI_EEEEEEEPNSB_IJdlEEESM_lNS1_9__extrema9arg_max_fIdlNSA_4lessIdEEEEEEJSL_SN_lN3cub18CUB_300001_SM_100013GridEvenShareIlEENSV_9GridQueueIyEESS_EEEvDpT0__param_0[16],
	.param .u64 .ptr .align 1 _ZN6thrust24THRUST_300001_SM_1000_NS8cuda_cub4core6detail13_kernel_agentINS1_8__reduce11ReduceAgentINS0_12zip_iteratorIN4cuda3std3__45tupleIJNS0_6detail15normal_iteratorINS0_10device_ptrIdEEEENS0_17counting_iteratorIlNS0_11use_defaultESI_SI_EEEEEEEPNSB_IJdlEEESM_lNS1_9__extrema9arg_max_fIdlNSA_4lessIdEEEEEEJSL_SN_lN3cub18CUB_300001_SM_100013GridEvenShareIlEENSV_9GridQueueIyEESS_EEEvDpT0__param_1,
	.param .u64 _ZN6thrust24THRUST_300001_SM_1000_NS8cuda_cub4core6detail13_kernel_agentINS1_8__reduce11ReduceAgentINS0_12zip_iteratorIN4cuda3std3__45tupleIJNS0_6detail15normal_iteratorINS0_10device_ptrIdEEEENS0_17counting_iteratorIlNS0_11use_defaultESI_SI_EEEEEEEPNSB_IJdlEEESM_lNS1_9__extrema9arg_max_fIdlNSA_4lessIdEEEEEEJSL_SN_lN3cub18CUB_300001_SM_100013GridEvenShareIlEENSV_9GridQueueIyEESS_EEEvDpT0__param_2,
	.param .align 8 .b8 _ZN6thrust24THRUST_300001_SM_1000_NS8cuda_cub4core6detail13_kernel_agentINS1_8__reduce11ReduceAgentINS0_12zip_iteratorIN4cuda3std3__45tupleIJNS0_6detail15normal_iteratorINS0_10device_ptrIdEEEENS0_17counting_iteratorIlNS0_11use_defaultESI_SI_EEEEEEEPNSB_IJdlEEESM_lNS1_9__extrema9arg_max_fIdlNSA_4lessIdEEEEEEJSL_SN_lN3cub18CUB_300001_SM_100013GridEvenShareIlEENSV_9GridQueueIyEESS_EEEvDpT0__param_3[72],
	.param .align 8 .b8 _ZN6thrust24THRUST_300001_SM_1000_NS8cuda_cub4core6detail13_kernel_agentINS1_8__reduce11ReduceAgentINS0_12zip_iteratorIN4cuda3std3__45tupleIJNS0_6detail15normal_iteratorINS0_10device_ptrIdEEEENS0_17counting_iteratorIlNS0_11use_defaultESI_SI_EEEEEEEPNSB_IJdlEEESM_lNS1_9__extrema9arg_max_fIdlNSA_4lessIdEEEEEEJSL_SN_lN3cub18CUB_300001_SM_100013GridEvenShareIlEENSV_9GridQueueIyEESS_EEEvDpT0__param_4[8],
	.param .align 1 .b8 _ZN6thrust24THRUST_300001_SM_1000_NS8cuda_cub4core6detail13_kernel_agentINS1_8__reduce11ReduceAgentINS0_12zip_iteratorIN4cuda3std3__45tupleIJNS0_6detail15normal_iteratorINS0_10device_ptrIdEEEENS0_17counting_iteratorIlNS0_11use_defaultESI_SI_EEEEEEEPNSB_IJdlEEESM_lNS1_9__extrema9arg_max_fIdlNSA_4lessIdEEEEEEJSL_SN_lN3cub18CUB_300001_SM_100013GridEvenShareIlEENSV_9GridQueueIyEESS_EEEvDpT0__param_5[1]
)
.maxntid 256
{
	.reg .pred 	%p<215>;
	.reg .b32 	%r<399>;
	.reg .b64 	%rd<350>;
	.reg .b64 	%fd<242>;

	ld.param.u64 	%rd3, [_ZN6thrust24THRUST_300001_SM_1000_NS8cuda_cub4core6detail13_kernel_agentINS1_8__reduce11ReduceAgentINS0_12zip_iteratorIN4cuda3std3__45tupleIJNS0_6detail15normal_iteratorINS0_10device_ptrIdEEEENS0_17counting_iteratorIlNS0_11use_defaultESI_SI_EEEEEEEPNSB_IJdlEEESM_lNS1_9__extrema9arg_max_fIdlNSA_4lessIdEEEEEEJSL_SN_lN3cub18CUB_300001_SM_100013GridEvenShareIlEENSV_9GridQueueIyEESS_EEEvDpT0__param_0+8];
	ld.param.u64 	%rd196, [_ZN6thrust24THRUST_300001_SM_1000_NS8cuda_cub4core6detail13_kernel_agentINS1_8__reduce11ReduceAgentINS0_12zip_iteratorIN4cuda3std3__45tupleIJNS0_6detail15normal_iteratorINS0_10device_ptrIdEEEENS0_17counting_iteratorIlNS0_11use_defaultESI_SI_EEEEEEEPNSB_IJdlEEESM_lNS1_9__extrema9arg_max_fIdlNSA_4lessIdEEEEEEJSL_SN_lN3cub18CUB_300001_SM_100013GridEvenShareIlEENSV_9GridQueueIyEESS_EEEvDpT0__param_0];
	ld.param.u64 	%rd197, [_ZN6thrust24THRUST_300001_SM_1000_NS8cuda_cub4core6detail13_kernel_agentINS1_8__reduce11ReduceAgentINS0_12zip_iteratorIN4cuda3std3__45tupleIJNS0_6detail15normal_iteratorINS0_10device_ptrIdEEEENS0_17counting_iteratorIlNS0_11use_defaultESI_SI_EEEEEEEPNSB_IJdlEEESM_lNS1_9__extrema9arg_max_fIdlNSA_4lessIdEEEEEEJSL_SN_lN3cub18CUB_300001_SM_100013GridEvenShareIlEENSV_9GridQueueIyEESS_EEEvDpT0__param_4];
	ld.param.u64 	%rd195, [_ZN6thrust24THRUST_300001_SM_1000_NS8cuda_cub4core6detail13_kernel_agentINS1_8__reduce11ReduceAgentINS0_12zip_iteratorIN4cuda3std3__45tupleIJNS0_6detail15normal_iteratorINS0_10device_ptrIdEEEENS0_17counting_iteratorIlNS0_11use_defaultESI_SI_EEEEEEEPNSB_IJdlEEESM_lNS1_9__extrema9arg_max_fIdlNSA_4lessIdEEEEEEJSL_SN_lN3cub18CUB_300001_SM_100013GridEvenShareIlEENSV_9GridQueueIyEESS_EEEvDpT0__param_2];
	cvta.to.global.u64 	%rd1, %rd197;
	cvta.to.global.u64 	%rd2, %rd196;
	mov.u32 	%r1, %ctaid.x;
	mul.lo.s32 	%r33, %r1, 1280;
	cvt.u64.u32 	%rd4, %r33;
	mov.u32 	%r34, %nctaid.x;
	mul.lo.s32 	%r35, %r34, 1280;
	cvt.u64.u32 	%rd5, %r35;
	add.s64 	%rd198, %rd4, 1280;
	setp.le.s64 	%p1, %rd198, %rd195;
	@%p1 bra 	$L__BB13_121;
	cvt.u32.u64 	%r159, %rd4;
	cvt.u32.u64 	%r2, %rd195;
	sub.s32 	%r3, %r2, %r159;
	mov.u32 	%r4, %tid.x;
	setp.ge.s32 	%p98, %r4, %r3;
	mov.f64 	%fd188, 0d0000000000000000;
	mov.b64 	%rd292, 0;
	mov.u32 	%r393, %r4;
	@%p98 bra 	$L__BB13_3;
	cvt.u64.u32 	%rd240, %r4;
	add.s64 	%rd241, %rd4, %rd240;
	shl.b64 	%rd242, %rd241, 3;
	add.s64 	%rd243, %rd2, %rd242;
	add.s64 	%rd292, %rd3, %rd241;
	ld.global.f64 	%fd188, [%rd243];
	add.s32 	%r393, %r4, 256;
$L__BB13_3:
	setp.ge.s32 	%p99, %r393, %r3;
	@%p99 bra 	$L__BB13_25;
	not.b32 	%r161, %r393;
	add.s32 	%r162, %r161, %r2;
	sub.s32 	%r7, %r162, %r159;
	and.b32  	%r163, %r7, 768;
	setp.eq.s32 	%p100, %r163, 768;
	@%p100 bra 	$L__BB13_10;
	cvt.u64.u32 	%rd245, %r393;
	add.s64 	%rd246, %rd245, %rd4;
	add.s64 	%rd283, %rd246, %rd3;
	shl.b64 	%rd247, %rd246, 3;
	add.s64 	%rd282, %rd2, %rd247;
	shr.u32 	%r164, %r7, 8;
	add.s32 	%r165, %r164, 1;
	and.b32  	%r166, %r165, 3;
	neg.s32 	%r391, %r166;
$L__BB13_6:
	.pragma "nounroll";
	mov.u64 	%rd12, %rd292;
	mov.f64 	%fd3, %fd188;
	ld.global.f64 	%fd4, [%rd282];
	setp.lt.f64 	%p101, %fd3, %fd4;
	mov.u64 	%rd292, %rd283;
	mov.f64 	%fd188, %fd4;
	@%p101 bra 	$L__BB13_9;
	setp.lt.f64 	%p102, %fd4, %fd3;
	mov.u64 	%rd292, %rd12;
	mov.f64 	%fd188, %fd3;
	@%p102 bra 	$L__BB13_9;
	setp.lt.s64 	%p103, %rd12, %rd283;
	min.s64 	%rd292, %rd12, %rd283;
	selp.f64 	%fd188, %fd3, %fd4, %p103;
$L__BB13_9:
	add.s32 	%r393, %r393, 256;
	add.s64 	%rd283, %rd283, 256;
	add.s64 	%rd282, %rd282, 2048;
	add.s32 	%r391, %r391, 1;
	setp.ne.s32 	%p104, %r391, 0;
	@%p104 bra 	$L__BB13_6;
$L__BB13_10:
	setp.lt.u32 	%p105, %r7, 768;
	@%p105 bra 	$L__BB13_25;
	add.s32 	%r394, %r393, 512;
$L__BB13_12:
	mov.u32 	%r15, %r394;
	add.s32 	%r167, %r15, -512;
	cvt.s64.s32 	%rd248, %r167;
	add.s64 	%rd249, %rd248, %rd4;
	shl.b64 	%rd250, %rd249, 3;
	add.s64 	%rd20, %rd2, %rd250;
	add.s64 	%rd21, %rd249, %rd3;
	ld.global.f64 	%fd10, [%rd20];
	setp.lt.f64 	%p106, %fd188, %fd10;
	mov.u64 	%rd289, %rd21;
	mov.f64 	%fd185, %fd10;
	@%p106 bra 	$L__BB13_15;
	setp.lt.f64 	%p107, %fd10, %fd188;
	mov.u64 	%rd289, %rd292;
	mov.f64 	%fd185, %fd188;
	@%p107 bra 	$L__BB13_15;
	setp.lt.s64 	%p108, %rd292, %rd21;
	min.s64 	%rd289, %rd292, %rd21;
	selp.f64 	%fd185, %fd188, %fd10, %p108;
$L__BB13_15:
	add.s32 	%r168, %r15, -256;
	cvt.s64.s32 	%rd251, %r168;
	add.s64 	%rd252, %rd251, %rd4;
	add.s64 	%rd24, %rd252, %rd3;
	ld.global.f64 	%fd13, [%rd20+2048];
	setp.lt.f64 	%p109, %fd185, %fd13;
	mov.u64 	%rd290, %rd24;
	mov.f64 	%fd186, %fd13;
	@%p109 bra 	$L__BB13_18;
	setp.lt.f64 	%p110, %fd13, %fd185;
	mov.u64 	%rd290, %rd289;
	mov.f64 	%fd186, %fd185;
	@%p110 bra 	$L__BB13_18;
	setp.lt.s64 	%p111, %rd289, %rd24;
	min.s64 	%rd290, %rd289, %rd24;
	selp.f64 	%fd186, %fd185, %fd13, %p111;
$L__BB13_18:
	cvt.s64.s32 	%rd253, %r15;
	add.s64 	%rd254, %rd253, %rd4;
	add.s64 	%rd27, %rd254, %rd3;
	ld.global.f64 	%fd16, [%rd20+4096];
	setp.lt.f64 	%p112, %fd186, %fd16;
	mov.u64 	%rd291, %rd27;
	mov.f64 	%fd187, %fd16;
	@%p112 bra 	$L__BB13_21;
	setp.lt.f64 	%p113, %fd16, %fd186;
	mov.u64 	%rd291, %rd290;
	mov.f64 	%fd187, %fd186;
	@%p113 bra 	$L__BB13_21;
	setp.lt.s64 	%p114, %rd290, %rd27;
	min.s64 	%rd291, %rd290, %rd27;
	selp.f64 	%fd187, %fd186, %fd16, %p114;
$L__BB13_21:
	add.s32 	%r169, %r15, 256;
	cvt.s64.s32 	%rd255, %r169;
	add.s64 	%rd256, %rd255, %rd4;
	add.s64 	%rd30, %rd256, %rd3;
	ld.global.f64 	%fd19, [%rd20+6144];
	setp.lt.f64 	%p115, %fd187, %fd19;
	mov.u64 	%rd292, %rd30;
	mov.f64 	%fd188, %fd19;
	@%p115 bra 	$L__BB13_24;
	setp.lt.f64 	%p116, %fd19, %fd187;
	mov.u64 	%rd292, %rd291;
	mov.f64 	%fd188, %fd187;
	@%p116 bra 	$L__BB13_24;
	setp.lt.s64 	%p117, %rd291, %rd30;
	min.s64 	%rd292, %rd291, %rd30;
	selp.f64 	%fd188, %fd187, %fd19, %p117;
$L__BB13_24:
	add.s32 	%r394, %r15, 1024;
	add.s32 	%r170, %r15, 512;
	setp.lt.s32 	%p118, %r170, %r3;
	@%p118 bra 	$L__BB13_12;
$L__BB13_25:
	setp.lt.s32 	%p119, %r3, 256;
	@%p119 bra 	$L__BB13_70;
	// begin inline asm
	mov.u32 %r284, %laneid;
	// end inline asm
	mov.b64 	%rd267, %fd188;
	mov.b64 	{%r286, %r291}, %rd267;
	mov.b32 	%r302, 1;
	mov.b32 	%r303, 31;
	mov.b32 	%r304, -1;
	// begin inline asm
	shfl.sync.down.b32 %r285, %r286, %r302, %r303, %r304;
	// end inline asm
	// begin inline asm
	shfl.sync.down.b32 %r290, %r291, %r302, %r303, %r304;
	// end inline asm
	mov.b64 	%rd268, {%r285, %r290};
	mov.b64 	%fd23, %rd268;
	mov.b64 	{%r296, %r301}, %rd292;
	// begin inline asm
	shfl.sync.down.b32 %r295, %r296, %r302, %r303, %r304;
	// end inline asm
	// begin inline asm
	shfl.sync.down.b32 %r300, %r301, %r302, %r303, %r304;
	// end inline asm
	mov.b64 	%rd34, {%r295, %r300};
	setp.gt.s32 	%p171, %r284, 30;
	mov.u64 	%rd294, %rd292;
	mov.f64 	%fd190, %fd188;
	@%p171 bra 	$L__BB13_30;
	setp.lt.f64 	%p172, %fd188, %fd23;
	mov.u64 	%rd294, %rd34;
	mov.f64 	%fd190, %fd23;
	@%p172 bra 	$L__BB13_30;
	setp.gt.f64 	%p173, %fd188, %fd23;
	mov.u64 	%rd294, %rd292;
	mov.f64 	%fd190, %fd188;
	@%p173 bra 	$L__BB13_30;
	setp.lt.s64 	%p174, %rd292, %rd34;
	min.s64 	%rd294, %rd292, %rd34;
	selp.f64 	%fd190, %fd188, %fd23, %p174;
$L__BB13_30:
	mov.b64 	%rd269, %fd190;
	mov.b64 	{%r306, %r311}, %rd269;
	mov.b32 	%r322, 2;
	mov.b32 	%r323, 31;
	mov.b32 	%r324, -1;
	// begin inline asm
	shfl.sync.down.b32 %r305, %r306, %r322, %r323, %r324;
	// end inline asm
	// begin inline asm
	shfl.sync.down.b32 %r310, %r311, %r322, %r323, %r324;
	// end inline asm
	mov.b64 	%rd270, {%r305, %r310};
	mov.b64 	%fd26, %rd270;
	mov.b64 	{%r316, %r321}, %rd294;
	// begin inline asm
	shfl.sync.down.b32 %r315, %r316, %r322, %r323, %r324;
	// end inline asm
	// begin inline asm
	shfl.sync.down.b32 %r320, %r321, %r322, %r323, %r324;
	// end inline asm
	mov.b64 	%rd37, {%r315, %r320};
	setp.gt.s32 	%p175, %r284, 29;
	mov.u64 	%rd295, %rd294;
	mov.f64 	%fd191, %fd190;
	@%p175 bra 	$L__BB13_34;
	setp.lt.f64 	%p176, %fd190, %fd26;
	mov.u64 	%rd295, %rd37;
	mov.f64 	%fd191, %fd26;
	@%p176 bra 	$L__BB13_34;
	setp.gt.f64 	%p177, %fd190, %fd26;
	mov.u64 	%rd295, %rd294;
	mov.f64 	%fd191, %fd190;
	@%p177 bra 	$L__BB13_34;
	setp.lt.s64 	%p178, %rd294, %rd37;
	min.s64 	%rd295, %rd294, %rd37;
	selp.f64 	%fd191, %fd190, %fd26, %p178;
$L__BB13_34:
	mov.b64 	%rd271, %fd191;
	mov.b64 	{%r326, %r331}, %rd271;
	mov.b32 	%r342, 4;
	mov.b32 	%r343, 31;
	mov.b32 	%r344, -1;
	// begin inline asm
	shfl.sync.down.b32 %r325, %r326, %r342, %r343, %r344;
	// end inline asm
	// begin inline asm
	shfl.sync.down.b32 %r330, %r331, %r342, %r343, %r344;
	// end inline asm
	mov.b64 	%rd272, {%r325, %r330};
	mov.b64 	%fd29, %rd272;
	mov.b64 	{%r336, %r341}, %rd295;
	// begin inline asm
	shfl.sync.down.b32 %r335, %r336, %r342, %r343, %r344;
	// end inline asm
	// begin inline asm
	shfl.sync.down.b32 %r340, %r341, %r342, %r343, %r344;
	// end inline asm
	mov.b64 	%rd40, {%r335, %r340};
	setp.gt.s32 	%p179, %r284, 27;
	mov.u64 	%rd296, %rd295;
	mov.f64 	%fd192, %fd191;
	@%p179 bra 	$L__BB13_38;
	setp.lt.f64 	%p180, %fd191, %fd29;
	mov.u64 	%rd296, %rd40;
	mov.f64 	%fd192, %fd29;
	@%p180 bra 	$L__BB13_38;
	setp.gt.f64 	%p181, %fd191, %fd29;
	mov.u64 	%rd296, %rd295;
	mov.f64 	%fd192, %fd191;
	@%p181 bra 	$L__BB13_38;
	setp.lt.s64 	%p182, %rd295, %rd40;
	min.s64 	%rd296, %rd295, %rd40;
	selp.f64 	%fd192, %fd191, %fd29, %p182;
$L__BB13_38:
	mov.b64 	%rd273, %fd192;
	mov.b64 	{%r346, %r351}, %rd273;
	mov.b32 	%r362, 8;
	mov.b32 	%r363, 31;
	mov.b32 	%r364, -1;
	// begin inline asm
	shfl.sync.down.b32 %r345, %r346, %r362, %r363, %r364;
	// end inline asm
	// begin inline asm
	shfl.sync.down.b32 %r350, %r351, %r362, %r363, %r364;
	// end inline asm
	mov.b64 	%rd274, {%r345, %r350};
	mov.b64 	%fd32, %rd274;
	mov.b64 	{%r356, %r361}, %rd296;
	// begin inline asm
	shfl.sync.down.b32 %r355, %r356, %r362, %r363, %r364;
	// end inline asm
	// begin inline asm
	shfl.sync.down.b32 %r360, %r361, %r362, %r363, %r364;
	// end inline asm
	mov.b64 	%rd43, {%r355, %r360};
	setp.gt.s32 	%p183, %r284, 23;
	mov.u64 	%rd297, %rd296;
	mov.f64 	%fd193, %fd192;
	@%p183 bra 	$L__BB13_42;
	setp.lt.f64 	%p184, %fd192, %fd32;
	mov.u64 	%rd297, %rd43;
	mov.f64 	%fd193, %fd32;
	@%p184 bra 	$L__BB13_42;
	setp.gt.f64 	%p185, %fd192, %fd32;
	mov.u64 	%rd297, %rd296;
	mov.f64 	%fd193, %fd192;
	@%p185 bra 	$L__BB13_42;
	setp.lt.s64 	%p186, %rd296, %rd43;
	min.s64 	%rd297, %rd296, %rd43;
	selp.f64 	%fd193, %fd192, %fd32, %p186;
$L__BB13_42:
	mov.b64 	%rd275, %fd193;
	mov.b64 	{%r366, %r371}, %rd275;
	mov.b32 	%r382, 16;
	mov.b32 	%r383, 31;
	mov.b32 	%r384, -1;
	// begin inline asm
	shfl.sync.down.b32 %r365, %r366, %r382, %r383, %r384;
	// end inline asm
	// begin inline asm
	shfl.sync.down.b32 %r370, %r371, %r382, %r383, %r384;
	// end inline asm
	mov.b64 	%rd276, {%r365, %r370};
	mov.b64 	%fd35, %rd276;
	mov.b64 	{%r376, %r381}, %rd297;
	// begin inline asm
	shfl.sync.down.b32 %r375, %r376, %r382, %r383, %r384;
	// end inline asm
	// begin inline asm
	shfl.sync.down.b32 %r380, %r381, %r382, %r383, %r384;
	// end inline asm
	mov.b64 	%rd46, {%r375, %r380};
	setp.gt.s32 	%p187, %r284, 15;
	mov.u64 	%rd349, %rd297;
	mov.f64 	%fd241, %fd193;
	@%p187 bra 	$L__BB13_46;
	setp.lt.f64 	%p188, %fd193, %fd35;
	mov.u64 	%rd349, %rd46;
	mov.f64 	%fd241, %fd35;
	@%p188 bra 	$L__BB13_46;
	setp.gt.f64 	%p189, %fd193, %fd35;
	mov.u64 	%rd349, %rd297;
	mov.f64 	%fd241, %fd193;
	@%p189 bra 	$L__BB13_46;
	setp.lt.s64 	%p190, %rd297, %rd46;
	min.s64 	%rd349, %rd297, %rd46;
	selp.f64 	%fd241, %fd193, %fd35, %p190;
$L__BB13_46:
	setp.ne.s32 	%p191, %r284, 0;
	@%p191 bra 	$L__BB13_48;
	shr.u32 	%r385, %r4, 1;
	and.b32  	%r386, %r385, 496;
	mov.u32 	%r387, _ZN6thrust24THRUST_300001_SM_1000_NS8cuda_cub4core6detail5shmemE;
	add.s32 	%r388, %r387, %r386;
	st.shared.f64 	[%r388+8], %fd241;
	st.shared.u64 	[%r388+16], %rd349;
$L__BB13_48:
	bar.sync 	0;
	setp.ne.s32 	%p192, %r4, 0;
	@%p192 bra 	$L__BB13_208;
	ld.shared.f64 	%fd38, [_ZN6thrust24THRUST_300001_SM_1000_NS8cuda_cub4core6detail5shmemE+24];
	ld.shared.u64 	%rd49, [_ZN6thrust24THRUST_300001_SM_1000_NS8cuda_cub4core6detail5shmemE+32];
	setp.lt.f64 	%p193, %fd241, %fd38;
	mov.u64 	%rd299, %rd49;
	mov.f64 	%fd195, %fd38;
	@%p193 bra 	$L__BB13_52;
	setp.lt.f64 	%p194, %fd38, %fd241;
	mov.u64 	%rd299, %rd349;
	mov.f64 	%fd195, %fd241;
	@%p194 bra 	$L__BB13_52;
	setp.lt.s64 	%p195, %rd349, %rd49;
	min.s64 	%rd299, %rd349, %rd49;
	selp.f64 	%fd195, %fd241, %fd38, %p195;
$L__BB13_52:
	ld.shared.f64 	%fd41, [_ZN6thrust24THRUST_300001_SM_1000_NS8cuda_cub4core6detail5shmemE+40];
	ld.shared.u64 	%rd52, [_ZN6thrust24THRUST_300001_SM_1000_NS8cuda_cub4core6detail5shmemE+48];
	setp.lt.f64 	%p196, %fd195, %fd41;
	mov.u64 	%rd300, %rd52;
	mov.f64 	%fd196, %fd41;
	@%p196 bra 	$L__BB13_55;
	setp.lt.f64 	%p197, %fd41, %fd195;
	mov.u64 	%rd300, %rd299;
	mov.f64 	%fd196, %fd195;
	@%p197 bra 	$L__BB13_55;
	setp.lt.s64 	%p198, %rd299, %rd52;
	min.s64 	%rd300, %rd299, %rd52;
	selp.f64 	%fd196, %fd195, %fd41, %p198;
$L__BB13_55:
	ld.shared.f64 	%fd44, [_ZN6thrust24THRUST_300001_SM_1000_NS8cuda_cub4core6detail5shmemE+56];
	ld.shared.u64 	%rd55, [_ZN6thrust24THRUST_300001_SM_1000_NS8cuda_cub4core6detail5shmemE+64];
	setp.lt.f64 	%p199, %fd196, %fd44;
	mov.u64 	%rd301, %rd55;
	mov.f64 	%fd197, %fd44;
	@%p199 bra 	$L__BB13_58;
	setp.lt.f64 	%p200, %fd44, %fd196;
	mov.u64 	%rd301, %rd300;
	mov.f64 	%fd197, %fd196;
	@%p200 bra 	$L__BB13_58;
	setp.lt.s64 	%p201, %rd300, %rd55;
	min.s64 	%rd301, %rd300, %rd55;
	selp.f64 	%fd197, %fd196, %fd44, %p201;
$L__BB13_58:
	ld.shared.f64 	%fd47, [_ZN6thrust24THRUST_300001_SM_1000_NS8cuda_cub4core6detail5shmemE+72];
	ld.shared.u64 	%rd58, [_ZN6thrust24THRUST_300001_SM_1000_NS8cuda_cub4core6detail5shmemE+80];
	setp.lt.f64 	%p202, %fd197, %fd47;
	mov.u64 	%rd302, %rd58;
	mov.f64 	%fd198, %fd47;
	@%p202 bra 	$L__BB13_61;
	setp.lt.f64 	%p203, %fd47, %fd197;
	mov.u64 	%rd302, %rd301;
	mov.f64 	%fd198, %fd197;
	@%p203 bra 	$L__BB13_61;
	setp.lt.s64 	%p204, %rd301, %rd58;
	min.s64 	%rd302, %rd301, %rd58;
	selp.f64 	%fd198, %fd197, %fd47, %p204;
$L__BB13_61:
	ld.shared.f64 	%fd50, [_ZN6thrust24THRUST_300001_SM_1000_NS8cuda_cub4core6detail5shmemE+88];
	ld.shared.u64 	%rd61, [_ZN6thrust24THRUST_300001_SM_1000_NS8cuda_cub4core6detail5shmemE+96];
	setp.lt.f64 	%p205, %fd198, %fd50;
	mov.u64 	%rd303, %rd61;
	mov.f64 	%fd199, %fd50;
	@%p205 bra 	$L__BB13_64;
	setp.lt.f64 	%p206, %fd50, %fd198;
	mov.u64 	%rd303, %rd302;
	mov.f64 	%fd199, %fd198;
	@%p206 bra 	$L__BB13_64;
	setp.lt.s64 	%p207, %rd302, %rd61;
	min.s64 	%rd303, %rd302, %rd61;
	selp.f64 	%fd199, %fd198, %fd50, %p207;
$L__BB13_64:
	ld.shared.f64 	%fd53, [_ZN6thrust24THRUST_300001_SM_1000_NS8cuda_cub4core6detail5shmemE+104];
	ld.shared.u64 	%rd64, [_ZN6thrust24THRUST_300001_SM_1000_NS8cuda_cub4core6detail5shmemE+112];
	setp.lt.f64 	%p208, %fd199, %fd53;
	mov.u64 	%rd304, %rd64;
	mov.f64 	%fd200, %fd53;
	@%p208 bra 	$L__BB13_67;
	setp.lt.f64 	%p209, %fd53, %fd199;
	mov.u64 	%rd304, %rd303;
	mov.f64 	%fd200, %fd199;
	@%p209 bra 	$L__BB13_67;
	setp.lt.s64 	%p210, %rd303, %rd64;
	min.s64 	%rd304, %rd303, %rd64;
	selp.f64 	%fd200, %fd199, %fd53, %p210;
$L__BB13_67:
	ld.shared.f64 	%fd56, [_ZN6thrust24THRUST_300001_SM_1000_NS8cuda_cub4core6detail5shmemE+120];
	ld.shared.u64 	%rd67, [_ZN6thrust24THRUST_300001_SM_1000_NS8cuda_cub4core6detail5shmemE+128];
	setp.lt.f64 	%p211, %fd200, %fd56;
	mov.u64 	%rd349, %rd67;
	mov.f64 	%fd241, %fd56;
	@%p211 bra 	$L__BB13_208;
	setp.lt.f64 	%p212, %fd56, %fd200;
	mov.u64 	%rd349, %rd304;
	mov.f64 	%fd241, %fd200;
	@%p212 bra 	$L__BB13_208;
	setp.lt.s64 	%p213, %rd304, %rd67;
	min.s64 	%rd349, %rd304, %rd67;
	selp.f64 	%fd241, %fd200, %fd56, %p213;
	bra.uni 	$L__BB13_208;
$L__BB13_70:
	// begin inline asm
	mov.u32 %r171, %laneid;
	// end inline asm
	and.b32  	%r192, %r4, 992;
	add.s32 	%r193, %r192, 32;
	setp.gt.s32 	%p120, %r193, %r3;
	not.b32 	%r194, %r192;
	add.s32 	%r195, %r3, %r194;
	selp.b32 	%r190, %r195, 31, %p120;
	mov.b64 	%rd257, %fd188;
	mov.b64 	{%r173, %r178}, %rd257;
	mov.b32 	%r189, 1;
	mov.b32 	%r191, -1;
	// begin inline asm
	shfl.sync.down.b32 %r172, %r173, %r189, %r190, %r191;
	// end inline asm
	// begin inline asm
	shfl.sync.down.b32 %r177, %r178, %r189, %r190, %r191;
	// end inline asm
	mov.b64 	%rd258, {%r172, %r177};
	mov.b64 	%fd58, %rd258;
	mov.b64 	{%r183, %r188}, %rd292;
	// begin inline asm
	shfl.sync.down.b32 %r182, %r183, %r189, %r190, %r191;
	// end inline asm
	// begin inline asm
	shfl.sync.down.b32 %r187, %r188, %r189, %r190, %r191;
	// end inline asm
	mov.b64 	%rd69, {%r182, %r187};
	setp.ge.s32 	%p121, %r171, %r190;
	mov.f64 	%fd201, %fd188;
	mov.u64 	%rd305, %rd292;
	@%p121 bra 	$L__BB13_74;
	setp.lt.f64 	%p122, %fd188, %fd58;
	mov.f64 	%fd201, %fd58;
	mov.u64 	%rd305, %rd69;
	@%p122 bra 	$L__BB13_74;
	setp.gt.f64 	%p123, %fd188, %fd58;
	mov.f64 	%fd201, %fd188;
	mov.u64 	%rd305, %rd292;
	@%p123 bra 	$L__BB13_74;
	setp.lt.s64 	%p124, %rd292, %rd69;
	selp.f64 	%fd201, %fd188, %fd58, %p124;
	min.s64 	%rd305, %rd292, %rd69;
$L__BB13_74:
	mov.b64 	%rd259, %fd201;
	mov.b64 	{%r197, %r202}, %rd259;
	mov.b32 	%r213, 2;
	mov.b32 	%r215, -1;
	// begin inline asm
	shfl.sync.down.b32 %r196, %r197, %r213, %r190, %r215;
	// end inline asm
	// begin inline asm
	shfl.sync.down.b32 %r201, %r202, %r213, %r190, %r215;
	// end inline asm
	mov.b64 	%rd260, {%r196, %r201};
	mov.b64 	%fd61, %rd260;
	mov.b64 	{%r207, %r212}, %rd305;
	// begin inline asm
	shfl.sync.down.b32 %r206, %r207, %r213, %r190, %r215;
	// end inline asm
	// begin inline asm
	shfl.sync.down.b32 %r211, %r212, %r213, %r190, %r215;
	// end inline asm
	mov.b64 	%rd72, {%r206, %r211};
	add.s32 	%r216, %r171, 2;
	setp.gt.s32 	%p125, %r216, %r190;
	mov.f64 	%fd202, %fd201;
	mov.u64 	%rd306, %rd305;
	@%p125 bra 	$L__BB13_78;
	setp.lt.f64 	%p126, %fd201, %fd61;
	mov.f64 	%fd202, %fd61;
	mov.u64 	%rd306, %rd72;
	@%p126 bra 	$L__BB13_78;
	setp.gt.f64 	%p127, %fd201, %fd61;
	mov.f64 	%fd202, %fd201;
	mov.u64 	%rd306, %rd305;
	@%p127 bra 	$L__BB13_78;
	setp.lt.s64 	%p128, %rd305, %rd72;
	selp.f64 	%fd202, %fd201, %fd61, %p128;
	min.s64 	%rd306, %rd305, %rd72;
$L__BB13_78:
	mov.b64 	%rd261, %fd202;
	mov.b64 	{%r218, %r223}, %rd261;
	mov.b32 	%r234, 4;
	mov.b32 	%r236, -1;
	// begin inline asm
	shfl.sync.down.b32 %r217, %r218, %r234, %r190, %r236;
	// end inline asm
	// begin inline asm
	shfl.sync.down.b32 %r222, %r223, %r234, %r190, %r236;
	// end inline asm
	mov.b64 	%rd262, {%r217, %r222};
	mov.b64 	%fd64, %rd262;
	mov.b64 	{%r228, %r233}, %rd306;
	// begin inline asm
	shfl.sync.down.b32 %r227, %r228, %r234, %r190, %r236;
	// end inline asm
	// begin inline asm
	shfl.sync.down.b32 %r232, %r233, %r234, %r190, %r236;
	// end inline asm
	mov.b64 	%rd75, {%r227, %r232};
	add.s32 	%r237, %r171, 4;
	setp.gt.s32 	%p129, %r237, %r190;
	mov.f64 	%fd203, %fd202;
	mov.u64 	%rd307, %rd306;
	@%p129 bra 	$L__BB13_82;
	setp.lt.f64 	%p130, %fd202, %fd64;
	mov.f64 	%fd203, %fd64;
	mov.u64 	%rd307, %rd75;
	@%p130 bra 	$L__BB13_82;
	setp.gt.f64 	%p131, %fd202, %fd64;
	mov.f64 	%fd203, %fd202;
	mov.u64 	%rd307, %rd306;
	@%p131 bra 	$L__BB13_82;
	setp.lt.s64 	%p132, %rd306, %rd75;
	selp.f64 	%fd203, %fd202, %fd64, %p132;
	min.s64 	%rd307, %rd306, %rd75;
$L__BB13_82:
	mov.b64 	%rd263, %fd203;
	mov.b64 	{%r239, %r244}, %rd263;
	mov.b32 	%r255, 8;
	mov.b32 	%r257, -1;
	// begin inline asm
	shfl.sync.down.b32 %r238, %r239, %r255, %r190, %r257;
	// end inline asm
	// begin inline asm
	shfl.sync.down.b32 %r243, %r244, %r255, %r190, %r257;
	// end inline asm
	mov.b64 	%rd264, {%r238, %r243};
	mov.b64 	%fd67, %rd264;
	mov.b64 	{%r249, %r254}, %rd307;
	// begin inline asm
	shfl.sync.down.b32 %r248, %r249, %r255, %r190, %r257;
	// end inline asm
	// begin inline asm
	shfl.sync.down.b32 %r253, %r254, %r255, %r190, %r257;
	// end inline asm
	mov.b64 	%rd78, {%r248, %r253};
	add.s32 	%r258, %r171, 8;
	setp.gt.s32 	%p133, %r258, %r190;
	mov.f64 	%fd204, %fd203;
	mov.u64 	%rd308, %rd307;
	@%p133 bra 	$L__BB13_86;
	setp.lt.f64 	%p134, %fd203, %fd67;
	mov.f64 	%fd204, %fd67;
	mov.u64 	%rd308, %rd78;
	@%p134 bra 	$L__BB13_86;
	setp.gt.f64 	%p135, %fd203, %fd67;
	mov.f64 	%fd204, %fd203;
	mov.u64 	%rd308, %rd307;
	@%p135 bra 	$L__BB13_86;
	setp.lt.s64 	%p136, %rd307, %rd78;
	selp.f64 	%fd204, %fd203, %fd67, %p136;
	min.s64 	%rd308, %rd307, %rd78;
$L__BB13_86:
	mov.b64 	%rd265, %fd204;
	mov.b64 	{%r260, %r265}, %rd265;
	mov.b32 	%r276, 16;
	mov.b32 	%r278, -1;
	// begin inline asm
	shfl.sync.down.b32 %r259, %r260, %r276, %r190, %r278;
	// end inline asm
	// begin inline asm
	shfl.sync.down.b32 %r264, %r265, %r276, %r190, %r278;
	// end inline asm
	mov.b64 	%rd266, {%r259, %r264};
	mov.b64 	%fd70, %rd266;
	mov.b64 	{%r270, %r275}, %rd308;
	// begin inline asm
	shfl.sync.down.b32 %r269, %r270, %r276, %r190, %r278;
	// end inline asm
	// begin inline asm
	shfl.sync.down.b32 %r274, %r275, %r276, %r190, %r278;
	// end inline asm
	mov.b64 	%rd81, {%r269, %r274};
	add.s32 	%r279, %r171, 16;
	setp.gt.s32 	%p137, %r279, %r190;
	mov.f64 	%fd241, %fd204;
	mov.u64 	%rd349, %rd308;
	@%p137 bra 	$L__BB13_90;
	setp.lt.f64 	%p138, %fd204, %fd70;
	mov.f64 	%fd241, %fd70;
	mov.u64 	%rd349, %rd81;
	@%p138 bra 	$L__BB13_90;
	setp.gt.f64 	%p139, %fd204, %fd70;
	mov.f64 	%fd241, %fd204;
	mov.u64 	%rd349, %rd308;
	@%p139 bra 	$L__BB13_90;
	setp.lt.s64 	%p140, %rd308, %rd81;
	selp.f64 	%fd241, %fd204, %fd70, %p140;
	min.s64 	%rd349, %rd308, %rd81;
$L__BB13_90:
	setp.ne.s32 	%p141, %r171, 0;
	@%p141 bra 	$L__BB13_92;
	shr.u32 	%r280, %r4, 1;
	and.b32  	%r281, %r280, 496;
	mov.u32 	%r282, _ZN6thrust24THRUST_300001_SM_1000_NS8cuda_cub4core6detail5shmemE;
	add.s32 	%r283, %r282, %r281;
	st.shared.f64 	[%r283+8], %fd241;
	st.shared.u64 	[%r283+16], %rd349;
$L__BB13_92:
	bar.sync 	0;
	setp.ne.s32 	%p142, %r4, 0;
	@%p142 bra 	$L__BB13_208;
	setp.lt.s32 	%p143, %r3, 33;
	mov.f64 	%fd206, %fd241;
	mov.u64 	%rd310, %rd349;
	@%p143 bra 	$L__BB13_97;
	ld.shared.f64 	%fd73, [_ZN6thrust24THRUST_300001_SM_1000_NS8cuda_cub4core6detail5shmemE+24];
	ld.shared.u64 	%rd84, [_ZN6thrust24THRUST_300001_SM_1000_NS8cuda_cub4core6detail5shmemE+32];
	setp.lt.f64 	%p144, %fd241, %fd73;
	mov.f64 	%fd206, %fd73;
	mov.u64 	%rd310, %rd84;
	@%p144 bra 	$L__BB13_97;
	setp.lt.f64 	%p145, %fd73, %fd241;
	mov.f64 	%fd206, %fd241;
	mov.u64 	%rd310, %rd349;
	@%p145 bra 	$L__BB13_97;
	setp.lt.s64 	%p146, %rd349, %rd84;
	selp.f64 	%fd206, %fd241, %fd73, %p146;
	min.s64 	%rd310, %rd349, %rd84;
$L__BB13_97:
	setp.lt.s32 	%p147, %r3, 65;
	mov.f64 	%fd207, %fd206;
	mov.u64 	%rd311, %rd310;
	@%p147 bra 	$L__BB13_101;
	ld.shared.f64 	%fd76, [_ZN6thrust24THRUST_300001_SM_1000_NS8cuda_cub4core6detail5shmemE+40];
	ld.shared.u64 	%rd87, [_ZN6thrust24THRUST_300001_SM_1000_NS8cuda_cub4core6detail5shmemE+48];
	setp.lt.f64 	%p148, %fd206, %fd76;
	mov.f64 	%fd207, %fd76;
	mov.u64 	%rd311, %rd87;
	@%p148 bra 	$L__BB13_101;
	setp.lt.f64 	%p149, %fd76, %fd206;
	mov.f64 	%fd207, %fd206;
	mov.u64 	%rd311, %rd310;
	@%p149 bra 	$L__BB13_101;
	setp.lt.s64 	%p150, %rd310, %rd87;
	selp.f64 	%fd207, %fd206, %fd76, %p150;
	min.s64 	%rd311, %rd310, %rd87;
$L__BB13_101:
	setp.lt.s32 	%p151, %r3, 97;
	mov.f64 	%fd208, %fd207;
	mov.u64 	%rd312, %rd311;
	@%p151 bra 	$L__BB13_105;
	ld.shared.f64 	%fd79, [_ZN6thrust24THRUST_300001_SM_1000_NS8cuda_cub4core6detail5shmemE+56];
	ld.shared.u64 	%rd90, [_ZN6thrust24THRUST_300001_SM_1000_NS8cuda_cub4core6detail5shmemE+64];
	setp.lt.f64 	%p152, %fd207, %fd79;
	mov.f64 	%fd208, %fd79;
	mov.u64 	%rd312, %rd90;
	@%p152 bra 	$L__BB13_105;
	setp.lt.f64 	%p153, %fd79, %fd207;
	mov.f64 	%fd208, %fd207;
	mov.u64 	%rd312, %rd311;
	@%p153 bra 	$L__BB13_105;
	setp.lt.s64 	%p154, %rd311, %rd90;
	selp.f64 	%fd208, %fd207, %fd79, %p154;
	min.s64 	%rd312, %rd311, %rd90;
$L__BB13_105:
	setp.lt.s32 	%p155, %r3, 129;
	mov.f64 	%fd209, %fd208;
	mov.u64 	%rd313, %rd312;
	@%p155 bra 	$L__BB13_109;
	ld.shared.f64 	%fd82, [_ZN6thrust24THRUST_300001_SM_1000_NS8cuda_cub4core6detail5shmemE+72];
	ld.shared.u64 	%rd93, [_ZN6thrust24THRUST_300001_SM_1000_NS8cuda_cub4core6detail5shmemE+80];
	setp.lt.f64 	%p156, %fd208, %fd82;
	mov.f64 	%fd209, %fd82;
	mov.u64 	%rd313, %rd93;
	@%p156 bra 	$L__BB13_109;
	setp.lt.f64 	%p157, %fd82, %fd208;
	mov.f64 	%fd209, %fd208;
	mov.u64 	%rd313, %rd312;
	@%p157 bra 	$L__BB13_109;
	setp.lt.s64 	%p158, %rd312, %rd93;
	selp.f64 	%fd209, %fd208, %fd82, %p158;
	min.s64 	%rd313, %rd312, %rd93;
$L__BB13_109:
	setp.lt.s32 	%p159, %r3, 161;
	mov.f64 	%fd210, %fd209;
	mov.u64 	%rd314, %rd313;
	@%p159 bra 	$L__BB13_113;
	ld.shared.f64 	%fd85, [_ZN6thrust24THRUST_300001_SM_1000_NS8cuda_cub4core6detail5shmemE+88];
	ld.shared.u64 	%rd96, [_ZN6thrust24THRUST_300001_SM_1000_NS8cuda_cub4core6detail5shmemE+96];
	setp.lt.f64 	%p160, %fd209, %fd85;
	mov.f64 	%fd210, %fd85;
	mov.u64 	%rd314, %rd96;
	@%p160 bra 	$L__BB13_113;
	setp.lt.f64 	%p161, %fd85, %fd209;
	mov.f64 	%fd210, %fd209;
	mov.u64 	%rd314, %rd313;
	@%p161 bra 	$L__BB13_113;
	setp.lt.s64 	%p162, %rd313, %rd96;
	selp.f64 	%fd210, %fd209, %fd85, %p162;
	min.s64 	%rd314, %rd313, %rd96;
$L__BB13_113:
	setp.lt.s32 	%p163, %r3, 193;
	mov.f64 	%fd211, %fd210;
	mov.u64 	%rd315, %rd314;
	@%p163 bra 	$L__BB13_117;
	ld.shared.f64 	%fd88, [_ZN6thrust24THRUST_300001_SM_1000_NS8cuda_cub4core6detail5shmemE+104];
	ld.shared.u64 	%rd99, [_ZN6thrust24THRUST_300001_SM_1000_NS8cuda_cub4core6detail5shmemE+112];
	setp.lt.f64 	%p164, %fd210, %fd88;
	mov.f64 	%fd211, %fd88;
	mov.u64 	%rd315, %rd99;
	@%p164 bra 	$L__BB13_117;
	setp.lt.f64 	%p165, %fd88, %fd210;
	mov.f64 	%fd211, %fd210;
	mov.u64 	%rd315, %rd314;
	@%p165 bra 	$L__BB13_117;
	setp.lt.s64 	%p166, %rd314, %rd99;
	selp.f64 	%fd211, %fd210, %fd88, %p166;
	min.s64 	%rd315, %rd314, %rd99;
$L__BB13_117:
	setp.lt.s32 	%p167, %r3, 225;
	mov.u64 	%rd349, %rd315;
	mov.f64 	%fd241, %fd211;
	@%p167 bra 	$L__BB13_208;
	ld.shared.f64 	%fd91, [_ZN6thrust24THRUST_300001_SM_1000_NS8cuda_cub4core6detail5shmemE+120];
	ld.shared.u64 	%rd102, [_ZN6thrust24THRUST_300001_SM_1000_NS8cuda_cub4core6detail5shmemE+128];
	setp.lt.f64 	%p168, %fd211, %fd91;
	mov.u64 	%rd349, %rd102;
	mov.f64 	%fd241, %fd91;
	@%p168 bra 	$L__BB13_208;
	setp.lt.f64 	%p169, %fd91, %fd211;
	mov.u64 	%rd349, %rd315;
	mov.f64 	%fd241, %fd211;
	@%p169 bra 	$L__BB13_208;
	setp.lt.s64 	%p170, %rd315, %rd102;
	selp.f64 	%fd241, %fd211, %fd91, %p170;
	min.s64 	%rd349, %rd315, %rd102;
	bra.uni 	$L__BB13_208;
$L__BB13_121:
	mov.u32 	%r20, %tid.x;
	add.s64 	%rd104, %rd3, %rd4;
	cvt.u64.u32 	%rd105, %r20;
	add.s64 	%rd199, %rd105, %rd4;
	shl.b64 	%rd200, %rd199, 3;
	add.s64 	%rd201, %rd2, %rd200;
	ld.global.f64 	%fd170, [%rd201];
	add.s32 	%r36, %r20, 256;
	cvt.u64.u32 	%rd202, %r36;
	ld.global.f64 	%fd171, [%rd201+2048];
	add.s32 	%r37, %r20, 512;
	cvt.u64.u32 	%rd203, %r37;
	ld.global.f64 	%fd172, [%rd201+4096];
	add.s32 	%r38, %r20, 768;
	cvt.u64.u32 	%rd204, %r38;
	ld.global.f64 	%fd173, [%rd201+6144];
	or.b32  	%r39, %r20, 1024;
	cvt.u64.u32 	%rd106, %r39;
	add.s64 	%rd337, %rd104, %rd106;
	ld.global.f64 	%fd229, [%rd201+8192];
	setp.geu.f64 	%p2, %fd170, %fd171;
	selp.f64 	%fd174, %fd170, %fd171, %p2;
	selp.b64 	%rd205, %rd105, %rd202, %p2;
	setp.geu.f64 	%p3, %fd174, %fd172;
	selp.f64 	%fd175, %fd174, %fd172, %p3;
	selp.b64 	%rd206, %rd205, %rd203, %p3;
	setp.geu.f64 	%p4, %fd175, %fd173;
	selp.f64 	%fd94, %fd175, %fd173, %p4;
	selp.b64 	%rd108, %rd206, %rd204, %p4;
	setp.lt.f64 	%p5, %fd94, %fd229;
	@%p5 bra 	$L__BB13_123;
	setp.lt.f64 	%p6, %fd229, %fd94;
	setp.lt.u64 	%p7, %rd108, %rd106;
	or.pred  	%p8, %p6, %p7;
	selp.f64 	%fd229, %fd94, %fd229, %p8;
	add.s64 	%rd207, %rd104, %rd108;
	selp.b64 	%rd337, %rd207, %rd337, %p8;
$L__BB13_123:
	setp.le.u64 	%p9, %rd195, %rd5;
	@%p9 bra 	$L__BB13_164;
	setp.ne.s32 	%p10, %r20, 0;
	@%p10 bra 	$L__BB13_126;
	atom.global.add.u64 	%rd208, [%rd1+8], 1280;
	add.s64 	%rd209, %rd208, %rd5;
	st.shared.u64 	[_ZN6thrust24THRUST_300001_SM_1000_NS8cuda_cub4core6detail5shmemE+152], %rd209;
$L__BB13_126:
	bar.sync 	0;
	ld.shared.u64 	%rd325, [_ZN6thrust24THRUST_300001_SM_1000_NS8cuda_cub4core6detail5shmemE+152];
	add.s64 	%rd210, %rd325, 1280;
	setp.gt.s64 	%p11, %rd210, %rd195;
	@%p11 bra 	$L__BB13_141;
	mov.f64 	%fd213, %fd229;
	mov.u64 	%rd318, %rd337;
$L__BB13_128:
	add.s64 	%rd211, %rd325, %rd105;
	shl.b64 	%rd212, %rd211, 3;
	add.s64 	%rd213, %rd2, %rd212;
	add.s64 	%rd319, %rd211, %rd3;
	ld.global.f64 	%fd214, [%rd213];
	add.s64 	%rd320, %rd319, 256;
	ld.global.f64 	%fd215, [%rd213+2048];
	add.s64 	%rd321, %rd319, 512;
	ld.global.f64 	%fd216, [%rd213+4096];
	add.s64 	%rd322, %rd319, 768;
	ld.global.f64 	%fd217, [%rd213+6144];
	add.s64 	%rd337, %rd319, 1024;
	ld.global.f64 	%fd229, [%rd213+8192];
	setp.lt.f64 	%p12, %fd213, %fd214;
	@%p12 bra 	$L__BB13_130;
	setp.lt.f64 	%p13, %fd214, %fd213;
	setp.lt.s64 	%p14, %rd318, %rd319;
	or.pred  	%p15, %p13, %p14;
	selp.f64 	%fd214, %fd213, %fd214, %p15;
	selp.b64 	%rd319, %rd318, %rd319, %p15;
$L__BB13_130:
	setp.lt.f64 	%p16, %fd214, %fd215;
	@%p16 bra 	$L__BB13_132;
	setp.lt.f64 	%p17, %fd215, %fd214;
	setp.lt.s64 	%p18, %rd319, %rd320;
	or.pred  	%p19, %p17, %p18;
	selp.f64 	%fd215, %fd214, %fd215, %p19;
	selp.b64 	%rd320, %rd319, %rd320, %p19;
$L__BB13_132:
	setp.lt.f64 	%p20, %fd215, %fd216;
	@%p20 bra 	$L__BB13_134;
	setp.lt.f64 	%p21, %fd216, %fd215;
	setp.lt.s64 	%p22, %rd320, %rd321;
	or.pred  	%p23, %p21, %p22;
	selp.f64 	%fd216, %fd215, %fd216, %p23;
	selp.b64 	%rd321, %rd320, %rd321, %p23;
$L__BB13_134:
	setp.lt.f64 	%p24, %fd216, %fd217;
	@%p24 bra 	$L__BB13_136;
	setp.lt.f64 	%p25, %fd217, %fd216;
	setp.lt.s64 	%p26, %rd321, %rd322;
	or.pred  	%p27, %p25, %p26;
	selp.f64 	%fd217, %fd216, %fd217, %p27;
	selp.b64 	%rd322, %rd321, %rd322, %p27;
$L__BB13_136:
	setp.lt.f64 	%p28, %fd217, %fd229;
	@%p28 bra 	$L__BB13_138;
	setp.lt.f64 	%p29, %fd229, %fd217;
	setp.lt.s64 	%p30, %rd322, %rd337;
	or.pred  	%p31, %p29, %p30;
	selp.f64 	%fd229, %fd217, %fd229, %p31;
	selp.b64 	%rd337, %rd322, %rd337, %p31;
$L__BB13_138:
	setp.ne.s32 	%p32, %r20, 0;
	bar.sync 	0;
	@%p32 bra 	$L__BB13_140;
	atom.global.add.u64 	%rd214, [%rd1+8], 1280;
	add.s64 	%rd215, %rd214, %rd5;
	st.shared.u64 	[_ZN6thrust24THRUST_300001_SM_1000_NS8cuda_cub4core6detail5shmemE+152], %rd215;
$L__BB13_140:
	bar.sync 	0;
	ld.shared.u64 	%rd325, [_ZN6thrust24THRUST_300001_SM_1000_NS8cuda_cub4core6detail5shmemE+152];
	add.s64 	%rd216, %rd325, 1280;
	setp.le.s64 	%p33, %rd216, %rd195;
	mov.f64 	%fd213, %fd229;
	mov.u64 	%rd318, %rd337;
	@%p33 bra 	$L__BB13_128;
$L__BB13_141:
	setp.le.s64 	%p34, %rd195, %rd325;
	@%p34 bra 	$L__BB13_164;
	cvt.u32.u64 	%r40, %rd325;
	cvt.u32.u64 	%r41, %rd195;
	sub.s32 	%r21, %r41, %r40;
	setp.ge.s32 	%p35, %r20, %r21;
	@%p35 bra 	$L__BB13_164;
	not.b32 	%r43, %r20;
	add.s32 	%r44, %r43, %r41;
	sub.s32 	%r22, %r44, %r40;
	and.b32  	%r46, %r22, 768;
	setp.eq.s32 	%p36, %r46, 768;
	mov.u32 	%r397, %r20;
	@%p36 bra 	$L__BB13_149;
	add.s64 	%rd218, %rd325, %rd105;
	add.s64 	%rd327, %rd218, %rd3;
	shl.b64 	%rd219, %rd218, 3;
	add.s64 	%rd326, %rd2, %rd219;
	shr.u32 	%r47, %r22, 8;
	add.s32 	%r48, %r47, 1;
	and.b32  	%r49, %r48, 3;
	neg.s32 	%r395, %r49;
	mov.u32 	%r397, %r20;
$L__BB13_145:
	.pragma "nounroll";
	mov.u64 	%rd136, %rd337;
	mov.f64 	%fd114, %fd229;
	ld.global.f64 	%fd115, [%rd326];
	setp.lt.f64 	%p37, %fd114, %fd115;
	mov.f64 	%fd229, %fd115;
	mov.u64 	%rd337, %rd327;
	@%p37 bra 	$L__BB13_148;
	setp.lt.f64 	%p38, %fd115, %fd114;
	mov.f64 	%fd229, %fd114;
	mov.u64 	%rd337, %rd136;
	@%p38 bra 	$L__BB13_148;
	setp.lt.s64 	%p39, %rd136, %rd327;
	selp.f64 	%fd229, %fd114, %fd115, %p39;
	min.s64 	%rd337, %rd136, %rd327;
$L__BB13_148:
	add.s32 	%r397, %r397, 256;
	add.s64 	%rd327, %rd327, 256;
	add.s64 	%rd326, %rd326, 2048;
	add.s32 	%r395, %r395, 1;
	setp.ne.s32 	%p40, %r395, 0;
	@%p40 bra 	$L__BB13_145;
$L__BB13_149:
	setp.lt.u32 	%p41, %r22, 768;
	@%p41 bra 	$L__BB13_164;
	add.s32 	%r398, %r397, 512;
$L__BB13_151:
	mov.u32 	%r30, %r398;
	add.s32 	%r50, %r30, -512;
	cvt.u64.u32 	%rd220, %r50;
	add.s64 	%rd221, %rd325, %rd220;
	shl.b64 	%rd222, %rd221, 3;
	add.s64 	%rd144, %rd2, %rd222;
	add.s64 	%rd145, %rd221, %rd3;
	ld.global.f64 	%fd121, [%rd144];
	setp.lt.f64 	%p42, %fd229, %fd121;
	mov.f64 	%fd225, %fd121;
	mov.u64 	%rd333, %rd145;
	@%p42 bra 	$L__BB13_154;
	setp.lt.f64 	%p43, %fd121, %fd229;
	mov.f64 	%fd225, %fd229;
	mov.u64 	%rd333, %rd337;
	@%p43 bra 	$L__BB13_154;
	setp.lt.s64 	%p44, %rd337, %rd145;
	selp.f64 	%fd225, %fd229, %fd121, %p44;
	min.s64 	%rd333, %rd337, %rd145;
$L__BB13_154:
	add.s32 	%r51, %r30, -256;
	cvt.u64.u32 	%rd223, %r51;
	add.s64 	%rd224, %rd325, %rd223;
	add.s64 	%rd148, %rd224, %rd3;
	ld.global.f64 	%fd124, [%rd144+2048];
	setp.lt.f64 	%p45, %fd225, %fd124;
	mov.f64 	%fd226, %fd124;
	mov.u64 	%rd334, %rd148;
	@%p45 bra 	$L__BB13_157;
	setp.lt.f64 	%p46, %fd124, %fd225;
	mov.f64 	%fd226, %fd225;
	mov.u64 	%rd334, %rd333;
	@%p46 bra 	$L__BB13_157;
	setp.lt.s64 	%p47, %rd333, %rd148;
	selp.f64 	%fd226, %fd225, %fd124, %p47;
	min.s64 	%rd334, %rd333, %rd148;
$L__BB13_157:
	cvt.u64.u32 	%rd225, %r30;
	add.s64 	%rd226, %rd325, %rd225;
	add.s64 	%rd151, %rd226, %rd3;
	ld.global.f64 	%fd127, [%rd144+4096];
	setp.lt.f64 	%p48, %fd226, %fd127;
	mov.f64 	%fd227, %fd127;
	mov.u64 	%rd335, %rd151;
	@%p48 bra 	$L__BB13_160;
	setp.lt.f64 	%p49, %fd127, %fd226;
	mov.f64 	%fd227, %fd226;
	mov.u64 	%rd335, %rd334;
	@%p49 bra 	$L__BB13_160;
	setp.lt.s64 	%p50, %rd334, %rd151;
	selp.f64 	%fd227, %fd226, %fd127, %p50;
	min.s64 	%rd335, %rd334, %rd151;
$L__BB13_160:
	add.s32 	%r52, %r30, 256;
	cvt.u64.u32 	%rd227, %r52;
	add.s64 	%rd228, %rd325, %rd227;
	add.s64 	%rd154, %rd228, %rd3;
	ld.global.f64 	%fd130, [%rd144+6144];
	setp.lt.f64 	%p51, %fd227, %fd130;
	mov.f64 	%fd229, %fd130;
	mov.u64 	%rd337, %rd154;
	@%p51 bra 	$L__BB13_163;
	setp.lt.f64 	%p52, %fd130, %fd227;
	mov.f64 	%fd229, %fd227;
	mov.u64 	%rd337, %rd335;
	@%p52 bra 	$L__BB13_163;
	setp.lt.s64 	%p53, %rd335, %rd154;
	selp.f64 	%fd229, %fd227, %fd130, %p53;
	min.s64 	%rd337, %rd335, %rd154;
$L__BB13_163:
	add.s32 	%r398, %r30, 1024;
	add.s32 	%r53, %r30, 512;
	setp.lt.s32 	%p54, %r53, %r21;
	@%p54 bra 	$L__BB13_151;
$L__BB13_164:
	// begin inline asm
	mov.u32 %r54, %laneid;
	// end inline asm
	mov.b64 	%rd229, %fd229;
	mov.b64 	{%r56, %r61}, %rd229;
	mov.b32 	%r72, 1;
	mov.b32 	%r73, 31;
	mov.b32 	%r74, -1;
	// begin inline asm
	shfl.sync.down.b32 %r55, %r56, %r72, %r73, %r74;
	// end inline asm
	// begin inline asm
	shfl.sync.down.b32 %r60, %r61, %r72, %r73, %r74;
	// end inline asm
	mov.b64 	%rd230, {%r55, %r60};
	mov.b64 	%fd134, %rd230;
	mov.b64 	{%r66, %r71}, %rd337;
	// begin inline asm
	shfl.sync.down.b32 %r65, %r66, %r72, %r73, %r74;
	// end inline asm
	// begin inline asm
	shfl.sync.down.b32 %r70, %r71, %r72, %r73, %r74;
	// end inline asm
	mov.b64 	%rd158, {%r65, %r70};
	setp.gt.s32 	%p55, %r54, 30;
	mov.f64 	%fd230, %fd229;
	mov.u64 	%rd338, %rd337;
	@%p55 bra 	$L__BB13_168;
	setp.lt.f64 	%p56, %fd229, %fd134;
	mov.f64 	%fd230, %fd134;
	mov.u64 	%rd338, %rd158;
	@%p56 bra 	$L__BB13_168;
	setp.gt.f64 	%p57, %fd229, %fd134;
	mov.f64 	%fd230, %fd229;
	mov.u64 	%rd338, %rd337;
	@%p57 bra 	$L__BB13_168;
	setp.lt.s64 	%p58, %rd337, %rd158;
	selp.f64 	%fd230, %fd229, %fd134, %p58;
	min.s64 	%rd338, %rd337, %rd158;
$L__BB13_168:
	mov.b64 	%rd231, %fd230;
	mov.b64 	{%r76, %r81}, %rd231;
	mov.b32 	%r92, 2;
	mov.b32 	%r93, 31;
	mov.b32 	%r94, -1;
	// begin inline asm
	shfl.sync.down.b32 %r75, %r76, %r92, %r93, %r94;
	// end inline asm
	// begin inline asm
	shfl.sync.down.b32 %r80, %r81, %r92, %r93, %r94;
	// end inline asm
	mov.b64 	%rd232, {%r75, %r80};
	mov.b64 	%fd137, %rd232;
	mov.b64 	{%r86, %r91}, %rd338;
	// begin inline asm
	shfl.sync.down.b32 %r85, %r86, %r92, %r93, %r94;
	// end inline asm
	// begin inline asm
	shfl.sync.down.b32 %r90, %r91, %r92, %r93, %r94;
	// end inline asm
	mov.b64 	%rd161, {%r85, %r90};
	setp.gt.s32 	%p59, %r54, 29;
	mov.f64 	%fd231, %fd230;
	mov.u64 	%rd339, %rd338;
	@%p59 bra 	$L__BB13_172;
	setp.lt.f64 	%p60, %fd230, %fd137;
	mov.f64 	%fd231, %fd137;
	mov.u64 	%rd339, %rd161;
	@%p60 bra 	$L__BB13_172;
	setp.gt.f64 	%p61, %fd230, %fd137;
	mov.f64 	%fd231, %fd230;
	mov.u64 	%rd339, %rd338;
	@%p61 bra 	$L__BB13_172;
	setp.lt.s64 	%p62, %rd338, %rd161;
	selp.f64 	%fd231, %fd230, %fd137, %p62;
	min.s64 	%rd339, %rd338, %rd161;
$L__BB13_172:
	mov.b64 	%rd233, %fd231;
	mov.b64 	{%r96, %r101}, %rd233;
	mov.b32 	%r112, 4;
	mov.b32 	%r113, 31;
	mov.b32 	%r114, -1;
	// begin inline asm
	shfl.sync.down.b32 %r95, %r96, %r112, %r113, %r114;
	// end inline asm
	// begin inline asm
	shfl.sync.down.b32 %r100, %r101, %r112, %r113, %r114;
	// end inline asm
	mov.b64 	%rd234, {%r95, %r100};
	mov.b64 	%fd140, %rd234;
	mov.b64 	{%r106, %r111}, %rd339;
	// begin inline asm
	shfl.sync.down.b32 %r105, %r106, %r112, %r113, %r114;
	// end inline asm
	// begin inline asm
	shfl.sync.down.b32 %r110, %r111, %r112, %r113, %r114;
	// end inline asm
	mov.b64 	%rd164, {%r105, %r110};
	setp.gt.s32 	%p63, %r54, 27;
	mov.f64 	%fd232, %fd231;
	mov.u64 	%rd340, %rd339;
	@%p63 bra 	$L__BB13_176;
	setp.lt.f64 	%p64, %fd231, %fd140;
	mov.f64 	%fd232, %fd140;
	mov.u64 	%rd340, %rd164;
	@%p64 bra 	$L__BB13_176;
	setp.gt.f64 	%p65, %fd231, %fd140;
	mov.f64 	%fd232, %fd231;
	mov.u64 	%rd340, %rd339;
	@%p65 bra 	$L__BB13_176;
	setp.lt.s64 	%p66, %rd339, %rd164;
	selp.f64 	%fd232, %fd231, %fd140, %p66;
	min.s64 	%rd340, %rd339, %rd164;
$L__BB13_176:
	mov.b64 	%rd235, %fd232;
	mov.b64 	{%r116, %r121}, %rd235;
	mov.b32 	%r132, 8;
	mov.b32 	%r133, 31;
	mov.b32 	%r134, -1;
	// begin inline asm
	shfl.sync.down.b32 %r115, %r116, %r132, %r133, %r134;
	// end inline asm
	// begin inline asm
	shfl.sync.down.b32 %r120, %r121, %r132, %r133, %r134;
	// end inline asm
	mov.b64 	%rd236, {%r115, %r120};
	mov.b64 	%fd143, %rd236;
	mov.b64 	{%r126, %r131}, %rd340;
	// begin inline asm
	shfl.sync.down.b32 %r125, %r126, %r132, %r133, %r134;
	// end inline asm
	// begin inline asm
	shfl.sync.down.b32 %r130, %r131, %r132, %r133, %r134;
	// end inline asm
	mov.b64 	%rd167, {%r125, %r130};
	setp.gt.s32 	%p67, %r54, 23;
	mov.f64 	%fd233, %fd232;
	mov.u64 	%rd341, %rd340;
	@%p67 bra 	$L__BB13_180;
	setp.lt.f64 	%p68, %fd232, %fd143;
	mov.f64 	%fd233, %fd143;
	mov.u64 	%rd341, %rd167;
	@%p68 bra 	$L__BB13_180;
	setp.gt.f64 	%p69, %fd232, %fd143;
	mov.f64 	%fd233, %fd232;
	mov.u64 	%rd341, %rd340;
	@%p69 bra 	$L__BB13_180;
	setp.lt.s64 	%p70, %rd340, %rd167;
	selp.f64 	%fd233, %fd232, %fd143, %p70;
	min.s64 	%rd341, %rd340, %rd167;
$L__BB13_180:
	mov.b64 	%rd237, %fd233;
	mov.b64 	{%r136, %r141}, %rd237;
	mov.b32 	%r152, 16;
	mov.b32 	%r153, 31;
	mov.b32 	%r154, -1;
	// begin inline asm
	shfl.sync.down.b32 %r135, %r136, %r152, %r153, %r154;
	// end inline asm
	// begin inline asm
	shfl.sync.down.b32 %r140, %r141, %r152, %r153, %r154;
	// end inline asm
	mov.b64 	%rd238, {%r135, %r140};
	mov.b64 	%fd146, %rd238;
	mov.b64 	{%r146, %r151}, %rd341;
	// begin inline asm
	shfl.sync.down.b32 %r145, %r146, %r152, %r153, %r154;
	// end inline asm
	// begin inline asm
	shfl.sync.down.b32 %r150, %r151, %r152, %r153, %r154;
	// end inline asm
	mov.b64 	%rd170, {%r145, %r150};
	setp.gt.s32 	%p71, %r54, 15;
	mov.f64 	%fd241, %fd233;
	mov.u64 	%rd349, %rd341;
	@%p71 bra 	$L__BB13_184;
	setp.lt.f64 	%p72, %fd233, %fd146;
	mov.f64 	%fd241, %fd146;
	mov.u64 	%rd349, %rd170;
	@%p72 bra 	$L__BB13_184;
	setp.gt.f64 	%p73, %fd233, %fd146;
	mov.f64 	%fd241, %fd233;
	mov.u64 	%rd349, %rd341;
	@%p73 bra 	$L__BB13_184;
	setp.lt.s64 	%p74, %rd341, %rd170;
	selp.f64 	%fd241, %fd233, %fd146, %p74;
	min.s64 	%rd349, %rd341, %rd170;
$L__BB13_184:
	setp.ne.s32 	%p75, %r54, 0;
	@%p75 bra 	$L__BB13_186;
	shr.u32 	%r155, %r20, 1;
	and.b32  	%r156, %r155, 496;
	mov.u32 	%r157, _ZN6thrust24THRUST_300001_SM_1000_NS8cuda_cub4core6detail5shmemE;
	add.s32 	%r158, %r157, %r156;
	st.shared.f64 	[%r158+8], %fd241;
	st.shared.u64 	[%r158+16], %rd349;
$L__BB13_186:
	bar.sync 	0;
	setp.ne.s32 	%p76, %r20, 0;
	@%p76 bra 	$L__BB13_208;
	ld.shared.f64 	%fd149, [_ZN6thrust24THRUST_300001_SM_1000_NS8cuda_cub4core6detail5shmemE+24];
	ld.shared.u64 	%rd173, [_ZN6thrust24THRUST_300001_SM_1000_NS8cuda_cub4core6detail5shmemE+32];
	setp.lt.f64 	%p77, %fd241, %fd149;
	mov.f64 	%fd235, %fd149;
	mov.u64 	%rd343, %rd173;
	@%p77 bra 	$L__BB13_190;
	setp.lt.f64 	%p78, %fd149, %fd241;
	mov.f64 	%fd235, %fd241;
	mov.u64 	%rd343, %rd349;
	@%p78 bra 	$L__BB13_190;
	setp.lt.s64 	%p79, %rd349, %rd173;
	selp.f64 	%fd235, %fd241, %fd149, %p79;
	min.s64 	%rd343, %rd349, %rd173;
$L__BB13_190:
	ld.shared.f64 	%fd152, [_ZN6thrust24THRUST_300001_SM_1000_NS8cuda_cub4core6detail5shmemE+40];
	ld.shared.u64 	%rd176, [_ZN6thrust24THRUST_300001_SM_1000_NS8cuda_cub4core6detail5shmemE+48];
	setp.lt.f64 	%p80, %fd235, %fd152;
	mov.f64 	%fd236, %fd152;
	mov.u64 	%rd344, %rd176;
	@%p80 bra 	$L__BB13_193;
	setp.lt.f64 	%p81, %fd152, %fd235;
	mov.f64 	%fd236, %fd235;
	mov.u64 	%rd344, %rd343;
	@%p81 bra 	$L__BB13_193;
	setp.lt.s64 	%p82, %rd343, %rd176;
	selp.f64 	%fd236, %fd235, %fd152, %p82;
	min.s64 	%rd344, %rd343, %rd176;
$L__BB13_193:
	ld.shared.f64 	%fd155, [_ZN6thrust24THRUST_300001_SM_1000_NS8cuda_cub4core6detail5shmemE+56];
	ld.shared.u64 	%rd179, [_ZN6thrust24THRUST_300001_SM_1000_NS8cuda_cub4core6detail5shmemE+64];
	setp.lt.f64 	%p83, %fd236, %fd155;
	mov.f64 	%fd237, %fd155;
	mov.u64 	%rd345, %rd179;
	@%p83 bra 	$L__BB13_196;
	setp.lt.f64 	%p84, %fd155, %fd236;
	mov.f64 	%fd237, %fd236;
	mov.u64 	%rd345, %rd344;
	@%p84 bra 	$L__BB13_196;
	setp.lt.s64 	%p85, %rd344, %rd179;
	selp.f64 	%fd237, %fd236, %fd155, %p85;
	min.s64 	%rd345, %rd344, %rd179;
$L__BB13_196:
	ld.shared.f64 	%fd158, [_ZN6thrust24THRUST_300001_SM_1000_NS8cuda_cub4core6detail5shmemE+72];
	ld.shared.u64 	%rd182, [_ZN6thrust24THRUST_300001_SM_1000_NS8cuda_cub4core6detail5shmemE+80];
	setp.lt.f64 	%p86, %fd237, %fd158;
	mov.f64 	%fd238, %fd158;
	mov.u64 	%rd346, %rd182;
	@%p86 bra 	$L__BB13_199;
	setp.lt.f64 	%p87, %fd158, %fd237;
	mov.f64 	%fd238, %fd237;
	mov.u64 	%rd346, %rd345;
	@%p87 bra 	$L__BB13_199;
	setp.lt.s64 	%p88, %rd345, %rd182;
	selp.f64 	%fd238, %fd237, %fd158, %p88;
	min.s64 	%rd346, %rd345, %rd182;
$L__BB13_199:
	ld.shared.f64 	%fd161, [_ZN6thrust24THRUST_300001_SM_1000_NS8cuda_cub4core6detail5shmemE+88];
	ld.shared.u64 	%rd185, [_ZN6thrust24THRUST_300001_SM_1000_NS8cuda_cub4core6detail5shmemE+96];
	setp.lt.f64 	%p89, %fd238, %fd161;
	mov.f64 	%fd239, %fd161;
	mov.u64 	%rd347, %rd185;
	@%p89 bra 	$L__BB13_202;
	setp.lt.f64 	%p90, %fd161, %fd238;
	mov.f64 	%fd239, %fd238;
	mov.u64 	%rd347, %rd346;
	@%p90 bra 	$L__BB13_202;
	setp.lt.s64 	%p91, %rd346, %rd185;
	selp.f64 	%fd239, %fd238, %fd161, %p91;
	min.s64 	%rd347, %rd346, %rd185;
$L__BB13_202:
	ld.shared.f64 	%fd164, [_ZN6thrust24THRUST_300001_SM_1000_NS8cuda_cub4core6detail5shmemE+104];
	ld.shared.u64 	%rd188, [_ZN6thrust24THRUST_300001_SM_1000_NS8cuda_cub4core6detail5shmemE+112];
	setp.lt.f64 	%p92, %fd239, %fd164;
	mov.f64 	%fd240, %fd164;
	mov.u64 	%rd348, %rd188;
	@%p92 bra 	$L__BB13_205;
	setp.lt.f64 	%p93, %fd164, %fd239;
	mov.f64 	%fd240, %fd239;
	mov.u64 	%rd348, %rd347;
	@%p93 bra 	$L__BB13_205;
	setp.lt.s64 	%p94, %rd347, %rd188;
	selp.f64 	%fd240, %fd239, %fd164, %p94;
	min.s64 	%rd348, %rd347, %rd188;
$L__BB13_205:
	ld.shared.f64 	%fd167, [_ZN6thrust24THRUST_300001_SM_1000_NS8cuda_cub4core6detail5shmemE+120];
	ld.shared.u64 	%rd191, [_ZN6thrust24THRUST_300001_SM_1000_NS8cuda_cub4core6detail5shmemE+128];
	setp.lt.f64 	%p95, %fd240, %fd167;
	mov.u64 	%rd349, %rd191;
	mov.f64 	%fd241, %fd167;
	@%p95 bra 	$L__BB13_208;
	setp.lt.f64 	%p96, %fd167, %fd240;
	mov.u64 	%rd349, %rd348;
	mov.f64 	%fd241, %fd240;
	@%p96 bra 	$L__BB13_208;
	setp.lt.s64 	%p97, %rd348, %rd191;
	selp.f64 	%fd241, %fd240, %fd167, %p97;
	min.s64 	%rd349, %rd348, %rd191;
$L__BB13_208:
	mov.u32 	%r389, %tid.x;
	setp.ne.s32 	%p214, %r389, 0;
	@%p214 bra 	$L__BB13_210;
	ld.param.u64 	%rd280, [_ZN6thrust24THRUST_300001_SM_1000_NS8cuda_cub4core6detail13_kernel_agentINS1_8__reduce11ReduceAgentINS0_12zip_iteratorIN4cuda3std3__45tupleIJNS0_6detail15normal_iteratorINS0_10device_ptrIdEEEENS0_17counting_iteratorIlNS0_11use_defaultESI_SI_EEEEEEEPNSB_IJdlEEESM_lNS1_9__extrema9arg_max_fIdlNSA_4lessIdEEEEEEJSL_SN_lN3cub18CUB_300001_SM_100013GridEvenShareIlEENSV_9GridQueueIyEESS_EEEvDpT0__param_1];
	cvta.to.global.u64 	%rd277, %rd280;
	mul.wide.u32 	%rd278, %r1, 16;
	add.s64 	%rd279, %rd277, %rd278;
	st.global.f64 	[%rd279], %fd241;
	st.global.u64 	[%rd279+8], %rd349;
$L__BB13_210:
	ret;

}
	// .globl	_ZN6thrust24THRUST_300001_SM_1000_NS8cuda_cub4core6detail13_kernel_agentINS1_8__reduce11ReduceAgentIPN4cuda3std3__45tupleIJdlEEESC_SB_lNS1_9__extrema9arg_max_fIdlNS9_4lessIdEEEEEEJSC_SC_iSH_EEEvDpT0_
.visible .entry _ZN6thrust24THRUST_300001_SM_1000_NS8cuda_cub4core6detail13_kernel_agentINS1_8__reduce11ReduceAgentIPN4cuda3std3__45tupleIJdlEEESC_SB_lNS1_9__extrema9arg_max_fIdlNS9_4lessIdEEEEEEJSC_SC_iSH_EEEvDpT0_(
	.param .u64 .ptr .align 1 _ZN6thrust24THRUST_300001_SM_1000_NS8cuda_cub4core6detail13_kernel_agentINS1_8__reduce11ReduceAgentIPN4cuda3std3__45tupleIJdlEEESC_SB_lNS1_9__extrema9arg_max_fIdlNS9_4lessIdEEEEEEJSC_SC_iSH_EEEvDpT0__param_0,
	.param .u64 .ptr .align 1 _ZN6thrust24THRUST_300001_SM_1000_NS8cuda_cub4core6detail13_kernel_agentINS1_8__reduce11ReduceAgentIPN4cuda3std3__45tupleIJdlEEESC_SB_lNS1_9__extrema9arg_max_fIdlNS9_4lessIdEEEEEEJSC_SC_iSH_EEEvDpT0__param_1,
	.param .u32 _ZN6thrust24THRUST_300001_SM_1000_NS8cuda_cub4core6detail13_kernel_agentINS1_8__reduce11ReduceAgentIPN4cuda3std3__45tupleIJdlEEESC_SB_lNS1_9__extrema9arg_max_fIdlNS9_4lessIdEEEEEEJSC_SC_iSH_EEEvDpT0__param_2,
	.param .align 1 .b8 _ZN6thrust24THRUST_300001_SM_1000_NS8cuda_cub4core6detail13_kernel_agentINS1_8__reduce11ReduceAgentIPN4cuda3std3__45tupleIJdlEEESC_SB_lNS1_9__extrema9arg_max_fIdlNS9_4lessIdEEEEEEJSC_SC_iSH_EEEvDpT0__param_3[1]
)
.maxntid 256
{
	.reg .pred 	%p<264>;
	.reg .b32 	%r<374>;
	.reg .b64 	%rd<508>;
	.reg .b64 	%fd<293>;

	ld.param.u64 	%rd237, [_ZN6thrust24THRUST_300001_SM_1000_NS8cuda_cub4core6detail13_kernel_agentINS1_8__reduce11ReduceAgentIPN4cuda3std3__45tupleIJdlEEESC_SB_lNS1_9__extrema9arg_max_fIdlNS9_4lessIdEEEEEEJSC_SC_iSH_EEEvDpT0__param_0];
	ld.param.u32 	%r29, [_ZN6thrust24THRUST_300001_SM_1000_NS8cuda_cub4core6detail13_kernel_agentINS1_8__reduce11ReduceAgentIPN4cuda3std3__45tupleIJdlEEESC_SB_lNS1_9__extrema9arg_max_fIdlNS9_4lessIdEEEEEEJSC_SC_iSH_EEEvDpT0__param_2];
	cvt.s64.s32 	%rd1, %r29;
	setp.eq.s32 	%p1, %r29, 0;
	@%p1 bra 	$L__BB14_234;
	setp.gt.s32 	%p2, %r29, 1279;
	@%p2 bra 	$L__BB14_121;
	mov.u32 	%r1, %tid.x;
	setp.ge.s32 	%p147, %r1, %r29;
	mov.f64 	%fd224, 0d0000000000000000;
	mov.b64 	%rd431, 0;
	mov.u32 	%r368, %r1;
	@%p147 bra 	$L__BB14_4;
	mul.wide.u32 	%rd375, %r1, 16;
	add.s64 	%rd372, %rd237, %rd375;
	// begin inline asm
	ld.global.nc.u64 %rd371, [%rd372];
	// end inline asm
	add.s64 	%rd374, %rd372, 8;
	// begin inline asm
	ld.global.nc.u64 %rd431, [%rd374];
	// end inline asm
	mov.b64 	%fd224, %rd371;
	add.s32 	%r368, %r1, 256;
$L__BB14_4:
	setp.ge.s32 	%p148, %r368, %r29;
	@%p148 bra 	$L__BB14_25;
	not.b32 	%r141, %r368;
	add.s32 	%r4, %r29, %r141;
	and.b32  	%r142, %r4, 768;
	setp.eq.s32 	%p149, %r142, 768;
	@%p149 bra 	$L__BB14_11;
	mul.wide.u32 	%rd377, %r368, 16;
	add.s64 	%rd422, %rd237, %rd377;
	shr.u32 	%r143, %r4, 8;
	add.s32 	%r144, %r143, 1;
	and.b32  	%r145, %r144, 3;
	neg.s32 	%r366, %r145;
$L__BB14_7:
	.pragma "nounroll";
	mov.u64 	%rd6, %rd431;
	mov.f64 	%fd3, %fd224;
	// begin inline asm
	ld.global.nc.u64 %rd378, [%rd422];
	// end inline asm
	add.s64 	%rd381, %rd422, 8;
	// begin inline asm
	ld.global.nc.u64 %rd380, [%rd381];
	// end inline asm
	mov.b64 	%fd4, %rd378;
	setp.lt.f64 	%p150, %fd3, %fd4;
	mov.u64 	%rd431, %rd380;
	mov.f64 	%fd224, %fd4;
	@%p150 bra 	$L__BB14_10;
	setp.gt.f64 	%p151, %fd3, %fd4;
	mov.u64 	%rd431, %rd6;
	mov.f64 	%fd224, %fd3;
	@%p151 bra 	$L__BB14_10;
	setp.lt.s64 	%p152, %rd6, %rd380;
	min.s64 	%rd431, %rd6, %rd380;
	selp.f64 	%fd224, %fd3, %fd4, %p152;
$L__BB14_10:
	add.s32 	%r368, %r368, 256;
	add.s64 	%rd422, %rd422, 4096;
	add.s32 	%r366, %r366, 1;
	setp.ne.s32 	%p153, %r366, 0;
	@%p153 bra 	$L__BB14_7;
$L__BB14_11:
	setp.lt.u32 	%p154, %r4, 768;
	@%p154 bra 	$L__BB14_25;
$L__BB14_12:
	mul.wide.s32 	%rd386, %r368, 16;
	add.s64 	%rd383, %rd237, %rd386;
	// begin inline asm
	ld.global.nc.u64 %rd382, [%rd383];
	// end inline asm
	add.s64 	%rd385, %rd383, 8;
	// begin inline asm
	ld.global.nc.u64 %rd384, [%rd385];
	// end inline asm
	mov.b64 	%fd10, %rd382;
	setp.lt.f64 	%p155, %fd224, %fd10;
	mov.u64 	%rd428, %rd384;
	mov.f64 	%fd221, %fd10;
	@%p155 bra 	$L__BB14_15;
	setp.gt.f64 	%p156, %fd224, %fd10;
	mov.u64 	%rd428, %rd431;
	mov.f64 	%fd221, %fd224;
	@%p156 bra 	$L__BB14_15;
	setp.lt.s64 	%p157, %rd431, %rd384;
	min.s64 	%rd428, %rd431, %rd384;
	selp.f64 	%fd221, %fd224, %fd10, %p157;
$L__BB14_15:
	add.s64 	%rd388, %rd383, 4096;
	// begin inline asm
	ld.global.nc.u64 %rd387, [%rd388];
	// end inline asm
	add.s64 	%rd390, %rd383, 4104;
	// begin inline asm
	ld.global.nc.u64 %rd389, [%rd390];
	// end inline asm
	mov.b64 	%fd13, %rd387;
	setp.lt.f64 	%p158, %fd221, %fd13;
	mov.u64 	%rd429, %rd389;
	mov.f64 	%fd222, %fd13;
	@%p158 bra 	$L__BB14_18;
	setp.gt.f64 	%p159, %fd221, %fd13;
	mov.u64 	%rd429, %rd428;
	mov.f64 	%fd222, %fd221;
	@%p159 bra 	$L__BB14_18;
	setp.lt.s64 	%p160, %rd428, %rd389;
	min.s64 	%rd429, %rd428, %rd389;
	selp.f64 	%fd222, %fd221, %fd13, %p160;
$L__BB14_18:
	add.s64 	%rd392, %rd383, 8192;
	// begin inline asm
	ld.global.nc.u64 %rd391, [%rd392];
	// end inline asm
	add.s64 	%rd394, %rd383, 8200;
	// begin inline asm
	ld.global.nc.u64 %rd393, [%rd394];
	// end inline asm
	mov.b64 	%fd16, %rd391;
	setp.lt.f64 	%p161, %fd222, %fd16;
	mov.u64 	%rd430, %rd393;
	mov.f64 	%fd223, %fd16;
	@%p161 bra 	$L__BB14_21;
	setp.gt.f64 	%p162, %fd222, %fd16;
	mov.u64 	%rd430, %rd429;
	mov.f64 	%fd223, %fd222;
	@%p162 bra 	$L__BB14_21;
	setp.lt.s64 	%p163, %rd429, %rd393;
	min.s64 	%rd430, %rd429, %rd393;
	selp.f64 	%fd223, %fd222, %fd16, %p163;
$L__BB14_21:
	add.s64 	%rd396, %rd383, 12288;
	// begin inline asm
	ld.global.nc.u64 %rd395, [%rd396];
	// end inline asm
	add.s64 	%rd398, %rd383, 12296;
	// begin inline asm
	ld.global.nc.u64 %rd397, [%rd398];
	// end inline asm
	mov.b64 	%fd19, %rd395;
	setp.lt.f64 	%p164, %fd223, %fd19;
	mov.u64 	%rd431, %rd397;
	mov.f64 	%fd224, %fd19;
	@%p164 bra 	$L__BB14_24;
	setp.gt.f64 	%p165, %fd223, %fd19;
	mov.u64 	%rd431, %rd430;
	mov.f64 	%fd224, %fd223;
	@%p165 bra 	$L__BB14_24;
	setp.lt.s64 	%p166, %rd430, %rd397;
	min.s64 	%rd431, %rd430, %rd397;
	selp.f64 	%fd224, %fd223, %fd19, %p166;
$L__BB14_24:
	add.s32 	%r368, %r368, 1024;
	setp.lt.s32 	%p167, %r368, %r29;
	@%p167 bra 	$L__BB14_12;
$L__BB14_25:
	setp.lt.s32 	%p168, %r29, 256;
	@%p168 bra 	$L__BB14_70;
	// begin inline asm
	mov.u32 %r259, %laneid;
	// end inline asm
	mov.b64 	%rd409, %fd224;
	mov.b64 	{%r261, %r266}, %rd409;
	mov.b32 	%r277, 1;
	mov.b32 	%r278, 31;
	mov.b32 	%r279, -1;
	// begin inline asm
	shfl.sync.down.b32 %r260, %r261, %r277, %r278, %r279;
	// end inline asm
	// begin inline asm
	shfl.sync.down.b32 %r265, %r266, %r277, %r278, %r279;
	// end inline asm
	mov.b64 	%rd410, {%r260, %r265};
	mov.b64 	%fd23, %rd410;
	mov.b64 	{%r271, %r276}, %rd431;
	// begin inline asm
	shfl.sync.down.b32 %r270, %r271, %r277, %r278, %r279;
	// end inline asm
	// begin inline asm
	shfl.sync.down.b32 %r275, %r276, %r277, %r278, %r279;
	// end inline asm
	mov.b64 	%rd28, {%r270, %r275};
	setp.gt.s32 	%p220, %r259, 30;
	mov.u64 	%rd433, %rd431;
	mov.f64 	%fd226, %fd224;
	@%p220 bra 	$L__BB14_30;
	setp.lt.f64 	%p221, %fd224, %fd23;
	mov.u64 	%rd433, %rd28;
	mov.f64 	%fd226, %fd23;
	@%p221 bra 	$L__BB14_30;
	setp.gt.f64 	%p222, %fd224, %fd23;
	mov.u64 	%rd433, %rd431;
	mov.f64 	%fd226, %fd224;
	@%p222 bra 	$L__BB14_30;
	setp.lt.s64 	%p223, %rd431, %rd28;
	min.s64 	%rd433, %rd431, %rd28;
	selp.f64 	%fd226, %fd224, %fd23, %p223;
$L__BB14_30:
	mov.b64 	%rd411, %fd226;
	mov.b64 	{%r281, %r286}, %rd411;
	mov.b32 	%r297, 2;
	mov.b32 	%r298, 31;
	mov.b32 	%r299, -1;
	// begin inline asm
	shfl.sync.down.b32 %r280, %r281, %r297, %r298, %r299;
	// end inline asm
	// begin inline asm
	shfl.sync.down.b32 %r285, %r286, %r297, %r298, %r299;
	// end inline asm
	mov.b64 	%rd412, {%r280, %r285};
	mov.b64 	%fd26, %rd412;
	mov.b64 	{%r291, %r296}, %rd433;
	// begin inline asm
	shfl.sync.down.b32 %r290, %r291, %r297, %r298, %r299;
	// end inline asm
	// begin inline asm
	shfl.sync.down.b32 %r295, %r296, %r297, %r298, %r299;
	// end inline asm
	mov.b64 	%rd31, {%r290, %r295};
	setp.gt.s32 	%p224, %r259, 29;
	mov.u64 	%rd434, %rd433;
	mov.f64 	%fd227, %fd226;
	@%p224 bra 	$L__BB14_34;
	setp.lt.f64 	%p225, %fd226, %fd26;
	mov.u64 	%rd434, %rd31;
	mov.f64 	%fd227, %fd26;
	@%p225 bra 	$L__BB14_34;
	setp.gt.f64 	%p226, %fd226, %fd26;
	mov.u64 	%rd434, %rd433;
	mov.f64 	%fd227, %fd226;
	@%p226 bra 	$L__BB14_34;
	setp.lt.s64 	%p227, %rd433, %rd31;
	min.s64 	%rd434, %rd433, %rd31;
	selp.f64 	%fd227, %fd226, %fd26, %p227;
$L__BB14_34:
	mov.b64 	%rd413, %fd227;
	mov.b64 	{%r301, %r306}, %rd413;
	mov.b32 	%r317, 4;
	mov.b32 	%r318, 31;
	mov.b32 	%r319, -1;
	// begin inline asm
	shfl.sync.down.b32 %r300, %r301, %r317, %r318, %r319;
	// end inline asm
	// begin inline asm
	shfl.sync.down.b32 %r305, %r306, %r317, %r318, %r319;
	// end inline asm
	mov.b64 	%rd414, {%r300, %r305};
	mov.b64 	%fd29, %rd414;
	mov.b64 	{%r311, %r316}, %rd434;
	// begin inline asm
	shfl.sync.down.b32 %r310, %r311, %r317, %r318, %r319;
	// end inline asm
	// begin inline asm
	shfl.sync.down.b32 %r315, %r316, %r317, %r318, %r319;
	// end inline asm
	mov.b64 	%rd34, {%r310, %r315};
	setp.gt.s32 	%p228, %r259, 27;
	mov.u64 	%rd435, %rd434;
	mov.f64 	%fd228, %fd227;
	@%p228 bra 	$L__BB14_38;
	setp.lt.f64 	%p229, %fd227, %fd29;
	mov.u64 	%rd435, %rd34;
	mov.f64 	%fd228, %fd29;
	@%p229 bra 	$L__BB14_38;
	setp.gt.f64 	%p230, %fd227, %fd29;
	mov.u64 	%rd435, %rd434;
	mov.f64 	%fd228, %fd227;
	@%p230 bra 	$L__BB14_38;
	setp.lt.s64 	%p231, %rd434, %rd34;
	min.s64 	%rd435, %rd434, %rd34;
	selp.f64 	%fd228, %fd227, %fd29, %p231;
$L__BB14_38:
	mov.b64 	%rd415, %fd228;
	mov.b64 	{%r321, %r326}, %rd415;
	mov.b32 	%r337, 8;
	mov.b32 	%r338, 31;
	mov.b32 	%r339, -1;
	// begin inline asm
	shfl.sync.down.b32 %r320, %r321, %r337, %r338, %r339;
	// end inline asm
	// begin inline asm
	shfl.sync.down.b32 %r325, %r326, %r337, %r338, %r339;
	// end inline asm
	mov.b64 	%rd416, {%r320, %r325};
	mov.b64 	%fd32, %rd416;
	mov.b64 	{%r331, %r336}, %rd435;
	// begin inline asm
	shfl.sync.down.b32 %r330, %r331, %r337, %r338, %r339;
	// end inline asm
	// begin inline asm
	shfl.sync.down.b32 %r335, %r336, %r337, %r338, %r339;
	// end inline asm
	mov.b64 	%rd37, {%r330, %r335};
	setp.gt.s32 	%p232, %r259, 23;
	mov.u64 	%rd436, %rd435;
	mov.f64 	%fd229, %fd228;
	@%p232 bra 	$L__BB14_42;
	setp.lt.f64 	%p233, %fd228, %fd32;
	mov.u64 	%rd436, %rd37;
	mov.f64 	%fd229, %fd32;
	@%p233 bra 	$L__BB14_42;
	setp.gt.f64 	%p234, %fd228, %fd32;
	mov.u64 	%rd436, %rd435;
	mov.f64 	%fd229, %fd228;
	@%p234 bra 	$L__BB14_42;
	setp.lt.s64 	%p235, %rd435, %rd37;
	min.s64 	%rd436, %rd435, %rd37;
	selp.f64 	%fd229, %fd228, %fd32, %p235;
$L__BB14_42:
	mov.b64 	%rd417, %fd229;
	mov.b64 	{%r341, %r346}, %rd417;
	mov.b32 	%r357, 16;
	mov.b32 	%r358, 31;
	mov.b32 	%r359, -1;
	// begin inline asm
	shfl.sync.down.b32 %r340, %r341, %r357, %r358, %r359;
	// end inline asm
	// begin inline asm
	shfl.sync.down.b32 %r345, %r346, %r357, %r358, %r359;
	// end inline asm
	mov.b64 	%rd418, {%r340, %r345};
	mov.b64 	%fd35, %rd418;
	mov.b64 	{%r351, %r356}, %rd436;
	// begin inline asm
	shfl.sync.down.b32 %r350, %r351, %r357, %r358, %r359;
	// end inline asm
	// begin inline asm
	shfl.sync.down.b32 %r355, %r356, %r357, %r358, %r359;
	// end inline asm
	mov.b64 	%rd40, {%r350, %r355};
	setp.gt.s32 	%p236, %r259, 15;
	mov.u64 	%rd507, %rd436;
	mov.f64 	%fd292, %fd229;
	@%p236 bra 	$L__BB14_46;
	setp.lt.f64 	%p237, %fd229, %fd35;
	mov.u64 	%rd507, %rd40;
	mov.f64 	%fd292, %fd35;
	@%p237 bra 	$L__BB14_46;
	setp.gt.f64 	%p238, %fd229, %fd35;
	mov.u64 	%rd507, %rd436;
	mov.f64 	%fd292, %fd229;
	@%p238 bra 	$L__BB14_46;
	setp.lt.s64 	%p239, %rd436, %rd40;
	min.s64 	%rd507, %rd436, %rd40;
	selp.f64 	%fd292, %fd229, %fd35, %p239;
$L__BB14_46:
	setp.ne.s32 	%p240, %r259, 0;
	@%p240 bra 	$L__BB14_48;
	shr.u32 	%r360, %r1, 1;
	and.b32  	%r361, %r360, 496;
	mov.u32 	%r362, _ZN6thrust24THRUST_300001_SM_1000_NS8cuda_cub4core6detail5shmemE;
	add.s32 	%r363, %r362, %r361;
	st.shared.f64 	[%r363+8], %fd292;
	st.shared.u64 	[%r363+16], %rd507;
$L__BB14_48:
	bar.sync 	0;
	setp.ne.s32 	%p241, %r1, 0;
	@%p241 bra 	$L__BB14_232;
	ld.shared.f64 	%fd38, [_ZN6thrust24THRUST_300001_SM_1000_NS8cuda_cub4core6detail5shmemE+24];
	ld.shared.u64 	%rd43, [_ZN6thrust24THRUST_300001_SM_1000_NS8cuda_cub4core6detail5shmemE+32];
	setp.lt.f64 	%p242, %fd292, %fd38;
	mov.u64 	%rd438, %rd43;
	mov.f64 	%fd231, %fd38;
	@%p242 bra 	$L__BB14_52;
	setp.lt.f64 	%p243, %fd38, %fd292;
	mov.u64 	%rd438, %rd507;
	mov.f64 	%fd231, %fd292;
	@%p243 bra 	$L__BB14_52;
	setp.lt.s64 	%p244, %rd507, %rd43;
	min.s64 	%rd438, %rd507, %rd43;
	selp.f64 	%fd231, %fd292, %fd38, %p244;
$L__BB14_52:
	ld.shared.f64 	%fd41, [_ZN6thrust24THRUST_300001_SM_1000_NS8cuda_cub4core6detail5shmemE+40];
	ld.shared.u64 	%rd46, [_ZN6thrust24THRUST_300001_SM_1000_NS8cuda_cub4core6detail5shmemE+48];
	setp.lt.f64 	%p245, %fd231, %fd41;
	mov.u64 	%rd439, %rd46;
	mov.f64 	%fd232, %fd41;
	@%p245 bra 	$L__BB14_55;
	setp.lt.f64 	%p246, %fd41, %fd231;
	mov.u64 	%rd439, %rd438;
	mov.f64 	%fd232, %fd231;
	@%p246 bra 	$L__BB14_55;
	setp.lt.s64 	%p247, %rd438, %rd46;
	min.s64 	%rd439, %rd438, %rd46;
	selp.f64 	%fd232, %fd231, %fd41, %p247;
$L__BB14_55:
	ld.shared.f64 	%fd44, [_ZN6thrust24THRUST_300001_SM_1000_NS8cuda_cub4core6detail5shmemE+56];
	ld.shared.u64 	%rd49, [_ZN6thrust24THRUST_300001_SM_1000_NS8cuda_cub4core6detail5shmemE+64];
	setp.lt.f64 	%p248, %fd232, %fd44;
	mov.u64 	%rd440, %rd49;
	mov.f64 	%fd233, %fd44;
	@%p248 bra 	$L__BB14_58;
	setp.lt.f64 	%p249, %fd44, %fd232;
	mov.u64 	%rd440, %rd439;
	mov.f64 	%fd233, %fd232;
	@%p249 bra 	$L__BB14_58;
	setp.lt.s64 	%p250, %rd439, %rd49;
	min.s64 	%rd440, %rd439, %rd49;
	selp.f64 	%fd233, %fd232, %fd44, %p250;
$L__BB14_58:
	ld.shared.f64 	%fd47, [_ZN6thrust24THRUST_300001_SM_1000_NS8cuda_cub4core6detail5shmemE+72];
	ld.shared.u64 	%rd52, [_ZN6thrust24THRUST_300001_SM_1000_NS8cuda_cub4core6detail5shmemE+80];
	setp.lt.f64 	%p251, %fd233, %fd47;
	mov.u64 	%rd441, %rd52;
	mov.f64 	%fd234, %fd47;
	@%p251 bra 	$L__BB14_61;
	setp.lt.f64 	%p252, %fd47, %fd233;
	mov.u64 	%rd441, %rd440;
	mov.f64 	%fd234, %fd233;
	@%p252 bra 	$L__BB14_61;
	setp.lt.s64 	%p253, %rd440, %rd52;
	min.s64 	%rd441, %rd440, %rd52;
	selp.f64 	%fd234, %fd233, %fd47, %p253;
$L__BB14_61:
	ld.shared.f64 	%fd50, [_ZN6thrust24THRUST_300001_SM_1000_NS8cuda_cub4core6detail5shmemE+88];
	ld.shared.u64 	%rd55, [_ZN6thrust24THRUST_300001_SM_1000_NS8cuda_cub4core6detail5shmemE+96];
	setp.lt.f64 	%p254, %fd234, %fd50;
	mov.u64 	%rd442, %rd55;
	mov.f64 	%fd235, %fd50;
	@%p254 bra 	$L__BB14_64;
	setp.lt.f64 	%p255, %fd50, %fd234;
	mov.u64 	%rd442, %rd441;
	mov.f64 	%fd235, %fd234;
	@%p255 bra 	$L__BB14_64;
	setp.lt.s64 	%p256, %rd441, %rd55;
	min.s64 	%rd442, %rd441, %rd55;
	selp.f64 	%fd235, %fd234, %fd50, %p256;
$L__BB14_64:
	ld.shared.f64 	%fd53, [_ZN6thrust24THRUST_300001_SM_1000_NS8cuda_cub4core6detail5shmemE+104];
	ld.shared.u64 	%rd58, [_ZN6thrust24THRUST_300001_SM_1000_NS8cuda_cub4core6detail5shmemE+112];
	setp.lt.f64 	%p257, %fd235, %fd53;
	mov.u64 	%rd443, %rd58;
	mov.f64 	%fd236, %fd53;
	@%p257 bra 	$L__BB14_67;
	setp.lt.f64 	%p258, %fd53, %fd235;
	mov.u64 	%rd443, %rd442;
	mov.f64 	%fd236, %fd235;
	@%p258 bra 	$L__BB14_67;
	setp.lt.s64 	%p259, %rd442, %rd58;
	min.s64 	%rd443, %rd442, %rd58;
	selp.f64 	%fd236, %fd235, %fd53, %p259;
$L__BB14_67:
	ld.shared.f64 	%fd56, [_ZN6thrust24THRUST_300001_SM_1000_NS8cuda_cub4core6detail5shmemE+120];
	ld.shared.u64 	%rd61, [_ZN6thrust24THRUST_300001_SM_1000_NS8cuda_cub4core6detail5shmemE+128];
	setp.lt.f64 	%p260, %fd236, %fd56;
	mov.u64 	%rd507, %rd61;
	mov.f64 	%fd292, %fd56;
	@%p260 bra 	$L__BB14_232;
	setp.lt.f64 	%p261, %fd56, %fd236;
	mov.u64 	%rd507, %rd443;
	mov.f64 	%fd292, %fd236;
	@%p261 bra 	$L__BB14_232;
	setp.lt.s64 	%p262, %rd443, %rd61;
	min.s64 	%rd507, %rd443, %rd61;
	selp.f64 	%fd292, %fd236, %fd56, %p262;
	bra.uni 	$L__BB14_232;
$L__BB14_70:
	// begin inline asm
	mov.u32 %r146, %laneid;
	// end inline asm
	and.b32  	%r167, %r1, 992;
	add.s32 	%r168, %r167, 32;
	setp.gt.s32 	%p169, %r168, %r29;
	not.b32 	%r169, %r167;
	add.s32 	%r170, %r29, %r169;
	selp.b32 	%r165, %r170, 31, %p169;
	mov.b64 	%rd399, %fd224;
	mov.b64 	{%r148, %r153}, %rd399;
	mov.b32 	%r164, 1;
	mov.b32 	%r166, -1;
	// begin inline asm
	shfl.sync.down.b32 %r147, %r148, %r164, %r165, %r166;
	// end inline asm
	// begin inline asm
	shfl.sync.down.b32 %r152, %r153, %r164, %r165, %r166;
	// end inline asm
	mov.b64 	%rd400, {%r147, %r152};
	mov.b64 	%fd58, %rd400;
	mov.b64 	{%r158, %r163}, %rd431;
	// begin inline asm
	shfl.sync.down.b32 %r157, %r158, %r164, %r165, %r166;
	// end inline asm
	// begin inline asm
	shfl.sync.down.b32 %r162, %r163, %r164, %r165, %r166;
	// end inline asm
	mov.b64 	%rd63, {%r157, %r162};
	setp.ge.s32 	%p170, %r146, %r165;
	mov.u64 	%rd444, %rd431;
	mov.f64 	%fd237, %fd224;
	@%p170 bra 	$L__BB14_74;
	setp.lt.f64 	%p171, %fd224, %fd58;
	mov.u64 	%rd444, %rd63;
	mov.f64 	%fd237, %fd58;
	@%p171 bra 	$L__BB14_74;
	setp.gt.f64 	%p172, %fd224, %fd58;
	mov.u64 	%rd444, %rd431;
	mov.f64 	%fd237, %fd224;
	@%p172 bra 	$L__BB14_74;
	setp.lt.s64 	%p173, %rd431, %rd63;
	min.s64 	%rd444, %rd431, %rd63;
	selp.f64 	%fd237, %fd224, %fd58, %p173;
$L__BB14_74:
	mov.b64 	%rd401, %fd237;
	mov.b64 	{%r172, %r177}, %rd401;
	mov.b32 	%r188, 2;
	mov.b32 	%r190, -1;
	// begin inline asm
	shfl.sync.down.b32 %r171, %r172, %r188, %r165, %r190;
	// end inline asm
	// begin inline asm
	shfl.sync.down.b32 %r176, %r177, %r188, %r165, %r190;
	// end inline asm
	mov.b64 	%rd402, {%r171, %r176};
	mov.b64 	%fd61, %rd402;
	mov.b64 	{%r182, %r187}, %rd444;
	// begin inline asm
	shfl.sync.down.b32 %r181, %r182, %r188, %r165, %r190;
	// end inline asm
	// begin inline asm
	shfl.sync.down.b32 %r186, %r187, %r188, %r165, %r190;
	// end inline asm
	mov.b64 	%rd66, {%r181, %r186};
	add.s32 	%r191, %r146, 2;
	setp.gt.s32 	%p174, %r191, %r165;
	mov.u64 	%rd445, %rd444;
	mov.f64 	%fd238, %fd237;
	@%p174 bra 	$L__BB14_78;
	setp.lt.f64 	%p175, %fd237, %fd61;
	mov.u64 	%rd445, %rd66;
	mov.f64 	%fd238, %fd61;
	@%p175 bra 	$L__BB14_78;
	setp.gt.f64 	%p176, %fd237, %fd61;
	mov.u64 	%rd445, %rd444;
	mov.f64 	%fd238, %fd237;
	@%p176 bra 	$L__BB14_78;
	setp.lt.s64 	%p177, %rd444, %rd66;
	min.s64 	%rd445, %rd444, %rd66;
	selp.f64 	%fd238, %fd237, %fd61, %p177;
$L__BB14_78:
	mov.b64 	%rd403, %fd238;
	mov.b64 	{%r193, %r198}, %rd403;
	mov.b32 	%r209, 4;
	mov.b32 	%r211, -1;
	// begin inline asm
	shfl.sync.down.b32 %r192, %r193, %r209, %r165, %r211;
	// end inline asm
	// begin inline asm
	shfl.sync.down.b32 %r197, %r198, %r209, %r165, %r211;
	// end inline asm
	mov.b64 	%rd404, {%r192, %r197};
	mov.b64 	%fd64, %rd404;
	mov.b64 	{%r203, %r208}, %rd445;
	// begin inline asm
	shfl.sync.down.b32 %r202, %r203, %r209, %r165, %r211;
	// end inline asm
	// begin inline asm
	shfl.sync.down.b32 %r207, %r208, %r209, %r165, %r211;
	// end inline asm
	mov.b64 	%rd69, {%r202, %r207};
	add.s32 	%r212, %r146, 4;
	setp.gt.s32 	%p178, %r212, %r165;
	mov.u64 	%rd446, %rd445;
	mov.f64 	%fd239, %fd238;
	@%p178 bra 	$L__BB14_82;
	setp.lt.f64 	%p179, %fd238, %fd64;
	mov.u64 	%rd446, %rd69;
	mov.f64 	%fd239, %fd64;
	@%p179 bra 	$L__BB14_82;
	setp.gt.f64 	%p180, %fd238, %fd64;
	mov.u64 	%rd446, %rd445;
	mov.f64 	%fd239, %fd238;
	@%p180 bra 	$L__BB14_82;
	setp.lt.s64 	%p181, %rd445, %rd69;
	min.s64 	%rd446, %rd445, %rd69;
	selp.f64 	%fd239, %fd238, %fd64, %p181;
$L__BB14_82:
	mov.b64 	%rd405, %fd239;
	mov.b64 	{%r214, %r219}, %rd405;
	mov.b32 	%r230, 8;
	mov.b32 	%r232, -1;
	// begin inline asm
	shfl.sync.down.b32 %r213, %r214, %r230, %r165, %r232;
	// end inline asm
	// begin inline asm
	shfl.sync.down.b32 %r218, %r219, %r230, %r165, %r232;
	// end inline asm
	mov.b64 	%rd406, {%r213, %r218};
	mov.b64 	%fd67, %rd406;
	mov.b64 	{%r224, %r229}, %rd446;
	// begin inline asm
	shfl.sync.down.b32 %r223, %r224, %r230, %r165, %r232;
	// end inline asm
	// begin inline asm
	shfl.sync.down.b32 %r228, %r229, %r230, %r165, %r232;
	// end inline asm
	mov.b64 	%rd72, {%r223, %r228};
	add.s32 	%r233, %r146, 8;
	setp.gt.s32 	%p182, %r233, %r165;
	mov.u64 	%rd447, %rd446;
	mov.f64 	%fd240, %fd239;
	@%p182 bra 	$L__BB14_86;
	setp.lt.f64 	%p183, %fd239, %fd67;
	mov.u64 	%rd447, %rd72;
	mov.f64 	%fd240, %fd67;
	@%p183 bra 	$L__BB14_86;
	setp.gt.f64 	%p184, %fd239, %fd67;
	mov.u64 	%rd447, %rd446;
	mov.f64 	%fd240, %fd239;
	@%p184 bra 	$L__BB14_86;
	setp.lt.s64 	%p185, %rd446, %rd72;
	min.s64 	%rd447, %rd446, %rd72;
	selp.f64 	%fd240, %fd239, %fd67, %p185;
$L__BB14_86:
	mov.b64 	%rd407, %fd240;
	mov.b64 	{%r235, %r240}, %rd407;
	mov.b32 	%r251, 16;
	mov.b32 	%r253, -1;
	// begin inline asm
	shfl.sync.down.b32 %r234, %r235, %r251, %r165, %r253;
	// end inline asm
	// begin inline asm
	shfl.sync.down.b32 %r239, %r240, %r251, %r165, %r253;
	// end inline asm
	mov.b64 	%rd408, {%r234, %r239};
	mov.b64 	%fd70, %rd408;
	mov.b64 	{%r245, %r250}, %rd447;
	// begin inline asm
	shfl.sync.down.b32 %r244, %r245, %r251, %r165, %r253;
	// end inline asm
	// begin inline asm
	shfl.sync.down.b32 %r249, %r250, %r251, %r165, %r253;
	// end inline asm
	mov.b64 	%rd75, {%r244, %r249};
	add.s32 	%r254, %r146, 16;
	setp.gt.s32 	%p186, %r254, %r165;
	mov.u64 	%rd507, %rd447;
	mov.f64 	%fd292, %fd240;
	@%p186 bra 	$L__BB14_90;
	setp.lt.f64 	%p187, %fd240, %fd70;
	mov.u64 	%rd507, %rd75;
	mov.f64 	%fd292, %fd70;
	@%p187 bra 	$L__BB14_90;
	setp.gt.f64 	%p188, %fd240, %fd70;
	mov.u64 	%rd507, %rd447;
	mov.f64 	%fd292, %fd240;
	@%p188 bra 	$L__BB14_90;
	setp.lt.s64 	%p189, %rd447, %rd75;
	min.s64 	%rd507, %rd447, %rd75;
	selp.f64 	%fd292, %fd240, %fd70, %p189;
$L__BB14_90:
	setp.ne.s32 	%p190, %r146, 0;
	@%p190 bra 	$L__BB14_92;
	shr.u32 	%r255, %r1, 1;
	and.b32  	%r256, %r255, 496;
	mov.u32 	%r257, _ZN6thrust24THRUST_300001_SM_1000_NS8cuda_cub4core6detail5shmemE;
	add.s32 	%r258, %r257, %r256;
	st.shared.f64 	[%r258+8], %fd292;
	st.shared.u64 	[%r258+16], %rd507;
$L__BB14_92:
	bar.sync 	0;
	setp.ne.s32 	%p191, %r1, 0;
	@%p191 bra 	$L__BB14_232;
	setp.lt.s32 	%p192, %r29, 33;
	mov.f64 	%fd242, %fd292;
	mov.u64 	%rd449, %rd507;
	@%p192 bra 	$L__BB14_97;
	ld.shared.f64 	%fd73, [_ZN6thrust24THRUST_300001_SM_1000_NS8cuda_cub4core6detail5shmemE+24];
	ld.shared.u64 	%rd78, [_ZN6thrust24THRUST_300001_SM_1000_NS8cuda_cub4core6detail5shmemE+32];
	setp.lt.f64 	%p193, %fd292, %fd73;
	mov.f64 	%fd242, %fd73;
	mov.u64 	%rd449, %rd78;
	@%p193 bra 	$L__BB14_97;
	setp.lt.f64 	%p194, %fd73, %fd292;
	mov.f64 	%fd242, %fd292;
	mov.u64 	%rd449, %rd507;
	@%p194 bra 	$L__BB14_97;
	setp.lt.s64 	%p195, %rd507, %rd78;
	min.s64 	%rd449, %rd507, %rd78;
	selp.f64 	%fd242, %fd292, %fd73, %p195;
$L__BB14_97:
	setp.lt.s32 	%p196, %r29, 65;
	mov.f64 	%fd243, %fd242;
	mov.u64 	%rd450, %rd449;
	@%p196 bra 	$L__BB14_101;
	ld.shared.f64 	%fd76, [_ZN6thrust24THRUST_300001_SM_1000_NS8cuda_cub4core6detail5shmemE+40];
	ld.shared.u64 	%rd81, [_ZN6thrust24THRUST_300001_SM_1000_NS8cuda_cub4core6detail5shmemE+48];
	setp.lt.f64 	%p197, %fd242, %fd76;
	mov.f64 	%fd243, %fd76;
	mov.u64 	%rd450, %rd81;
	@%p197 bra 	$L__BB14_101;
	setp.lt.f64 	%p198, %fd76, %fd242;
	mov.f64 	%fd243, %fd242;
	mov.u64 	%rd450, %rd449;
	@%p198 bra 	$L__BB14_101;
	setp.lt.s64 	%p199, %rd449, %rd81;
	selp.f64 	%fd243, %fd242, %fd76, %p199;
	min.s64 	%rd450, %rd449, %rd81;
$L__BB14_101:
	setp.lt.s32 	%p200, %r29, 97;
	mov.f64 	%fd244, %fd243;
	mov.u64 	%rd451, %rd450;
	@%p200 bra 	$L__BB14_105;
	ld.shared.f64 	%fd79, [_ZN6thrust24THRUST_300001_SM_1000_NS8cuda_cub4core6detail5shmemE+56];
	ld.shared.u64 	%rd84, [_ZN6thrust24THRUST_300001_SM_1000_NS8cuda_cub4core6detail5shmemE+64];
	setp.lt.f64 	%p201, %fd243, %fd79;
	mov.f64 	%fd244, %fd79;
	mov.u64 	%rd451, %rd84;
	@%p201 bra 	$L__BB14_105;
	setp.lt.f64 	%p202, %fd79, %fd243;
	mov.f64 	%fd244, %fd243;
	mov.u64 	%rd451, %rd450;
	@%p202 bra 	$L__BB14_105;
	setp.lt.s64 	%p203, %rd450, %rd84;
	selp.f64 	%fd244, %fd243, %fd79, %p203;
	min.s64 	%rd451, %rd450, %rd84;
$L__BB14_105:
	setp.lt.s32 	%p204, %r29, 129;
	mov.f64 	%fd245, %fd244;
	mov.u64 	%rd452, %rd451;
	@%p204 bra 	$L__BB14_109;
	ld.shared.f64 	%fd82, [_ZN6thrust24THRUST_300001_SM_1000_NS8cuda_cub4core6detail5shmemE+72];
	ld.shared.u64 	%rd87, [_ZN6thrust24THRUST_300001_SM_1000_NS8cuda_cub4core6detail5shmemE+80];
	setp.lt.f64 	%p205, %fd244, %fd82;
	mov.f64 	%fd245, %fd82;
	mov.u64 	%rd452, %rd87;
	@%p205 bra 	$L__BB14_109;
	setp.lt.f64 	%p206, %fd82, %fd244;
	mov.f64 	%fd245, %fd244;
	mov.u64 	%rd452, %rd451;
	@%p206 bra 	$L__BB14_109;
	setp.lt.s64 	%p207, %rd451, %rd87;
	selp.f64 	%fd245, %fd244, %fd82, %p207;
	min.s64 	%rd452, %rd451, %rd87;
$L__BB14_109:
	setp.lt.s32 	%p208, %r29, 161;
	mov.f64 	%fd246, %fd245;
	mov.u64 	%rd453, %rd452;
	@%p208 bra 	$L__BB14_113;
	ld.shared.f64 	%fd85, [_ZN6thrust24THRUST_300001_SM_1000_NS8cuda_cub4core6detail5shmemE+88];
	ld.shared.u64 	%rd90, [_ZN6thrust24THRUST_300001_SM_1000_NS8cuda_cub4core6detail5shmemE+96];
	setp.lt.f64 	%p209, %fd245, %fd85;
	mov.f64 	%fd246, %fd85;
	mov.u64 	%rd453, %rd90;
	@%p209 bra 	$L__BB14_113;
	setp.lt.f64 	%p210, %fd85, %fd245;
	mov.f64 	%fd246, %fd245;
	mov.u64 	%rd453, %rd452;
	@%p210 bra 	$L__BB14_113;
	setp.lt.s64 	%p211, %rd452, %rd90;
	selp.f64 	%fd246, %fd245, %fd85, %p211;
	min.s64 	%rd453, %rd452, %rd90;
$L__BB14_113:
	setp.lt.s32 	%p212, %r29, 193;
	mov.f64 	%fd247, %fd246;
	mov.u64 	%rd454, %rd453;
	@%p212 bra 	$L__BB14_117;
	ld.shared.f64 	%fd88, [_ZN6thrust24THRUST_300001_SM_1000_NS8cuda_cub4core6detail5shmemE+104];
	ld.shared.u64 	%rd93, [_ZN6thrust24THRUST_300001_SM_1000_NS8cuda_cub4core6detail5shmemE+112];
	setp.lt.f64 	%p213, %fd246, %fd88;
	mov.f64 	%fd247, %fd88;
	mov.u64 	%rd454, %rd93;
	@%p213 bra 	$L__BB14_117;
	setp.lt.f64 	%p214, %fd88, %fd246;
	mov.f64 	%fd247, %fd246;
	mov.u64 	%rd454, %rd453;
	@%p214 bra 	$L__BB14_117;
	setp.lt.s64 	%p215, %rd453, %rd93;
	selp.f64 	%fd247, %fd246, %fd88, %p215;
	min.s64 	%rd454, %rd453, %rd93;
$L__BB14_117:
	setp.lt.s32 	%p216, %r29, 225;
	mov.u64 	%rd507, %rd454;
	mov.f64 	%fd292, %fd247;
	@%p216 bra 	$L__BB14_232;
	ld.shared.f64 	%fd91, [_ZN6thrust24THRUST_300001_SM_1000_NS8cuda_cub4core6detail5shmemE+120];
	ld.shared.u64 	%rd96, [_ZN6thrust24THRUST_300001_SM_1000_NS8cuda_cub4core6detail5shmemE+128];
	setp.lt.f64 	%p217, %fd247, %fd91;
	mov.u64 	%rd507, %rd96;
	mov.f64 	%fd292, %fd91;
	@%p217 bra 	$L__BB14_232;
	setp.lt.f64 	%p218, %fd91, %fd247;
	mov.u64 	%rd507, %rd454;
	mov.f64 	%fd292, %fd247;
	@%p218 bra 	$L__BB14_232;
	setp.lt.s64 	%p219, %rd454, %rd96;
	selp.f64 	%fd292, %fd247, %fd91, %p219;
	min.s64 	%rd507, %rd454, %rd96;
	bra.uni 	$L__BB14_232;
$L__BB14_121:
	mov.u32 	%r16, %tid.x;
	cvt.u64.u32 	%rd98, %r16;
	mul.wide.u32 	%rd259, %r16, 16;
	add.s64 	%rd240, %rd237, %rd259;
	// begin inline asm
	ld.global.nc.u64 %rd239, [%rd240];
	// end inline asm
	add.s64 	%rd242, %rd240, 8;
	// begin inline asm
	ld.global.nc.u64 %rd241, [%rd242];
	// end inline asm
	mov.b64 	%fd93, %rd239;
	add.s64 	%rd244, %rd240, 4096;
	// begin inline asm
	ld.global.nc.u64 %rd243, [%rd244];
	// end inline asm
	add.s64 	%rd246, %rd240, 4104;
	// begin inline asm
	ld.global.nc.u64 %rd455, [%rd246];
	// end inline asm
	mov.b64 	%fd248, %rd243;
	add.s64 	%rd248, %rd240, 8192;
	// begin inline asm
	ld.global.nc.u64 %rd247, [%rd248];
	// end inline asm
	add.s64 	%rd250, %rd240, 8200;
	// begin inline asm
	ld.global.nc.u64 %rd456, [%rd250];
	// end inline asm
	mov.b64 	%fd249, %rd247;
	add.s64 	%rd252, %rd240, 12288;
	// begin inline asm
	ld.global.nc.u64 %rd251, [%rd252];
	// end inline asm
	add.s64 	%rd254, %rd240, 12296;
	// begin inline asm
	ld.global.nc.u64 %rd457, [%rd254];
	// end inline asm
	mov.b64 	%fd250, %rd251;
	add.s64 	%rd256, %rd240, 16384;
	// begin inline asm
	ld.global.nc.u64 %rd255, [%rd256];
	// end inline asm
	add.s64 	%rd258, %rd240, 16392;
	// begin inline asm
	ld.global.nc.u64 %rd494, [%rd258];
	// end inline asm
	mov.b64 	%fd279, %rd255;
	setp.lt.f64 	%p3, %fd93, %fd248;
	@%p3 bra 	$L__BB14_123;
	setp.lt.f64 	%p4, %fd248, %fd93;
	setp.lt.s64 	%p5, %rd241, %rd455;
	or.pred  	%p6, %p4, %p5;
	selp.f64 	%fd248, %fd93, %fd248, %p6;
	selp.b64 	%rd455, %rd241, %rd455, %p6;
$L__BB14_123:
	setp.lt.f64 	%p7, %fd248, %fd249;
	@%p7 bra 	$L__BB14_125;
	setp.gt.f64 	%p8, %fd248, %fd249;
	setp.lt.s64 	%p9, %rd455, %rd456;
	or.pred  	%p10, %p8, %p9;
	selp.f64 	%fd249, %fd248, %fd249, %p10;
	selp.b64 	%rd456, %rd455, %rd456, %p10;
$L__BB14_125:
	setp.lt.f64 	%p11, %fd249, %fd250;
	@%p11 bra 	$L__BB14_127;
	setp.gt.f64 	%p12, %fd249, %fd250;
	setp.lt.s64 	%p13, %rd456, %rd457;
	or.pred  	%p14, %p12, %p13;
	selp.f64 	%fd250, %fd249, %fd250, %p14;
	selp.b64 	%rd457, %rd456, %rd457, %p14;
$L__BB14_127:
	setp.lt.f64 	%p15, %fd250, %fd279;
	@%p15 bra 	$L__BB14_129;
	setp.gt.f64 	%p16, %fd250, %fd279;
	setp.lt.s64 	%p17, %rd457, %rd494;
	or.pred  	%p18, %p16, %p17;
	selp.f64 	%fd279, %fd250, %fd279, %p18;
	selp.b64 	%rd494, %rd457, %rd494, %p18;
$L__BB14_129:
	setp.lt.u32 	%p19, %r29, 2560;
	mov.b64 	%rd473, 1280;
	@%p19 bra 	$L__BB14_165;
	add.s64 	%rd263, %rd1, -2560;
	mul.hi.u64 	%rd264, %rd263, -3689348814741910323;
	shr.u64 	%rd113, %rd264, 10;
	setp.lt.u64 	%p20, %rd263, 1280;
	mov.b64 	%rd473, 1280;
	@%p20 bra 	$L__BB14_153;
	add.s64 	%rd266, %rd113, 1;
	and.b64  	%rd459, %rd266, 36028797018963966;
	shl.b64 	%rd267, %rd98, 4;
	add.s64 	%rd268, %rd267, %rd237;
	add.s64 	%rd460, %rd268, 57352;
	mov.b64 	%rd473, 1280;
$L__BB14_132:
	add.s64 	%rd270, %rd460, -36872;
	// begin inline asm
	ld.global.nc.u64 %rd269, [%rd270];
	// end inline asm
	add.s64 	%rd272, %rd460, -36864;
	// begin inline asm
	ld.global.nc.u64 %rd463, [%rd272];
	// end inline asm
	mov.b64 	%fd253, %rd269;
	add.s64 	%rd274, %rd460, -32776;
	// begin inline asm
	ld.global.nc.u64 %rd273, [%rd274];
	// end inline asm
	add.s64 	%rd276, %rd460, -32768;
	// begin inline asm
	ld.global.nc.u64 %rd464, [%rd276];
	// end inline asm
	mov.b64 	%fd254, %rd273;
	add.s64 	%rd278, %rd460, -28680;
	// begin inline asm
	ld.global.nc.u64 %rd277, [%rd278];
	// end inline asm
	add.s64 	%rd280, %rd460, -28672;
	// begin inline asm
	ld.global.nc.u64 %rd465, [%rd280];
	// end inline asm
	mov.b64 	%fd255, %rd277;
	add.s64 	%rd282, %rd460, -24584;
	// begin inline asm
	ld.global.nc.u64 %rd281, [%rd282];
	// end inline asm
	add.s64 	%rd284, %rd460, -24576;
	// begin inline asm
	ld.global.nc.u64 %rd466, [%rd284];
	// end inline asm
	mov.b64 	%fd256, %rd281;
	add.s64 	%rd286, %rd460, -20488;
	// begin inline asm
	ld.global.nc.u64 %rd285, [%rd286];
	// end inline asm
	add.s64 	%rd288, %rd460, -20480;
	// begin inline asm
	ld.global.nc.u64 %rd467, [%rd288];
	// end inline asm
	mov.b64 	%fd257, %rd285;
	setp.lt.f64 	%p21, %fd279, %fd253;
	@%p21 bra 	$L__BB14_134;
	setp.gt.f64 	%p22, %fd279, %fd253;
	setp.lt.s64 	%p23, %rd494, %rd463;
	or.pred  	%p24, %p22, %p23;
	selp.f64 	%fd253, %fd279, %fd253, %p24;
	selp.b64 	%rd463, %rd494, %rd463, %p24;
$L__BB14_134:
	setp.lt.f64 	%p25, %fd253, %fd254;
	@%p25 bra 	$L__BB14_136;
	setp.gt.f64 	%p26, %fd253, %fd254;
	setp.lt.s64 	%p27, %rd463, %rd464;
	or.pred  	%p28, %p26, %p27;
	selp.f64 	%fd254, %fd253, %fd254, %p28;
	selp.b64 	%rd464, %rd463, %rd464, %p28;
$L__BB14_136:
	setp.lt.f64 	%p29, %fd254, %fd255;
	@%p29 bra 	$L__BB14_138;
	setp.gt.f64 	%p30, %fd254, %fd255;
	setp.lt.s64 	%p31, %rd464, %rd465;
	or.pred  	%p32, %p30, %p31;
	selp.f64 	%fd255, %fd254, %fd255, %p32;
	selp.b64 	%rd465, %rd464, %rd465, %p32;
$L__BB14_138:
	setp.lt.f64 	%p33, %fd255, %fd256;
	@%p33 bra 	$L__BB14_140;
	setp.gt.f64 	%p34, %fd255, %fd256;
	setp.lt.s64 	%p35, %rd465, %rd466;
	or.pred  	%p36, %p34, %p35;
	selp.f64 	%fd256, %fd255, %fd256, %p36;
	selp.b64 	%rd466, %rd465, %rd466, %p36;
$L__BB14_140:
	setp.lt.f64 	%p37, %fd256, %fd257;
	@%p37 bra 	$L__BB14_142;
	setp.gt.f64 	%p38, %fd256, %fd257;
	setp.lt.s64 	%p39, %rd466, %rd467;
	or.pred  	%p40, %p38, %p39;
	selp.f64 	%fd257, %fd256, %fd257, %p40;
	selp.b64 	%rd467, %rd466, %rd467, %p40;
$L__BB14_142:
	add.s64 	%rd290, %rd460, -16392;
	// begin inline asm
	ld.global.nc.u64 %rd289, [%rd290];
	// end inline asm
	add.s64 	%rd292, %rd460, -16384;
	// begin inline asm
	ld.global.nc.u64 %rd468, [%rd292];
	// end inline asm
	mov.b64 	%fd258, %rd289;
	add.s64 	%rd294, %rd460, -12296;
	// begin inline asm
	ld.global.nc.u64 %rd293, [%rd294];
	// end inline asm
	add.s64 	%rd296, %rd460, -12288;
	// begin inline asm
	ld.global.nc.u64 %rd469, [%rd296];
	// end inline asm
	mov.b64 	%fd259, %rd293;
	add.s64 	%rd298, %rd460, -8200;
	// begin inline asm
	ld.global.nc.u64 %rd297, [%rd298];
	// end inline asm
	add.s64 	%rd300, %rd460, -8192;
	// begin inline asm
	ld.global.nc.u64 %rd470, [%rd300];
	// end inline asm
	mov.b64 	%fd260, %rd297;
	add.s64 	%rd302, %rd460, -4104;
	// begin inline asm
	ld.global.nc.u64 %rd301, [%rd302];
	// end inline asm
	add.s64 	%rd304, %rd460, -4096;
	// begin inline asm
	ld.global.nc.u64 %rd471, [%rd304];
	// end inline asm
	mov.b64 	%fd261, %rd301;
	add.s64 	%rd306, %rd460, -8;
	// begin inline asm
	ld.global.nc.u64 %rd305, [%rd306];
	// end inline asm
	// begin inline asm
	ld.global.nc.u64 %rd494, [%rd460];
	// end inline asm
	mov.b64 	%fd279, %rd305;
	setp.lt.f64 	%p41, %fd257, %fd258;
	@%p41 bra 	$L__BB14_144;
	setp.gt.f64 	%p42, %fd257, %fd258;
	setp.lt.s64 	%p43, %rd467, %rd468;
	or.pred  	%p44, %p42, %p43;
	selp.f64 	%fd258, %fd257, %fd258, %p44;
	selp.b64 	%rd468, %rd467, %rd468, %p44;
$L__BB14_144:
	setp.lt.f64 	%p45, %fd258, %fd259;
	@%p45 bra 	$L__BB14_146;
	setp.gt.f64 	%p46, %fd258, %fd259;
	setp.lt.s64 	%p47, %rd468, %rd469;
	or.pred  	%p48, %p46, %p47;
	selp.f64 	%fd259, %fd258, %fd259, %p48;
	selp.b64 	%rd469, %rd468, %rd469, %p48;
$L__BB14_146:
	setp.lt.f64 	%p49, %fd259, %fd260;
	@%p49 bra 	$L__BB14_148;
	setp.gt.f64 	%p50, %fd259, %fd260;
	setp.lt.s64 	%p51, %rd469, %rd470;
	or.pred  	%p52, %p50, %p51;
	selp.f64 	%fd260, %fd259, %fd260, %p52;
	selp.b64 	%rd470, %rd469, %rd470, %p52;
$L__BB14_148:
	setp.lt.f64 	%p53, %fd260, %fd261;
	@%p53 bra 	$L__BB14_150;
	setp.gt.f64 	%p54, %fd260, %fd261;
	setp.lt.s64 	%p55, %rd470, %rd471;
	or.pred  	%p56, %p54, %p55;
	selp.f64 	%fd261, %fd260, %fd261, %p56;
	selp.b64 	%rd471, %rd470, %rd471, %p56;
$L__BB14_150:
	setp.lt.f64 	%p57, %fd261, %fd279;
	@%p57 bra 	$L__BB14_152;
	setp.gt.f64 	%p58, %fd261, %fd279;
	setp.lt.s64 	%p59, %rd471, %rd494;
	or.pred  	%p60, %p58, %p59;
	selp.f64 	%fd279, %fd261, %fd279, %p60;
	selp.b64 	%rd494, %rd471, %rd494, %p60;
$L__BB14_152:
	add.s64 	%rd473, %rd473, 2560;
	add.s64 	%rd460, %rd460, 40960;
	add.s64 	%rd459, %rd459, -2;
	setp.ne.s64 	%p61, %rd459, 0;
	@%p61 bra 	$L__BB14_132;
$L__BB14_153:
	and.b64  	%rd309, %rd113, 1;
	setp.eq.b64 	%p62, %rd309, 1;
	@%p62 bra 	$L__BB14_165;
	shl.b64 	%rd330, %rd473, 4;
	add.s64 	%rd311, %rd240, %rd330;
	// begin inline asm
	ld.global.nc.u64 %rd310, [%rd311];
	// end inline asm
	add.s64 	%rd313, %rd311, 8;
	// begin inline asm
	ld.global.nc.u64 %rd477, [%rd313];
	// end inline asm
	mov.b64 	%fd265, %rd310;
	add.s64 	%rd315, %rd311, 4096;
	// begin inline asm
	ld.global.nc.u64 %rd314, [%rd315];
	// end inline asm
	add.s64 	%rd317, %rd311, 4104;
	// begin inline asm
	ld.global.nc.u64 %rd478, [%rd317];
	// end inline asm
	mov.b64 	%fd266, %rd314;
	add.s64 	%rd319, %rd311, 8192;
	// begin inline asm
	ld.global.nc.u64 %rd318, [%rd319];
	// end inline asm
	add.s64 	%rd321, %rd311, 8200;
	// begin inline asm
	ld.global.nc.u64 %rd479, [%rd321];
	// end inline asm
	mov.b64 	%fd267, %rd318;
	add.s64 	%rd323, %rd311, 12288;
	// begin inline asm
	ld.global.nc.u64 %rd322, [%rd323];
	// end inline asm
	add.s64 	%rd325, %rd311, 12296;
	// begin inline asm
	ld.global.nc.u64 %rd480, [%rd325];
	// end inline asm
	mov.b64 	%fd268, %rd322;
	add.s64 	%rd327, %rd311, 16384;
	// begin inline asm
	ld.global.nc.u64 %rd326, [%rd327];
	// end inline asm
	add.s64 	%rd329, %rd311, 16392;
	// begin inline asm
	ld.global.nc.u64 %rd481, [%rd329];
	// end inline asm
	mov.b64 	%fd269, %rd326;
	setp.lt.f64 	%p63, %fd279, %fd265;
	@%p63 bra 	$L__BB14_156;
	setp.gt.f64 	%p64, %fd279, %fd265;
	setp.lt.s64 	%p65, %rd494, %rd477;
	or.pred  	%p66, %p64, %p65;
	selp.f64 	%fd265, %fd279, %fd265, %p66;
	selp.b64 	%rd477, %rd494, %rd477, %p66;
$L__BB14_156:
	setp.lt.f64 	%p67, %fd265, %fd266;
	@%p67 bra 	$L__BB14_158;
	setp.gt.f64 	%p68, %fd265, %fd266;
	setp.lt.s64 	%p69, %rd477, %rd478;
	or.pred  	%p70, %p68, %p69;
	selp.f64 	%fd266, %fd265, %fd266, %p70;
	selp.b64 	%rd478, %rd477, %rd478, %p70;
$L__BB14_158:
	setp.lt.f64 	%p71, %fd266, %fd267;
	@%p71 bra 	$L__BB14_160;
	setp.gt.f64 	%p72, %fd266, %fd267;
	setp.lt.s64 	%p73, %rd478, %rd479;
	or.pred  	%p74, %p72, %p73;
	selp.f64 	%fd267, %fd266, %fd267, %p74;
	selp.b64 	%rd479, %rd478, %rd479, %p74;
$L__BB14_160:
	setp.lt.f64 	%p75, %fd267, %fd268;
	@%p75 bra 	$L__BB14_162;
	setp.gt.f64 	%p76, %fd267, %fd268;
	setp.lt.s64 	%p77, %rd479, %rd480;
	or.pred  	%p78, %p76, %p77;
	selp.f64 	%fd268, %fd267, %fd268, %p78;
	selp.b64 	%rd480, %rd479, %rd480, %p78;
$L__BB14_162:
	setp.lt.f64 	%p79, %fd268, %fd269;
	@%p79 bra 	$L__BB14_164;
	setp.gt.f64 	%p80, %fd268, %fd269;
	setp.lt.s64 	%p81, %rd480, %rd481;
	or.pred  	%p82, %p80, %p81;
	selp.f64 	%fd269, %fd268, %fd269, %p82;
	selp.b64 	%rd481, %rd480, %rd481, %p82;
$L__BB14_164:
	add.s64 	%rd473, %rd473, 1280;
	mov.u64 	%rd494, %rd481;
	mov.f64 	%fd279, %fd269;
$L__BB14_165:
	cvt.s64.s32 	%rd331, %r29;
	setp.ge.s64 	%p83, %rd473, %rd331;
	@%p83 bra 	$L__BB14_188;
	cvt.u32.u64 	%r17, %rd473;
	sub.s32 	%r18, %r29, %r17;
	setp.ge.s32 	%p84, %r16, %r18;
	@%p84 bra 	$L__BB14_188;
	not.b32 	%r30, %r16;
	add.s32 	%r31, %r29, %r30;
	sub.s32 	%r19, %r31, %r17;
	and.b32  	%r32, %r19, 768;
	setp.eq.s32 	%p85, %r32, 768;
	mov.u32 	%r372, %r16;
	@%p85 bra 	$L__BB14_173;
	cvt.u64.u32 	%rd333, %r16;
	add.s64 	%rd334, %rd473, %rd333;
	shl.b64 	%rd335, %rd334, 4;
	add.s64 	%rd484, %rd237, %rd335;
	shr.u32 	%r33, %r19, 8;
	add.s32 	%r34, %r33, 1;
	and.b32  	%r35, %r34, 3;
	neg.s32 	%r370, %r35;
	mov.u32 	%r372, %r16;
$L__BB14_169:
	.pragma "nounroll";
	mov.u64 	%rd177, %rd494;
	mov.f64 	%fd155, %fd279;
	// begin inline asm
	ld.global.nc.u64 %rd336, [%rd484];
	// end inline asm
	add.s64 	%rd339, %rd484, 8;
	// begin inline asm
	ld.global.nc.u64 %rd338, [%rd339];
	// end inline asm
	mov.b64 	%fd156, %rd336;
	setp.lt.f64 	%p86, %fd155, %fd156;
	mov.f64 	%fd279, %fd156;
	mov.u64 	%rd494, %rd338;
	@%p86 bra 	$L__BB14_172;
	setp.gt.f64 	%p87, %fd155, %fd156;
	mov.f64 	%fd279, %fd155;
	mov.u64 	%rd494, %rd177;
	@%p87 bra 	$L__BB14_172;
	setp.lt.s64 	%p88, %rd177, %rd338;
	selp.f64 	%fd279, %fd155, %fd156, %p88;
	min.s64 	%rd494, %rd177, %rd338;
$L__BB14_172:
	add.s32 	%r372, %r372, 256;
	add.s64 	%rd484, %rd484, 4096;
	add.s32 	%r370, %r370, 1;
	setp.ne.s32 	%p89, %r370, 0;
	@%p89 bra 	$L__BB14_169;
$L__BB14_173:
	setp.lt.u32 	%p90, %r19, 768;
	@%p90 bra 	$L__BB14_188;
	cvt.u64.u32 	%rd340, %r372;
	add.s64 	%rd341, %rd473, %rd340;
	shl.b64 	%rd342, %rd341, 4;
	add.s64 	%rd343, %rd342, %rd237;
	add.s64 	%rd489, %rd343, 12296;
$L__BB14_175:
	add.s64 	%rd345, %rd489, -12296;
	// begin inline asm
	ld.global.nc.u64 %rd344, [%rd345];
	// end inline asm
	add.s64 	%rd347, %rd489, -12288;
	// begin inline asm
	ld.global.nc.u64 %rd346, [%rd347];
	// end inline asm
	mov.b64 	%fd162, %rd344;
	setp.lt.f64 	%p91, %fd279, %fd162;
	mov.f64 	%fd276, %fd162;
	mov.u64 	%rd491, %rd346;
	@%p91 bra 	$L__BB14_178;
	setp.gt.f64 	%p92, %fd279, %fd162;
	mov.f64 	%fd276, %fd279;
	mov.u64 	%rd491, %rd494;
	@%p92 bra 	$L__BB14_178;
	setp.lt.s64 	%p93, %rd494, %rd346;
	selp.f64 	%fd276, %fd279, %fd162, %p93;
	min.s64 	%rd491, %rd494, %rd346;
$L__BB14_178:
	add.s64 	%rd349, %rd489, -8200;
	// begin inline asm
	ld.global.nc.u64 %rd348, [%rd349];
	// end inline asm
	add.s64 	%rd351, %rd489, -8192;
	// begin inline asm
	ld.global.nc.u64 %rd350, [%rd351];
	// end inline asm
	mov.b64 	%fd165, %rd348;
	setp.lt.f64 	%p94, %fd276, %fd165;
	mov.f64 	%fd277, %fd165;
	mov.u64 	%rd492, %rd350;
	@%p94 bra 	$L__BB14_181;
	setp.gt.f64 	%p95, %fd276, %fd165;
	mov.f64 	%fd277, %fd276;
	mov.u64 	%rd492, %rd491;
	@%p95 bra 	$L__BB14_181;
	setp.lt.s64 	%p96, %rd491, %rd350;
	selp.f64 	%fd277, %fd276, %fd165, %p96;
	min.s64 	%rd492, %rd491, %rd350;
$L__BB14_181:
	add.s64 	%rd353, %rd489, -4104;
	// begin inline asm
	ld.global.nc.u64 %rd352, [%rd353];
	// end inline asm
	add.s64 	%rd355, %rd489, -4096;
	// begin inline asm
	ld.global.nc.u64 %rd354, [%rd355];
	// end inline asm
	mov.b64 	%fd168, %rd352;
	setp.lt.f64 	%p97, %fd277, %fd168;
	mov.f64 	%fd278, %fd168;
	mov.u64 	%rd493, %rd354;
	@%p97 bra 	$L__BB14_184;
	setp.gt.f64 	%p98, %fd277, %fd168;
	mov.f64 	%fd278, %fd277;
	mov.u64 	%rd493, %rd492;
	@%p98 bra 	$L__BB14_184;
	setp.lt.s64 	%p99, %rd492, %rd354;
	selp.f64 	%fd278, %fd277, %fd168, %p99;
	min.s64 	%rd493, %rd492, %rd354;
$L__BB14_184:
	add.s64 	%rd357, %rd489, -8;
	// begin inline asm
	ld.global.nc.u64 %rd356, [%rd357];
	// end inline asm
	// begin inline asm
	ld.global.nc.u64 %rd358, [%rd489];
	// end inline asm
	mov.b64 	%fd171, %rd356;
	setp.lt.f64 	%p100, %fd278, %fd171;
	mov.f64 	%fd279, %fd171;
	mov.u64 	%rd494, %rd358;
	@%p100 bra 	$L__BB14_187;
	setp.gt.f64 	%p101, %fd278, %fd171;
	mov.f64 	%fd279, %fd278;
	mov.u64 	%rd494, %rd493;
	@%p101 bra 	$L__BB14_187;
	setp.lt.s64 	%p102, %rd493, %rd358;
	selp.f64 	%fd279, %fd278, %fd171, %p102;
	min.s64 	%rd494, %rd493, %rd358;
$L__BB14_187:
	add.s32 	%r372, %r372, 1024;
	add.s64 	%rd489, %rd489, 16384;
	setp.lt.s32 	%p103, %r372, %r18;
	@%p103 bra 	$L__BB14_175;
$L__BB14_188:
	// begin inline asm
	mov.u32 %r36, %laneid;
	// end inline asm
	mov.b64 	%rd360, %fd279;
	mov.b64 	{%r38, %r43}, %rd360;
	mov.b32 	%r54, 1;
	mov.b32 	%r55, 31;
	mov.b32 	%r56, -1;
	// begin inline asm
	shfl.sync.down.b32 %r37, %r38, %r54, %r55, %r56;
	// end inline asm
	// begin inline asm
	shfl.sync.down.b32 %r42, %r43, %r54, %r55, %r56;
	// end inline asm
	mov.b64 	%rd361, {%r37, %r42};
	mov.b64 	%fd175, %rd361;
	mov.b64 	{%r48, %r53}, %rd494;
	// begin inline asm
	shfl.sync.down.b32 %r47, %r48, %r54, %r55, %r56;
	// end inline asm
	// begin inline asm
	shfl.sync.down.b32 %r52, %r53, %r54, %r55, %r56;
	// end inline asm
	mov.b64 	%rd201, {%r47, %r52};
	setp.gt.s32 	%p104, %r36, 30;
	mov.f64 	%fd281, %fd279;
	mov.u64 	%rd496, %rd494;
	@%p104 bra 	$L__BB14_192;
	setp.lt.f64 	%p105, %fd279, %fd175;
	mov.f64 	%fd281, %fd175;
	mov.u64 	%rd496, %rd201;
	@%p105 bra 	$L__BB14_192;
	setp.gt.f64 	%p106, %fd279, %fd175;
	mov.f64 	%fd281, %fd279;
	mov.u64 	%rd496, %rd494;
	@%p106 bra 	$L__BB14_192;
	setp.lt.s64 	%p107, %rd494, %rd201;
	selp.f64 	%fd281, %fd279, %fd175, %p107;
	min.s64 	%rd496, %rd494, %rd201;
$L__BB14_192:
	mov.b64 	%rd362, %fd281;
	mov.b64 	{%r58, %r63}, %rd362;
	mov.b32 	%r74, 2;
	mov.b32 	%r75, 31;
	mov.b32 	%r76, -1;
	// begin inline asm
	shfl.sync.down.b32 %r57, %r58, %r74, %r75, %r76;
	// end inline asm
	// begin inline asm
	shfl.sync.down.b32 %r62, %r63, %r74, %r75, %r76;
	// end inline asm
	mov.b64 	%rd363, {%r57, %r62};
	mov.b64 	%fd178, %rd363;
	mov.b64 	{%r68, %r73}, %rd496;
	// begin inline asm
	shfl.sync.down.b32 %r67, %r68, %r74, %r75, %r76;
	// end inline asm
	// begin inline asm
	shfl.sync.down.b32 %r72, %r73, %r74, %r75, %r76;
	// end inline asm
	mov.b64 	%rd204, {%r67, %r72};
	setp.gt.s32 	%p108, %r36, 29;
	mov.f64 	%fd282, %fd281;
	mov.u64 	%rd497, %rd496;
	@%p108 bra 	$L__BB14_196;
	setp.lt.f64 	%p109, %fd281, %fd178;
	mov.f64 	%fd282, %fd178;
	mov.u64 	%rd497, %rd204;
	@%p109 bra 	$L__BB14_196;
	setp.gt.f64 	%p110, %fd281, %fd178;
	mov.f64 	%fd282, %fd281;
	mov.u64 	%rd497, %rd496;
	@%p110 bra 	$L__BB14_196;
	setp.lt.s64 	%p111, %rd496, %rd204;
	selp.f64 	%fd282, %fd281, %fd178, %p111;
	min.s64 	%rd497, %rd496, %rd204;
$L__BB14_196:
	mov.b64 	%rd364, %fd282;
	mov.b64 	{%r78, %r83}, %rd364;
	mov.b32 	%r94, 4;
	mov.b32 	%r95, 31;
	mov.b32 	%r96, -1;
	// begin inline asm
	shfl.sync.down.b32 %r77, %r78, %r94, %r95, %r96;
	// end inline asm
	// begin inline asm
	shfl.sync.down.b32 %r82, %r83, %r94, %r95, %r96;
	// end inline asm
	mov.b64 	%rd365, {%r77, %r82};
	mov.b64 	%fd181, %rd365;
	mov.b64 	{%r88, %r93}, %rd497;
	// begin inline asm
	shfl.sync.down.b32 %r87, %r88, %r94, %r95, %r96;
	// end inline asm
	// begin inline asm
	shfl.sync.down.b32 %r92, %r93, %r94, %r95, %r96;
	// end inline asm
	mov.b64 	%rd207, {%r87, %r92};
	setp.gt.s32 	%p112, %r36, 27;
	mov.f64 	%fd283, %fd282;
	mov.u64 	%rd498, %rd497;
	@%p112 bra 	$L__BB14_200;
	setp.lt.f64 	%p113, %fd282, %fd181;
	mov.f64 	%fd283, %fd181;
	mov.u64 	%rd498, %rd207;
	@%p113 bra 	$L__BB14_200;
	setp.gt.f64 	%p114, %fd282, %fd181;
	mov.f64 	%fd283, %fd282;
	mov.u64 	%rd498, %rd497;
	@%p114 bra 	$L__BB14_200;
	setp.lt.s64 	%p115, %rd497, %rd207;
	selp.f64 	%fd283, %fd282, %fd181, %p115;
	min.s64 	%rd498, %rd497, %rd207;
$L__BB14_200:
	mov.b64 	%rd366, %fd283;
	mov.b64 	{%r98, %r103}, %rd366;
	mov.b32 	%r114, 8;
	mov.b32 	%r115, 31;
	mov.b32 	%r116, -1;
	// begin inline asm
	shfl.sync.down.b32 %r97, %r98, %r114, %r115, %r116;
	// end inline asm
	// begin inline asm
	shfl.sync.down.b32 %r102, %r103, %r114, %r115, %r116;
	// end inline asm
	mov.b64 	%rd367, {%r97, %r102};
	mov.b64 	%fd184, %rd367;
	mov.b64 	{%r108, %r113}, %rd498;
	// begin inline asm
	shfl.sync.down.b32 %r107, %r108, %r114, %r115, %r116;
	// end inline asm
	// begin inline asm
	shfl.sync.down.b32 %r112, %r113, %r114, %r115, %r116;
	// end inline asm
	mov.b64 	%rd210, {%r107, %r112};
	setp.gt.s32 	%p116, %r36, 23;
	mov.f64 	%fd284, %fd283;
	mov.u64 	%rd499, %rd498;
	@%p116 bra 	$L__BB14_204;
	setp.lt.f64 	%p117, %fd283, %fd184;
	mov.f64 	%fd284, %fd184;
	mov.u64 	%rd499, %rd210;
	@%p117 bra 	$L__BB14_204;
	setp.gt.f64 	%p118, %fd283, %fd184;
	mov.f64 	%fd284, %fd283;
	mov.u64 	%rd499, %rd498;
	@%p118 bra 	$L__BB14_204;
	setp.lt.s64 	%p119, %rd498, %rd210;
	selp.f64 	%fd284, %fd283, %fd184, %p119;
	min.s64 	%rd499, %rd498, %rd210;
$L__BB14_204:
	mov.b64 	%rd368, %fd284;
	mov.b64 	{%r118, %r123}, %rd368;
	mov.b32 	%r134, 16;
	mov.b32 	%r135, 31;
	mov.b32 	%r136, -1;
	// begin inline asm
	shfl.sync.down.b32 %r117, %r118, %r134, %r135, %r136;
	// end inline asm
	// begin inline asm
	shfl.sync.down.b32 %r122, %r123, %r134, %r135, %r136;
	// end inline asm
	mov.b64 	%rd369, {%r117, %r122};
	mov.b64 	%fd187, %rd369;
	mov.b64 	{%r128, %r133}, %rd499;
	// begin inline asm
	shfl.sync.down.b32 %r127, %r128, %r134, %r135, %r136;
	// end inline asm
	// begin inline asm
	shfl.sync.down.b32 %r132, %r133, %r134, %r135, %r136;
	// end inline asm
	mov.b64 	%rd213, {%r127, %r132};
	setp.gt.s32 	%p120, %r36, 15;
	mov.f64 	%fd292, %fd284;
	mov.u64 	%rd507, %rd499;
	@%p120 bra 	$L__BB14_208;
	setp.lt.f64 	%p121, %fd284, %fd187;
	mov.f64 	%fd292, %fd187;
	mov.u64 	%rd507, %rd213;
	@%p121 bra 	$L__BB14_208;
	setp.gt.f64 	%p122, %fd284, %fd187;
	mov.f64 	%fd292, %fd284;
	mov.u64 	%rd507, %rd499;
	@%p122 bra 	$L__BB14_208;
	setp.lt.s64 	%p123, %rd499, %rd213;
	selp.f64 	%fd292, %fd284, %fd187, %p123;
	min.s64 	%rd507, %rd499, %rd213;
$L__BB14_208:
	setp.ne.s32 	%p124, %r36, 0;
	@%p124 bra 	$L__BB14_210;
	shr.u32 	%r137, %r16, 1;
	and.b32  	%r138, %r137, 496;
	mov.u32 	%r139, _ZN6thrust24THRUST_300001_SM_1000_NS8cuda_cub4core6detail5shmemE;
	add.s32 	%r140, %r139, %r138;
	st.shared.f64 	[%r140+8], %fd292;
	st.shared.u64 	[%r140+16], %rd507;
$L__BB14_210:
	bar.sync 	0;
	setp.ne.s32 	%p125, %r16, 0;
	@%p125 bra 	$L__BB14_232;
	ld.shared.f64 	%fd190, [_ZN6thrust24THRUST_300001_SM_1000_NS8cuda_cub4core6detail5shmemE+24];
	ld.shared.u64 	%rd216, [_ZN6thrust24THRUST_300001_SM_1000_NS8cuda_cub4core6detail5shmemE+32];
	setp.lt.f64 	%p126, %fd292, %fd190;
	mov.f64 	%fd286, %fd190;
	mov.u64 	%rd501, %rd216;
	@%p126 bra 	$L__BB14_214;
	setp.lt.f64 	%p127, %fd190, %fd292;
	mov.f64 	%fd286, %fd292;
	mov.u64 	%rd501, %rd507;
	@%p127 bra 	$L__BB14_214;
	setp.lt.s64 	%p128, %rd507, %rd216;
	selp.f64 	%fd286, %fd292, %fd190, %p128;
	min.s64 	%rd501, %rd507, %rd216;
$L__BB14_214:
	ld.shared.f64 	%fd193, [_ZN6thrust24THRUST_300001_SM_1000_NS8cuda_cub4core6detail5shmemE+40];
	ld.shared.u64 	%rd219, [_ZN6thrust24THRUST_300001_SM_1000_NS8cuda_cub4core6detail5shmemE+48];
	setp.lt.f64 	%p129, %fd286, %fd193;
	mov.f64 	%fd287, %fd193;
	mov.u64 	%rd502, %rd219;
	@%p129 bra 	$L__BB14_217;
	setp.lt.f64 	%p130, %fd193, %fd286;
	mov.f64 	%fd287, %fd286;
	mov.u64 	%rd502, %rd501;
	@%p130 bra 	$L__BB14_217;
	setp.lt.s64 	%p131, %rd501, %rd219;
	selp.f64 	%fd287, %fd286, %fd193, %p131;
	min.s64 	%rd502, %rd501, %rd219;
$L__BB14_217:
	ld.shared.f64 	%fd196, [_ZN6thrust24THRUST_300001_SM_1000_NS8cuda_cub4core6detail5shmemE+56];
	ld.shared.u64 	%rd222, [_ZN6thrust24THRUST_300001_SM_1000_NS8cuda_cub4core6detail5shmemE+64];
	setp.lt.f64 	%p132, %fd287, %fd196;
	mov.f64 	%fd288, %fd196;
	mov.u64 	%rd503, %rd222;
	@%p132 bra 	$L__BB14_220;
	setp.lt.f64 	%p133, %fd196, %fd287;
	mov.f64 	%fd288, %fd287;
	mov.u64 	%rd503, %rd502;
	@%p133 bra 	$L__BB14_220;
	setp.lt.s64 	%p134, %rd502, %rd222;
	selp.f64 	%fd288, %fd287, %fd196, %p134;
	min.s64 	%rd503, %rd502, %rd222;
$L__BB14_220:
	ld.shared.f64 	%fd199, [_ZN6thrust24THRUST_300001_SM_1000_NS8cuda_cub4core6detail5shmemE+72];
	ld.shared.u64 	%rd225, [_ZN6thrust24THRUST_300001_SM_1000_NS8cuda_cub4core6detail5shmemE+80];
	setp.lt.f64 	%p135, %fd288, %fd199;
	mov.f64 	%fd289, %fd199;
	mov.u64 	%rd504, %rd225;
	@%p135 bra 	$L__BB14_223;
	setp.lt.f64 	%p136, %fd199, %fd288;
	mov.f64 	%fd289, %fd288;
	mov.u64 	%rd504, %rd503;
	@%p136 bra 	$L__BB14_223;
	setp.lt.s64 	%p137, %rd503, %rd225;
	selp.f64 	%fd289, %fd288, %fd199, %p137;
	min.s64 	%rd504, %rd503, %rd225;
$L__BB14_223:
	ld.shared.f64 	%fd202, [_ZN6thrust24THRUST_300001_SM_1000_NS8cuda_cub4core6detail5shmemE+88];
	ld.shared.u64 	%rd228, [_ZN6thrust24THRUST_300001_SM_1000_NS8cuda_cub4core6detail5shmemE+96];
	setp.lt.f64 	%p138, %fd289, %fd202;
	mov.f64 	%fd290, %fd202;
	mov.u64 	%rd505, %rd228;
	@%p138 bra 	$L__BB14_226;
	setp.lt.f64 	%p139, %fd202, %fd289;
	mov.f64 	%fd290, %fd289;
	mov.u64 	%rd505, %rd504;
	@%p139 bra 	$L__BB14_226;
	setp.lt.s64 	%p140, %rd504, %rd228;
	selp.f64 	%fd290, %fd289, %fd202, %p140;
	min.s64 	%rd505, %rd504, %rd228;
$L__BB14_226:
	ld.shared.f64 	%fd205, [_ZN6thrust24THRUST_300001_SM_1000_NS8cuda_cub4core6detail5shmemE+104];
	ld.shared.u64 	%rd231, [_ZN6thrust24THRUST_300001_SM_1000_NS8cuda_cub4core6detail5shmemE+112];
	setp.lt.f64 	%p141, %fd290, %fd205;
	mov.f64 	%fd291, %fd205;
	mov.u64 	%rd506, %rd231;
	@%p141 bra 	$L__BB14_229;
	setp.lt.f64 	%p142, %fd205, %fd290;
	mov.f64 	%fd291, %fd290;
	mov.u64 	%rd506, %rd505;
	@%p142 bra 	$L__BB14_229;
	setp.lt.s64 	%p143, %rd505, %rd231;
	selp.f64 	%fd291, %fd290, %fd205, %p143;
	min.s64 	%rd506, %rd505, %rd231;
$L__BB14_229:
	ld.shared.f64 	%fd208, [_ZN6thrust24THRUST_300001_SM_1000_NS8cuda_cub4core6detail5shmemE+120];
	ld.shared.u64 	%rd234, [_ZN6thrust24THRUST_300001_SM_1000_NS8cuda_cub4core6detail5shmemE+128];
	setp.lt.f64 	%p144, %fd291, %fd208;
	mov.u64 	%rd507, %rd234;
	mov.f64 	%fd292, %fd208;
	@%p144 bra 	$L__BB14_232;
	setp.lt.f64 	%p145, %fd208, %fd291;
	mov.u64 	%rd507, %rd506;
	mov.f64 	%fd292, %fd291;
	@%p145 bra 	$L__BB14_232;
	setp.lt.s64 	%p146, %rd506, %rd234;
	selp.f64 	%fd292, %fd291, %fd208, %p146;
	min.s64 	%rd507, %rd506, %rd234;
$L__BB14_232:
	mov.u32 	%r364, %tid.x;
	setp.ne.s32 	%p263, %r364, 0;
	@%p263 bra 	$L__BB14_234;
	ld.param.u64 	%rd420, [_ZN6thrust24THRUST_300001_SM_1000_NS8cuda_cub4core6detail13_kernel_agentINS1_8__reduce11ReduceAgentIPN4cuda3std3__45tupleIJdlEEESC_SB_lNS1_9__extrema9arg_max_fIdlNS9_4lessIdEEEEEEJSC_SC_iSH_EEEvDpT0__param_1];
	cvta.to.global.u64 	%rd419, %rd420;
	st.global.f64 	[%rd419], %fd292;
	st.global.u64 	[%rd419+8], %rd507;
$L__BB14_234:
	ret;

}
	// .globl	_ZN3cub18CUB_300001_SM_10006detail11EmptyKernelIvEEvv
.visible .entry _ZN3cub18CUB_300001_SM_10006detail11EmptyKernelIvEEvv()
{


	ret;

}
	// .globl	_ZN3cub18CUB_300001_SM_10006detail8for_each13static_kernelINS2_12policy_hub_t12policy_500_tEmN6thrust24THRUST_300001_SM_1000_NS8cuda_cub20__uninitialized_fill7functorINS7_10device_ptrIiEEiEEEEvT0_T1_
.visible .entry _ZN3cub18CUB_300001_SM_10006detail8for_each13static_kernelINS2_12policy_hub_t12policy_500_tEmN6thrust24THRUST_300001_SM_1000_NS8cuda_cub20__uninitialized_fill7functorINS7_10device_ptrIiEEiEEEEvT0_T1_(
	.param .u64 _ZN3cub18CUB_300001_SM_10006detail8for_each13static_kernelINS2_12policy_hub_t12policy_500_tEmN6thrust24THRUST_300001_SM_1000_NS8cuda_cub20__uninitialized_fill7functorINS7_10device_ptrIiEEiEEEEvT0_T1__param_0,
	.param .align 8 .b8 _ZN3cub18CUB_300001_SM_10006detail8for_each13static_kernelINS2_12policy_hub_t12policy_500_tEmN6thrust24THRUST_300001_SM_1000_NS8cuda_cub20__uninitialized_fill7functorINS7_10device_ptrIiEEiEEEEvT0_T1__param_1[16]
)
.maxntid 256
{
	.reg .pred 	%p<4>;
	.reg .b16 	%rs<5>;
	.reg .b32 	%r<12>;
	.reg .b64 	%rd<16>;

	ld.param.u32 	%r3, [_ZN3cub18CUB_300001_SM_10006detail8for_each13static_kernelINS2_12policy_hub_t12policy_500_tEmN6thrust24THRUST_300001_SM_1000_NS8cuda_cub20__uninitialized_fill7functorINS7_10device_ptrIiEEiEEEEvT0_T1__param_1+8];
	ld.param.u64 	%rd4, [_ZN3cub18CUB_300001_SM_10006detail8for_each13static_kernelINS2_12policy_hub_t12policy_500_tEmN6thrust24THRUST_300001_SM_1000_NS8cuda_cub20__uninitialized_fill7functorINS7_10device_ptrIiEEiEEEEvT0_T1__param_1];
	ld.param.u64 	%rd5, [_ZN3cub18CUB_300001_SM_10006detail8for_each13static_kernelINS2_12policy_hub_t12policy_500_tEmN6thrust24THRUST_300001_SM_1000_NS8cuda_cub20__uninitialized_fill7functorINS7_10device_ptrIiEEiEEEEvT0_T1__param_0];
	mov.u32 	%r9, %ctaid.x;
	mul.wide.u32 	%rd1, %r9, 512;
	sub.s64 	%rd2, %rd5, %rd1;
	setp.lt.u64 	%p1, %rd2, 512;
	@%p1 bra 	$L__BB16_2;
	mov.u32 	%r11, %tid.x;
	cvta.to.global.u64 	%rd11, %rd4;
	cvt.u64.u32 	%rd12, %r11;
	add.s64 	%rd13, %rd1, %rd12;
	shl.b64 	%rd14, %rd13, 2;
	add.s64 	%rd15, %rd11, %rd14;
	st.global.u32 	[%rd15], %r3;
	st.global.u32 	[%rd15+1024], %r3;
	bra.uni 	$L__BB16_6;
$L__BB16_2:
	cvta.to.global.u64 	%rd6, %rd4;
	mov.u32 	%r2, %tid.x;
	cvt.u64.u32 	%rd7, %r2;
	setp.le.u64 	%p2, %rd2, %rd7;
	add.s64 	%rd8, %rd1, %rd7;
	shl.b64 	%rd9, %rd8, 2;
	add.s64 	%rd3, %rd6, %rd9;
	@%p2 bra 	$L__BB16_4;
	st.global.u32 	[%rd3], %r3;
$L__BB16_4:
	add.s32 	%r10, %r2, 256;
	cvt.u64.u32 	%rd10, %r10;
	setp.le.u64 	%p3, %rd2, %rd10;
	@%p3 bra 	$L__BB16_6;
	st.global.u32 	[%rd3+1024], %r3;
$L__BB16_6:
	ret;

}
	// .globl	_ZN3cub18CUB_300001_SM_10006detail8for_each13static_kernelINS2_12policy_hub_t12policy_500_tEmN6thrust24THRUST_300001_SM_1000_NS8cuda_cub20__uninitialized_fill7functorINS7_10device_ptrIdEEdEEEEvT0_T1_
.visible .entry _ZN3cub18CUB_300001_SM_10006detail8for_each13static_kernelINS2_12policy_hub_t12policy_500_tEmN6thrust24THRUST_300001_SM_1000_NS8cuda_cub20__uninitialized_fill7functorINS7_10device_ptrIdEEdEEEEvT0_T1_(
	.param .u64 _ZN3cub18CUB_300001_SM_10006detail8for_each13static_kernelINS2_12policy_hub_t12policy_500_tEmN6thrust24THRUST_300001_SM_1000_NS8cuda_cub20__uninitialized_fill7functorINS7_10device_ptrIdEEdEEEEvT0_T1__param_0,
	.param .align 8 .b8 _ZN3cub18CUB_300001_SM_10006detail8for_each13static_kernelINS2_12policy_hub_t12policy_500_tEmN6thrust24THRUST_300001_SM_1000_NS8cuda_cub20__uninitialized_fill7functorINS7_10device_ptrIdEEdEEEEvT0_T1__param_1[16]
)
.maxntid 256
{
	.reg .pred 	%p<4>;
	.reg .b32 	%r<5>;
	.reg .b64 	%rd<16>;
	.reg .b64 	%fd<3>;

	ld.param.f64 	%fd2, [_ZN3cub18CUB_300001_SM_10006detail8for_each13static_kernelINS2_12policy_hub_t12policy_500_tEmN6thrust24THRUST_300001_SM_1000_NS8cuda_cub20__uninitialized_fill7functorINS7_10device_ptrIdEEdEEEEvT0_T1__param_1+8];
	ld.param.u64 	%rd4, [_ZN3cub18CUB_300001_SM_10006detail8for_each13static_kernelINS2_12policy_hub_t12policy_500_tEmN6thrust24THRUST_300001_SM_1000_NS8cuda_cub20__uninitialized_fill7functorINS7_10device_ptrIdEEdEEEEvT0_T1__param_1];
	ld.param.u64 	%rd5, [_ZN3cub18CUB_300001_SM_10006detail8for_each13static_kernelINS2_12policy_hub_t12policy_500_tEmN6thrust24THRUST_300001_SM_1000_NS8cuda_cub20__uninitialized_fill7functorINS7_10device_ptrIdEEdEEEEvT0_T1__param_0];
	mov.u32 	%r2, %ctaid.x;
	mul.wide.u32 	%rd1, %r2, 512;
	sub.s64 	%rd2, %rd5, %rd1;
	setp.lt.u64 	%p1, %rd2, 512;
	@%p1 bra 	$L__BB17_2;
	mov.u32 	%r4, %tid.x;
	cvta.to.global.u64 	%rd11, %rd4;
	cvt.u64.u32 	%rd12, %r4;
	add.s64 	%rd13, %rd1, %rd12;
	shl.b64 	%rd14, %rd13, 3;
	add.s64 	%rd15, %rd11, %rd14;
	st.global.f64 	[%rd15], %fd2;
	st.global.f64 	[%rd15+2048], %fd2;
	bra.uni 	$L__BB17_6;
$L__BB17_2:
	cvta.to.global.u64 	%rd6, %rd4;
	mov.u32 	%r1, %tid.x;
	cvt.u64.u32 	%rd7, %r1;
	setp.le.u64 	%p2, %rd2, %rd7;
	add.s64 	%rd8, %rd1, %rd7;
	shl.b64 	%rd9, %rd8, 3;
	add.s64 	%rd3, %rd6, %rd9;
	@%p2 bra 	$L__BB17_4;
	st.global.f64 	[%rd3], %fd2;
$L__BB17_4:
	add.s32 	%r3, %r1, 256;
	cvt.u64.u32 	%rd10, %r3;
	setp.le.u64 	%p3, %rd2, %rd10;
	@%p3 bra 	$L__BB17_6;
	st.global.f64 	[%rd3+2048], %fd2;
$L__BB17_6:
	ret;

}
	// .globl	_ZN3cub18CUB_300001_SM_10006detail8for_each13static_kernelINS2_12policy_hub_t12policy_500_tElN6thrust24THRUST_300001_SM_1000_NS8cuda_cub20__uninitialized_copy7functorINS7_12zip_iteratorIN4cuda3std3__45tupleIJNS7_6detail15normal_iteratorINS7_10device_ptrIdEEEESK_NSH_INSI_IiEEEEEEEEENSH_INS7_7pointerINSF_IJddiEEENS8_3tagENS7_11use_defaultESS_EEEEEEEEvT0_T1_
.visible .entry _ZN3cub18CUB_300001_SM_10006detail8for_each13static_kernelINS2_12policy_hub_t12policy_500_tElN6thrust24THRUST_300001_SM_1000_NS8cuda_cub20__uninitialized_copy7functorINS7_12zip_iteratorIN4cuda3std3__45tupleIJNS7_6detail15normal_iteratorINS7_10device_ptrIdEEEESK_NSH_INSI_IiEEEEEEEEENSH_INS7_7pointerINSF_IJddiEEENS8_3tagENS7_11use_defaultESS_EEEEEEEEvT0_T1_(
	.param .u64 _ZN3cub18CUB_300001_SM_10006detail8for_each13static_kernelINS2_12policy_hub_t12policy_500_tElN6thrust24THRUST_300001_SM_1000_NS8cuda_cub20__uninitialized_copy7functorINS7_12zip_iteratorIN4cuda3std3__45tupleIJNS7_6detail15normal_iteratorINS7_10device_ptrIdEEEESK_NSH_INSI_IiEEEEEEEEENSH_INS7_7pointerINSF_IJddiEEENS8_3tagENS7_11use_defaultESS_EEEEEEEEvT0_T1__param_0,
	.param .align 8 .b8 _ZN3cub18CUB_300001_SM_10006detail8for_each13static_kernelINS2_12policy_hub_t12policy_500_tElN6thrust24THRUST_300001_SM_1000_NS8cuda_cub20__uninitialized_copy7functorINS7_12zip_iteratorIN4cuda3std3__45tupleIJNS7_6detail15normal_iteratorINS7_10device_ptrIdEEEESK_NSH_INSI_IiEEEEEEEEENSH_INS7_7pointerINSF_IJddiEEENS8_3tagENS7_11use_defaultESS_EEEEEEEEvT0_T1__param_1[32]
)
.maxntid 256
{
	.reg .pred 	%p<4>;
	.reg .b32 	%r<10>;
	.reg .b64 	%rd<41>;
	.reg .b64 	%fd<9>;

	ld.param.u64 	%rd12, [_ZN3cub18CUB_300001_SM_10006detail8for_each13static_kernelINS2_12policy_hub_t12policy_500_tElN6thrust24THRUST_300001_SM_1000_NS8cuda_cub20__uninitialized_copy7functorINS7_12zip_iteratorIN4cuda3std3__45tupleIJNS7_6detail15normal_iteratorINS7_10device_ptrIdEEEESK_NSH_INSI_IiEEEEEEEEENSH_INS7_7pointerINSF_IJddiEEENS8_3tagENS7_11use_defaultESS_EEEEEEEEvT0_T1__param_1+24];
	ld.param.u64 	%rd11, [_ZN3cub18CUB_300001_SM_10006detail8for_each13static_kernelINS2_12policy_hub_t12policy_500_tElN6thrust24THRUST_300001_SM_1000_NS8cuda_cub20__uninitialized_copy7functorINS7_12zip_iteratorIN4cuda3std3__45tupleIJNS7_6detail15normal_iteratorINS7_10device_ptrIdEEEESK_NSH_INSI_IiEEEEEEEEENSH_INS7_7pointerINSF_IJddiEEENS8_3tagENS7_11use_defaultESS_EEEEEEEEvT0_T1__param_1+16];
	ld.param.u64 	%rd10, [_ZN3cub18CUB_300001_SM_10006detail8for_each13static_kernelINS2_12policy_hub_t12policy_500_tElN6thrust24THRUST_300001_SM_1000_NS8cuda_cub20__uninitialized_copy7functorINS7_12zip_iteratorIN4cuda3std3__45tupleIJNS7_6detail15normal_iteratorINS7_10device_ptrIdEEEESK_NSH_INSI_IiEEEEEEEEENSH_INS7_7pointerINSF_IJddiEEENS8_3tagENS7_11use_defaultESS_EEEEEEEEvT0_T1__param_1+8];
	ld.param.u64 	%rd9, [_ZN3cub18CUB_300001_SM_10006detail8for_each13static_kernelINS2_12policy_hub_t12policy_500_tElN6thrust24THRUST_300001_SM_1000_NS8cuda_cub20__uninitialized_copy7functorINS7_12zip_iteratorIN4cuda3std3__45tupleIJNS7_6detail15normal_iteratorINS7_10device_ptrIdEEEESK_NSH_INSI_IiEEEEEEEEENSH_INS7_7pointerINSF_IJddiEEENS8_3tagENS7_11use_defaultESS_EEEEEEEEvT0_T1__param_1];
	ld.param.u64 	%rd13, [_ZN3cub18CUB_300001_SM_10006detail8for_each13static_kernelINS2_12policy_hub_t12policy_500_tElN6thrust24THRUST_300001_SM_1000_NS8cuda_cub20__uninitialized_copy7functorINS7_12zip_iteratorIN4cuda3std3__45tupleIJNS7_6detail15normal_iteratorINS7_10device_ptrIdEEEESK_NSH_INSI_IiEEEEEEEEENSH_INS7_7pointerINSF_IJddiEEENS8_3tagENS7_11use_defaultESS_EEEEEEEEvT0_T1__param_0];
	mov.u32 	%r1, %ctaid.x;
	mul.wide.u32 	%rd1, %r1, 512;
	sub.s64 	%rd2, %rd13, %rd1;
	setp.lt.s64 	%p1, %rd2, 512;
	@%p1 bra 	$L__BB18_2;
	mov.u32 	%r7, %tid.x;
	cvta.to.global.u64 	%rd29, %rd12;
	cvta.to.global.u64 	%rd30, %rd11;
	cvta.to.global.u64 	%rd31, %rd10;
	cvta.to.global.u64 	%rd32, %rd9;
	cvt.u64.u32 	%rd33, %r7;
	add.s64 	%rd34, %rd1, %rd33;
	shl.b64 	%rd35, %rd34, 3;
	add.s64 	%rd36, %rd32, %rd35;
	add.s64 	%rd37, %rd31, %rd35;
	shl.b64 	%rd38, %rd34, 2;
	add.s64 	%rd39, %rd30, %rd38;
	ld.global.f64 	%fd5, [%rd36];
	ld.global.f64 	%fd6, [%rd37];
	ld.global.u32 	%r8, [%rd39];
	mad.lo.s64 	%rd40, %rd34, 24, %rd29;
	st.global.f64 	[%rd40], %fd5;
	st.global.f64 	[%rd40+8], %fd6;
	st.global.u32 	[%rd40+16], %r8;
	ld.global.f64 	%fd7, [%rd36+2048];
	ld.global.f64 	%fd8, [%rd37+2048];
	ld.global.u32 	%r9, [%rd39+1024];
	st.global.f64 	[%rd40+6144], %fd7;
	st.global.f64 	[%rd40+6152], %fd8;
	st.global.u32 	[%rd40+6160], %r9;
	bra.uni 	$L__BB18_6;
$L__BB18_2:
	cvta.to.global.u64 	%rd3, %rd9;
	cvta.to.global.u64 	%rd4, %rd10;
	cvta.to.global.u64 	%rd5, %rd11;
	cvta.to.global.u64 	%rd6, %rd12;
	mov.u32 	%r2, %tid.x;
	cvt.s64.s32 	%rd7, %rd2;
	cvt.u64.u32 	%rd8, %r2;
	setp.le.s64 	%p2, %rd7, %rd8;
	@%p2 bra 	$L__BB18_4;
	add.s64 	%rd14, %rd1, %rd8;
	shl.b64 	%rd15, %rd14, 3;
	add.s64 	%rd16, %rd3, %rd15;
	add.s64 	%rd17, %rd4, %rd15;
	shl.b64 	%rd18, %rd14, 2;
	add.s64 	%rd19, %rd5, %rd18;
	ld.global.f64 	%fd1, [%rd16];
	ld.global.f64 	%fd2, [%rd17];
	ld.global.u32 	%r3, [%rd19];
	mad.lo.s64 	%rd20, %rd14, 24, %rd6;
	st.global.f64 	[%rd20], %fd1;
	st.global.f64 	[%rd20+8], %fd2;
	st.global.u32 	[%rd20+16], %r3;
$L__BB18_4:
	cvt.u32.u64 	%r4, %rd8;
	add.s32 	%r5, %r4, 256;
	cvt.u64.u32 	%rd21, %r5;
	setp.le.s64 	%p3, %rd7, %rd21;
	@%p3 bra 	$L__BB18_6;
	add.s64 	%rd22, %rd1, %rd8;
	shl.b64 	%rd23, %rd22, 3;
	add.s64 	%rd24, %rd3, %rd23;
	add.s64 	%rd25, %rd4, %rd23;
	shl.b64 	%rd26, %rd22, 2;
	add.s64 	%rd27, %rd5, %rd26;
	ld.global.f64 	%fd3, [%rd24+2048];
	ld.global.f64 	%fd4, [%rd25+2048];
	ld.global.u32 	%r6, [%rd27+1024];
	mad.lo.s64 	%rd28, %rd22, 24, %rd6;
	st.global.f64 	[%rd28+6144], %fd3;
	st.global.f64 	[%rd28+6152], %fd4;
	st.global.u32 	[%rd28+6160], %r6;
$L__BB18_6:
	ret;

}
	// .globl	_ZN3cub18CUB_300001_SM_10006detail4scan23DeviceCompactInitKernelINS0_13ScanTileStateIiLb1EEEPiEEvT_iT0_
.visible .entry _ZN3cub18CUB_300001_SM_10006detail4scan23DeviceCompactInitKernelINS0_13ScanTileStateIiLb1EEEPiEEvT_iT0_(
	.param .align 8 .b8 _ZN3cub18CUB_300001_SM_10006detail4scan23DeviceCompactInitKernelINS0_13ScanTileStateIiLb1EEEPiEEvT_iT0__param_0[8],
	.param .u32 _ZN3cub18CUB_300001_SM_10006detail4scan23DeviceCompactInitKernelINS0_13ScanTileStateIiLb1EEEPiEEvT_iT0__param_1,
	.param .u64 .ptr .align 1 _ZN3cub18CUB_300001_SM_10006detail4scan23DeviceCompactInitKernelINS0_13ScanTileStateIiLb1EEEPiEEvT_iT0__param_2
)
{
	.reg .pred 	%p<6>;
	.reg .b32 	%r<12>;
	.reg .b64 	%rd<9>;

	ld.param.u64 	%rd3, [_ZN3cub18CUB_300001_SM_10006detail4scan23DeviceCompactInitKernelINS0_13ScanTileStateIiLb1EEEPiEEvT_iT0__param_0];
	ld.param.u32 	%r4, [_ZN3cub18CUB_300001_SM_10006detail4scan23DeviceCompactInitKernelINS0_13ScanTileStateIiLb1EEEPiEEvT_iT0__param_1];
	ld.param.u64 	%rd2, [_ZN3cub18CUB_300001_SM_10006detail4scan23DeviceCompactInitKernelINS0_13ScanTileStateIiLb1EEEPiEEvT_iT0__param_2];
	cvta.to.global.u64 	%rd1, %rd3;
	mov.u32 	%r1, %ctaid.x;
	mov.u32 	%r5, %ntid.x;
	mov.u32 	%r2, %tid.x;
	mad.lo.s32 	%r3, %r1, %r5, %r2;
	setp.ge.s32 	%p1, %r3, %r4;
	@%p1 bra 	$L__BB19_2;
	mul.wide.s32 	%rd4, %r3, 8;
	add.s64 	%rd5, %rd1, %rd4;
	mov.b32 	%r6, 0;
	mov.b32 	%r7, 99;
	st.global.v2.u32 	[%rd5+256], {%r7, %r6};
$L__BB19_2:
	setp.ne.s32 	%p2, %r1, 0;
	setp.gt.u32 	%p3, %r2, 31;
	or.pred  	%p4, %p2, %p3;
	@%p4 bra 	$L__BB19_4;
	mul.wide.u32 	%rd6, %r2, 8;
	add.s64 	%rd7, %rd1, %rd6;
	mov.b32 	%r9, 0;
	st.global.v2.u32 	[%rd7], {%r9, %r9};
$L__BB19_4:
	or.b32  	%r10, %r1, %r2;
	setp.ne.s32 	%p5, %r10, 0;
	@%p5 bra 	$L__BB19_6;
	cvta.to.global.u64 	%rd8, %rd2;
	mov.b32 	%r11, 0;
	st.global.u32 	[%rd8], %r11;
$L__BB19_6:
	ret;

}
	// .globl	_ZN3cub18CUB_300001_SM_10006detail4scan23DeviceCompactInitKernelINS0_13ScanTileStateIiLb1EEEPlEEvT_iT0_
.visible .entry _ZN3cub18CUB_300001_SM_10006detail4scan23DeviceCompactInitKernelINS0_13ScanTileStateIiLb1EEEPlEEvT_iT0_(
	.param .align 8 .b8 _ZN3cub18CUB_300001_SM_10006detail4scan23DeviceCompactInitKernelINS0_13ScanTileStateIiLb1EEEPlEEvT_iT0__param_0[8],
	.param .u32 _ZN3cub18CUB_300001_SM_10006detail4scan23DeviceCompactInitKernelINS0_13ScanTileStateIiLb1EEEPlEEvT_iT0__param_1,
	.param .u64 .ptr .align 1 _ZN3cub18CUB_300001_SM_10006detail4scan23DeviceCompactInitKernelINS0_13ScanTileStateIiLb1EEEPlEEvT_iT0__param_2
)
{
	.reg .pred 	%p<6>;
	.reg .b32 	%r<11>;
	.reg .b64 	%rd<10>;

	ld.param.u64 	%rd3, [_ZN3cub18CUB_300001_SM_10006detail4scan23DeviceCompactInitKernelINS0_13ScanTileStateIiLb1EEEPlEEvT_iT0__param_0];
	ld.param.u32 	%r4, [_ZN3cub18CUB_300001_SM_10006detail4scan23DeviceCompactInitKernelINS0_13ScanTileStateIiLb1EEEPlEEvT_iT0__param_1];
	ld.param.u64 	%rd2, [_ZN3cub18CUB_300001_SM_10006detail4scan23DeviceCompactInitKernelINS0_13ScanTileStateIiLb1EEEPlEEvT_iT0__param_2];
	cvta.to.global.u64 	%rd1, %rd3;
	mov.u32 	%r1, %ctaid.x;
	mov.u32 	%r5, %ntid.x;
	mov.u32 	%r2, %tid.x;
	mad.lo.s32 	%r3, %r1, %r5, %r2;
	setp.ge.s32 	%p1, %r3, %r4;
	@%p1 bra 	$L__BB20_2;
	mul.wide.s32 	%rd4, %r3, 8;
	add.s64 	%rd5, %rd1, %rd4;
	mov.b32 	%r6, 0;
	mov.b32 	%r7, 99;
	st.global.v2.u32 	[%rd5+256], {%r7, %r6};
$L__BB20_2:
	setp.ne.s32 	%p2, %r1, 0;
	setp.gt.u32 	%p3, %r2, 31;
	or.pred  	%p4, %p2, %p3;
	@%p4 bra 	$L__BB20_4;
	mul.wide.u32 	%rd6, %r2, 8;
	add.s64 	%rd7, %rd1, %rd6;
	mov.b32 	%r9, 0;
	st.global.v2.u32 	[%rd7], {%r9, %r9};
$L__BB20_4:
	or.b32  	%r10, %r1, %r2;
	setp.ne.s32 	%p5, %r10, 0;
	@%p5 bra 	$L__BB20_6;
	cvta.to.global.u64 	%rd8, %rd2;
	mov.b64 	%rd9, 0;
	st.global.u64 	[%rd8], %rd9;
$L__BB20_6:
	ret;

}
	// .globl	_ZN3cub18CUB_300001_SM_10006detail6select23DeviceSelectSweepKernelINS2_10policy_hubIN4cuda3std3__45tupleIJddiEEENS0_8NullTypeEiLb0ELNS0_10SelectImplE2EE10Policy1000EPS9_PSA_N6thrust24THRUST_300001_SM_1000_NS12zip_iteratorINS8_IJNSH_6detail15normal_iteratorINSH_10device_ptrIdEEEESN_NSK_INSL_IiEEEEEEEEEPiNS0_13ScanTileStateIiLb1EEE8region_0SA_iNS2_19streaming_context_tIiLb0EEELSB_2EEEvT0_T1_T2_T3_T4_T5_T6_T7_iT8_NS1_7vsmem_tE
.visible .entry _ZN3cub18CUB_300001_SM_10006detail6select23DeviceSelectSweepKernelINS2_10policy_hubIN4cuda3std3__45tupleIJddiEEENS0_8NullTypeEiLb0ELNS0_10SelectImplE2EE10Policy1000EPS9_PSA_N6thrust24THRUST_300001_SM_1000_NS12zip_iteratorINS8_IJNSH_6detail15normal_iteratorINSH_10device_ptrIdEEEESN_NSK_INSL_IiEEEEEEEEEPiNS0_13ScanTileStateIiLb1EEE8region_0SA_iNS2_19streaming_context_tIiLb0EEELSB_2EEEvT0_T1_T2_T3_T4_T5_T6_T7_iT8_NS1_7vsmem_tE(
	.param .u64 .ptr .align 1 _ZN3cub18CUB_300001_SM_10006detail6select23DeviceSelectSweepKernelINS2_10policy_hubIN4cuda3std3__45tupleIJddiEEENS0_8NullTypeEiLb0ELNS0_10SelectImplE2EE10Policy1000EPS9_PSA_N6thrust24THRUST_300001_SM_1000_NS12zip_iteratorINS8_IJNSH_6detail15normal_iteratorINSH_10device_ptrIdEEEESN_NSK_INSL_IiEEEEEEEEEPiNS0_13ScanTileStateIiLb1EEE8region_0SA_iNS2_19streaming_context_tIiLb0EEELSB_2EEEvT0_T1_T2_T3_T4_T5_T6_T7_iT8_NS1_7vsmem_tE_param_0,
	.param .u64 .ptr .align 1 _ZN3cub18CUB_300001_SM_10006detail6select23DeviceSelectSweepKernelINS2_10policy_hubIN4cuda3std3__45tupleIJddiEEENS0_8NullTypeEiLb0ELNS0_10SelectImplE2EE10Policy1000EPS9_PSA_N6thrust24THRUST_300001_SM_1000_NS12zip_iteratorINS8_IJNSH_6detail15normal_iteratorINSH_10device_ptrIdEEEESN_NSK_INSL_IiEEEEEEEEEPiNS0_13ScanTileStateIiLb1EEE8region_0SA_iNS2_19streaming_context_tIiLb0EEELSB_2EEEvT0_T1_T2_T3_T4_T5_T6_T7_iT8_NS1_7vsmem_tE_param_1,
	.param .align 8 .b8 _ZN3cub18CUB_300001_SM_10006detail6select23DeviceSelectSweepKernelINS2_10policy_hubIN4cuda3std3__45tupleIJddiEEENS0_8NullTypeEiLb0ELNS0_10SelectImplE2EE10Policy1000EPS9_PSA_N6thrust24THRUST_300001_SM_1000_NS12zip_iteratorINS8_IJNSH_6detail15normal_iteratorINSH_10device_ptrIdEEEESN_NSK_INSL_IiEEEEEEEEEPiNS0_13ScanTileStateIiLb1EEE8region_0SA_iNS2_19streaming_context_tIiLb0EEELSB_2EEEvT0_T1_T2_T3_T4_T5_T6_T7_iT8_NS1_7vsmem_tE_param_2[24],
	.param .u64 .ptr .align 1 _ZN3cub18CUB_300001_SM_10006detail6select23DeviceSelectSweepKernelINS2_10policy_hubIN4cuda3std3__45tupleIJddiEEENS0_8NullTypeEiLb0ELNS0_10SelectImplE2EE10Policy1000EPS9_PSA_N6thrust24THRUST_300001_SM_1000_NS12zip_iteratorINS8_IJNSH_6detail15normal_iteratorINSH_10device_ptrIdEEEESN_NSK_INSL_IiEEEEEEEEEPiNS0_13ScanTileStateIiLb1EEE8region_0SA_iNS2_19streaming_context_tIiLb0EEELSB_2EEEvT0_T1_T2_T3_T4_T5_T6_T7_iT8_NS1_7vsmem_tE_param_3,
	.param .align 8 .b8 _ZN3cub18CUB_300001_SM_10006detail6select23DeviceSelectSweepKernelINS2_10policy_hubIN4cuda3std3__45tupleIJddiEEENS0_8NullTypeEiLb0ELNS0_10SelectImplE2EE10Policy1000EPS9_PSA_N6thrust24THRUST_300001_SM_1000_NS12zip_iteratorINS8_IJNSH_6detail15normal_iteratorINSH_10device_ptrIdEEEESN_NSK_INSL_IiEEEEEEEEEPiNS0_13ScanTileStateIiLb1EEE8region_0SA_iNS2_19streaming_context_tIiLb0EEELSB_2EEEvT0_T1_T2_T3_T4_T5_T6_T7_iT8_NS1_7vsmem_tE_param_4[8],
	.param .align 1 .b8 _ZN3cub18CUB_300001_SM_10006detail6select23DeviceSelectSweepKernelINS2_10policy_hubIN4cuda3std3__45tupleIJddiEEENS0_8NullTypeEiLb0ELNS0_10SelectImplE2EE10Policy1000EPS9_PSA_N6thrust24THRUST_300001_SM_1000_NS12zip_iteratorINS8_IJNSH_6detail15normal_iteratorINSH_10device_ptrIdEEEESN_NSK_INSL_IiEEEEEEEEEPiNS0_13ScanTileStateIiLb1EEE8region_0SA_iNS2_19streaming_context_tIiLb0EEELSB_2EEEvT0_T1_T2_T3_T4_T5_T6_T7_iT8_NS1_7vsmem_tE_param_5[1],
	.param .align 1 .b8 _ZN3cub18CUB_300001_SM_10006detail6select23DeviceSelectSweepKernelINS2_10policy_hubIN4cuda3std3__45tupleIJddiEEENS0_8NullTypeEiLb0ELNS0_10SelectImplE2EE10Policy1000EPS9_PSA_N6thrust24THRUST_300001_SM_1000_NS12zip_iteratorINS8_IJNSH_6detail15normal_iteratorINSH_10device_ptrIdEEEESN_NSK_INSL_IiEEEEEEEEEPiNS0_13ScanTileStateIiLb1EEE8region_0SA_iNS2_19streaming_context_tIiLb0EEELSB_2EEEvT0_T1_T2_T3_T4_T5_T6_T7_iT8_NS1_7vsmem_tE_param_6[1],
	.param .u32 _ZN3cub18CUB_300001_SM_10006detail6select23DeviceSelectSweepKernelINS2_10policy_hubIN4cuda3std3__45tupleIJddiEEENS0_8NullTypeEiLb0ELNS0_10SelectImplE2EE10Policy1000EPS9_PSA_N6thrust24THRUST_300001_SM_1000_NS12zip_iteratorINS8_IJNSH_6detail15normal_iteratorINSH_10device_ptrIdEEEESN_NSK_INSL_IiEEEEEEEEEPiNS0_13ScanTileStateIiLb1EEE8region_0SA_iNS2_19streaming_context_tIiLb0EEELSB_2EEEvT0_T1_T2_T3_T4_T5_T6_T7_iT8_NS1_7vsmem_tE_param_7,
	.param .u32 _ZN3cub18CUB_300001_SM_10006detail6select23DeviceSelectSweepKernelINS2_10policy_hubIN4cuda3std3__45tupleIJddiEEENS0_8NullTypeEiLb0ELNS0_10SelectImplE2EE10Policy1000EPS9_PSA_N6thrust24THRUST_300001_SM_1000_NS12zip_iteratorINS8_IJNSH_6detail15normal_iteratorINSH_10device_ptrIdEEEESN_NSK_INSL_IiEEEEEEEEEPiNS0_13ScanTileStateIiLb1EEE8region_0SA_iNS2_19streaming_context_tIiLb0EEELSB_2EEEvT0_T1_T2_T3_T4_T5_T6_T7_iT8_NS1_7vsmem_tE_param_8,
	.param .align 1 .b8 _ZN3cub18CUB_300001_SM_10006detail6select23DeviceSelectSweepKernelINS2_10policy_hubIN4cuda3std3__45tupleIJddiEEENS0_8NullTypeEiLb0ELNS0_10SelectImplE2EE10Policy1000EPS9_PSA_N6thrust24THRUST_300001_SM_1000_NS12zip_iteratorINS8_IJNSH_6detail15normal_iteratorINSH_10device_ptrIdEEEESN_NSK_INSL_IiEEEEEEEEEPiNS0_13ScanTileStateIiLb1EEE8region_0SA_iNS2_19streaming_context_tIiLb0EEELSB_2EEEvT0_T1_T2_T3_T4_T5_T6_T7_iT8_NS1_7vsmem_tE_param_9[1],
	.param .align 8 .b8 _ZN3cub18CUB_300001_SM_10006detail6select23DeviceSelectSweepKernelINS2_10policy_hubIN4cuda3std3__45tupleIJddiEEENS0_8NullTypeEiLb0ELNS0_10SelectImplE2EE10Policy1000EPS9_PSA_N6thrust24THRUST_300001_SM_1000_NS12zip_iteratorINS8_IJNSH_6detail15normal_iteratorINSH_10device_ptrIdEEEESN_NSK_INSL_IiEEEEEEEEEPiNS0_13ScanTileStateIiLb1EEE8region_0SA_iNS2_19streaming_context_tIiLb0EEELSB_2EEEvT0_T1_T2_T3_T4_T5_T6_T7_iT8_NS1_7vsmem_tE_param_10[8]
)
.maxntid 128
{
	.reg .pred 	%p<104>;
	.reg .b32 	%r<584>;
	.reg .b64 	%rd<82>;
	.reg .b64 	%fd<27>;
	// demoted variable
	.shared .align 16 .b8 _ZZN3cub18CUB_300001_SM_10006detail6select23DeviceSelectSweepKernelINS2_10policy_hubIN4cuda3std3__45tupleIJddiEEENS0_8NullTypeEiLb0ELNS0_10SelectImplE2EE10Policy1000EPS9_PSA_N6thrust24THRUST_300001_SM_1000_NS12zip_iteratorINS8_IJNSH_6detail15normal_iteratorINSH_10device_ptrIdEEEESN_NSK_INSL_IiEEEEEEEEEPiNS0_13ScanTileStateIiLb1EEE8region_0SA_iNS2_19streaming_context_tIiLb0EEELSB_2EEEvT0_T1_T2_T3_T4_T5_T6_T7_iT8_NS1_7vsmem_tEE19static_temp_storage[6192];
	ld.param.u64 	%rd2, [_ZN3cub18CUB_300001_SM_10006detail6select23DeviceSelectSweepKernelINS2_10policy_hubIN4cuda3std3__45tupleIJddiEEENS0_8NullTypeEiLb0ELNS0_10SelectImplE2EE10Policy1000EPS9_PSA_N6thrust24THRUST_300001_SM_1000_NS12zip_iteratorINS8_IJNSH_6detail15normal_iteratorINSH_10device_ptrIdEEEESN_NSK_INSL_IiEEEEEEEEEPiNS0_13ScanTileStateIiLb1EEE8region_0SA_iNS2_19streaming_context_tIiLb0EEELSB_2EEEvT0_T1_T2_T3_T4_T5_T6_T7_iT8_NS1_7vsmem_tE_param_4];
	ld.param.u64 	%rd16, [_ZN3cub18CUB_300001_SM_10006detail6select23DeviceSelectSweepKernelINS2_10policy_hubIN4cuda3std3__45tupleIJddiEEENS0_8NullTypeEiLb0ELNS0_10SelectImplE2EE10Policy1000EPS9_PSA_N6thrust24THRUST_300001_SM_1000_NS12zip_iteratorINS8_IJNSH_6detail15normal_iteratorINSH_10device_ptrIdEEEESN_NSK_INSL_IiEEEEEEEEEPiNS0_13ScanTileStateIiLb1EEE8region_0SA_iNS2_19streaming_context_tIiLb0EEELSB_2EEEvT0_T1_T2_T3_T4_T5_T6_T7_iT8_NS1_7vsmem_tE_param_2+16];
	ld.param.u64 	%rd15, [_ZN3cub18CUB_300001_SM_10006detail6select23DeviceSelectSweepKernelINS2_10policy_hubIN4cuda3std3__45tupleIJddiEEENS0_8NullTypeEiLb0ELNS0_10SelectImplE2EE10Policy1000EPS9_PSA_N6thrust24THRUST_300001_SM_1000_NS12zip_iteratorINS8_IJNSH_6detail15normal_iteratorINSH_10device_ptrIdEEEESN_NSK_INSL_IiEEEEEEEEEPiNS0_13ScanTileStateIiLb1EEE8region_0SA_iNS2_19streaming_context_tIiLb0EEELSB_2EEEvT0_T1_T2_T3_T4_T5_T6_T7_iT8_NS1_7vsmem_tE_param_2+8];
	ld.param.u64 	%rd14, [_ZN3cub18CUB_300001_SM_10006detail6select23DeviceSelectSweepKernelINS2_10policy_hubIN4cuda3std3__45tupleIJddiEEENS0_8NullTypeEiLb0ELNS0_10SelectImplE2EE10Policy1000EPS9_PSA_N6thrust24THRUST_300001_SM_1000_NS12zip_iteratorINS8_IJNSH_6detail15normal_iteratorINSH_10device_ptrIdEEEESN_NSK_INSL_IiEEEEEEEEEPiNS0_13ScanTileStateIiLb1EEE8region_0SA_iNS2_19streaming_context_tIiLb0EEELSB_2EEEvT0_T1_T2_T3_T4_T5_T6_T7_iT8_NS1_7vsmem_tE_param_2];
	ld.param.u64 	%rd18, [_ZN3cub18CUB_300001_SM_10006detail6select23DeviceSelectSweepKernelINS2_10policy_hubIN4cuda3std3__45tupleIJddiEEENS0_8NullTypeEiLb0ELNS0_10SelectImplE2EE10Policy1000EPS9_PSA_N6thrust24THRUST_300001_SM_1000_NS12zip_iteratorINS8_IJNSH_6detail15normal_iteratorINSH_10device_ptrIdEEEESN_NSK_INSL_IiEEEEEEEEEPiNS0_13ScanTileStateIiLb1EEE8region_0SA_iNS2_19streaming_context_tIiLb0EEELSB_2EEEvT0_T1_T2_T3_T4_T5_T6_T7_iT8_NS1_7vsmem_tE_param_0];
	ld.param.u32 	%r105, [_ZN3cub18CUB_300001_SM_10006detail6select23DeviceSelectSweepKernelINS2_10policy_hubIN4cuda3std3__45tupleIJddiEEENS0_8NullTypeEiLb0ELNS0_10SelectImplE2EE10Policy1000EPS9_PSA_N6thrust24THRUST_300001_SM_1000_NS12zip_iteratorINS8_IJNSH_6detail15normal_iteratorINSH_10device_ptrIdEEEESN_NSK_INSL_IiEEEEEEEEEPiNS0_13ScanTileStateIiLb1EEE8region_0SA_iNS2_19streaming_context_tIiLb0EEELSB_2EEEvT0_T1_T2_T3_T4_T5_T6_T7_iT8_NS1_7vsmem_tE_param_7];
	ld.param.u32 	%r106, [_ZN3cub18CUB_300001_SM_10006detail6select23DeviceSelectSweepKernelINS2_10policy_hubIN4cuda3std3__45tupleIJddiEEENS0_8NullTypeEiLb0ELNS0_10SelectImplE2EE10Policy1000EPS9_PSA_N6thrust24THRUST_300001_SM_1000_NS12zip_iteratorINS8_IJNSH_6detail15normal_iteratorINSH_10device_ptrIdEEEESN_NSK_INSL_IiEEEEEEEEEPiNS0_13ScanTileStateIiLb1EEE8region_0SA_iNS2_19streaming_context_tIiLb0EEELSB_2EEEvT0_T1_T2_T3_T4_T5_T6_T7_iT8_NS1_7vsmem_tE_param_8];
	cvta.to.global.u64 	%rd1, %rd18;
	cvta.to.global.u64 	%rd3, %rd14;
	cvta.to.global.u64 	%rd4, %rd15;
	cvta.to.global.u64 	%rd5, %rd16;
	mov.u32 	%r107, %ctaid.x;
	mov.u32 	%r108, %nctaid.y;
	mov.u32 	%r109, %ctaid.y;
	mad.lo.s32 	%r1, %r107, %r108, %r109;
	shl.b32 	%r2, %r1, 7;
	add.s32 	%r110, %r106, -1;
	setp.ge.s32 	%p1, %r1, %r110;
	@%p1 bra 	$L__BB21_35;
	setp.ne.s32 	%p55, %r1, 0;
	@%p55 bra 	$L__BB21_7;
	mov.u32 	%r3, %tid.x;
	add.s32 	%r534, %r2, %r3;
	mul.wide.u32 	%rd73, %r534, 24;
	add.s64 	%rd74, %rd1, %rd73;
	ld.global.f64 	%fd1, [%rd74];
	ld.global.f64 	%fd2, [%rd74+8];
	ld.global.u32 	%r4, [%rd74+16];
	setp.ne.s32 	%p95, %r4, 0;
	bar.sync 	0;
	shr.u32 	%r5, %r3, 5;
	// begin inline asm
	mov.u32 %r503, %laneid;
	// end inline asm
	selp.u32 	%r508, 1, 0, %p95;
	mov.b32 	%r506, 1;
	mov.b32 	%r531, 0;
	mov.b32 	%r533, -1;
	// begin inline asm
	{  .reg .s32 r0;  .reg .pred p;  shfl.sync.up.b32 r0|p, %r508, %r506, %r531, %r533;  @p add.s32 r0, r0, %r508;  mov.s32 %r504, r0;}
	// end inline asm
	mov.b32 	%r512, 2;
	// begin inline asm
	{  .reg .s32 r0;  .reg .pred p;  shfl.sync.up.b32 r0|p, %r504, %r512, %r531, %r533;  @p add.s32 r0, r0, %r504;  mov.s32 %r510, r0;}
	// end inline asm
	mov.b32 	%r518, 4;
	// begin inline asm
	{  .reg .s32 r0;  .reg .pred p;  shfl.sync.up.b32 r0|p, %r510, %r518, %r531, %r533;  @p add.s32 r0, r0, %r510;  mov.s32 %r516, r0;}
	// end inline asm
	mov.b32 	%r524, 8;
	// begin inline asm
	{  .reg .s32 r0;  .reg .pred p;  shfl.sync.up.b32 r0|p, %r516, %r524, %r531, %r533;  @p add.s32 r0, r0, %r516;  mov.s32 %r522, r0;}
	// end inline asm
	mov.b32 	%r530, 16;
	// begin inline asm
	{  .reg .s32 r0;  .reg .pred p;  shfl.sync.up.b32 r0|p, %r522, %r530, %r531, %r533;  @p add.s32 r0, r0, %r522;  mov.s32 %r528, r0;}
	// end inline asm
	setp.ne.s32 	%p96, %r503, 31;
	@%p96 bra 	$L__BB21_4;
	shl.b32 	%r535, %r5, 2;
	mov.u32 	%r536, _ZZN3cub18CUB_300001_SM_10006detail6select23DeviceSelectSweepKernelINS2_10policy_hubIN4cuda3std3__45tupleIJddiEEENS0_8NullTypeEiLb0ELNS0_10SelectImplE2EE10Policy1000EPS9_PSA_N6thrust24THRUST_300001_SM_1000_NS12zip_iteratorINS8_IJNSH_6detail15normal_iteratorINSH_10device_ptrIdEEEESN_NSK_INSL_IiEEEEEEEEEPiNS0_13ScanTileStateIiLb1EEE8region_0SA_iNS2_19streaming_context_tIiLb0EEELSB_2EEEvT0_T1_T2_T3_T4_T5_T6_T7_iT8_NS1_7vsmem_tEE19static_temp_storage;
	add.s32 	%r537, %r536, %r535;
	st.shared.u32 	[%r537], %r528;
$L__BB21_4:
	bar.sync 	0;
	ld.shared.v4.u32 	{%r538, %r539, %r540, %r541}, [_ZZN3cub18CUB_300001_SM_10006detail6select23DeviceSelectSweepKernelINS2_10policy_hubIN4cuda3std3__45tupleIJddiEEENS0_8NullTypeEiLb0ELNS0_10SelectImplE2EE10Policy1000EPS9_PSA_N6thrust24THRUST_300001_SM_1000_NS12zip_iteratorINS8_IJNSH_6detail15normal_iteratorINSH_10device_ptrIdEEEESN_NSK_INSL_IiEEEEEEEEEPiNS0_13ScanTileStateIiLb1EEE8region_0SA_iNS2_19streaming_context_tIiLb0EEELSB_2EEEvT0_T1_T2_T3_T4_T5_T6_T7_iT8_NS1_7vsmem_tEE19static_temp_storage];
	add.s32 	%r542, %r539, %r538;
	setp.eq.s32 	%p97, %r5, 2;
	selp.b32 	%r543, %r542, %r538, %p97;
	add.s32 	%r544, %r542, %r540;
	setp.eq.s32 	%p98, %r5, 3;
	selp.b32 	%r545, %r544, %r543, %p98;
	add.s32 	%r9, %r544, %r541;
	setp.lt.u32 	%p99, %r3, 32;
	selp.b32 	%r546, 0, %r545, %p99;
	setp.eq.s32 	%p100, %r503, 0;
	sub.s32 	%r547, %r528, %r508;
	selp.b32 	%r548, 0, %r547, %p100;
	add.s32 	%r10, %r546, %r548;
	setp.ne.s32 	%p101, %r3, 0;
	@%p101 bra 	$L__BB21_6;
	add.s64 	%rd75, %rd2, 256;
	mov.b32 	%r549, 101;
	// begin inline asm
	st.relaxed.gpu.v2.u32 [%rd75], {%r549, %r9};
	// end inline asm
$L__BB21_6:
	setp.ne.s32 	%p102, %r4, 0;
	bar.sync 	0;
	sub.s32 	%r551, 128, %r9;
	sub.s32 	%r552, %r3, %r10;
	add.s32 	%r553, %r10, %r551;
	selp.b32 	%r554, %r553, %r552, %p102;
	mov.u32 	%r555, _ZZN3cub18CUB_300001_SM_10006detail6select23DeviceSelectSweepKernelINS2_10policy_hubIN4cuda3std3__45tupleIJddiEEENS0_8NullTypeEiLb0ELNS0_10SelectImplE2EE10Policy1000EPS9_PSA_N6thrust24THRUST_300001_SM_1000_NS12zip_iteratorINS8_IJNSH_6detail15normal_iteratorINSH_10device_ptrIdEEEESN_NSK_INSL_IiEEEEEEEEEPiNS0_13ScanTileStateIiLb1EEE8region_0SA_iNS2_19streaming_context_tIiLb0EEELSB_2EEEvT0_T1_T2_T3_T4_T5_T6_T7_iT8_NS1_7vsmem_tEE19static_temp_storage;
	mad.lo.s32 	%r556, %r554, 24, %r555;
	st.shared.f64 	[%r556], %fd1;
	st.shared.f64 	[%r556+8], %fd2;
	st.shared.u32 	[%r556+16], %r4;
	bar.sync 	0;
	sub.s32 	%r557, %r3, %r551;
	setp.lt.s32 	%p103, %r3, %r551;
	not.b32 	%r558, %r3;
	add.s32 	%r559, %r105, %r558;
	selp.b32 	%r560, %r559, %r557, %p103;
	mad.lo.s32 	%r561, %r3, 24, %r555;
	ld.shared.f64 	%fd21, [%r561];
	ld.shared.f64 	%fd22, [%r561+8];
	ld.shared.u32 	%r562, [%r561+16];
	mul.wide.s32 	%rd76, %r560, 8;
	add.s64 	%rd77, %rd3, %rd76;
	add.s64 	%rd78, %rd4, %rd76;
	mul.wide.s32 	%rd79, %r560, 4;
	add.s64 	%rd80, %rd5, %rd79;
	st.global.f64 	[%rd77], %fd21;
	st.global.f64 	[%rd78], %fd22;
	st.global.u32 	[%rd80], %r562;
	bra.uni 	$L__BB21_75;
$L__BB21_7:
	cvt.s64.s32 	%rd50, %r2;
	mov.u32 	%r11, %tid.x;
	cvt.u64.u32 	%rd51, %r11;
	add.s64 	%rd52, %rd50, %rd51;
	mad.lo.s64 	%rd53, %rd52, 24, %rd1;
	ld.global.f64 	%fd3, [%rd53];
	ld.global.f64 	%fd4, [%rd53+8];
	ld.global.u32 	%r12, [%rd53+16];
	setp.ne.s32 	%p56, %r12, 0;
	bar.sync 	0;
	shr.u32 	%r13, %r11, 5;
	// begin inline asm
	mov.u32 %r341, %laneid;
	// end inline asm
	selp.u32 	%r346, 1, 0, %p56;
	mov.b32 	%r344, 1;
	mov.b32 	%r369, 0;
	mov.b32 	%r371, -1;
	// begin inline asm
	{  .reg .s32 r0;  .reg .pred p;  shfl.sync.up.b32 r0|p, %r346, %r344, %r369, %r371;  @p add.s32 r0, r0, %r346;  mov.s32 %r342, r0;}
	// end inline asm
	mov.b32 	%r350, 2;
	// begin inline asm
	{  .reg .s32 r0;  .reg .pred p;  shfl.sync.up.b32 r0|p, %r342, %r350, %r369, %r371;  @p add.s32 r0, r0, %r342;  mov.s32 %r348, r0;}
	// end inline asm
	mov.b32 	%r356, 4;
	// begin inline asm
	{  .reg .s32 r0;  .reg .pred p;  shfl.sync.up.b32 r0|p, %r348, %r356, %r369, %r371;  @p add.s32 r0, r0, %r348;  mov.s32 %r354, r0;}
	// end inline asm
	mov.b32 	%r362, 8;
	// begin inline asm
	{  .reg .s32 r0;  .reg .pred p;  shfl.sync.up.b32 r0|p, %r354, %r362, %r369, %r371;  @p add.s32 r0, r0, %r354;  mov.s32 %r360, r0;}
	// end inline asm
	mov.b32 	%r368, 16;
	// begin inline asm
	{  .reg .s32 r0;  .reg .pred p;  shfl.sync.up.b32 r0|p, %r360, %r368, %r369, %r371;  @p add.s32 r0, r0, %r360;  mov.s32 %r366, r0;}
	// end inline asm
	setp.ne.s32 	%p57, %r341, 31;
	@%p57 bra 	$L__BB21_9;
	shl.b32 	%r372, %r13, 2;
	mov.u32 	%r373, _ZZN3cub18CUB_300001_SM_10006detail6select23DeviceSelectSweepKernelINS2_10policy_hubIN4cuda3std3__45tupleIJddiEEENS0_8NullTypeEiLb0ELNS0_10SelectImplE2EE10Policy1000EPS9_PSA_N6thrust24THRUST_300001_SM_1000_NS12zip_iteratorINS8_IJNSH_6detail15normal_iteratorINSH_10device_ptrIdEEEESN_NSK_INSL_IiEEEEEEEEEPiNS0_13ScanTileStateIiLb1EEE8region_0SA_iNS2_19streaming_context_tIiLb0EEELSB_2EEEvT0_T1_T2_T3_T4_T5_T6_T7_iT8_NS1_7vsmem_tEE19static_temp_storage;
	add.s32 	%r374, %r373, %r372;
	st.shared.u32 	[%r374], %r366;
$L__BB21_9:
	sub.s32 	%r375, %r366, %r346;
	bar.sync 	0;
	ld.shared.v4.u32 	{%r376, %r377, %r378, %r379}, [_ZZN3cub18CUB_300001_SM_10006detail6select23DeviceSelectSweepKernelINS2_10policy_hubIN4cuda3std3__45tupleIJddiEEENS0_8NullTypeEiLb0ELNS0_10SelectImplE2EE10Policy1000EPS9_PSA_N6thrust24THRUST_300001_SM_1000_NS12zip_iteratorINS8_IJNSH_6detail15normal_iteratorINSH_10device_ptrIdEEEESN_NSK_INSL_IiEEEEEEEEEPiNS0_13ScanTileStateIiLb1EEE8region_0SA_iNS2_19streaming_context_tIiLb0EEELSB_2EEEvT0_T1_T2_T3_T4_T5_T6_T7_iT8_NS1_7vsmem_tEE19static_temp_storage];
	add.s32 	%r380, %r377, %r376;
	setp.eq.s32 	%p58, %r13, 2;
	selp.b32 	%r381, %r380, %r376, %p58;
	add.s32 	%r382, %r380, %r378;
	setp.eq.s32 	%p59, %r13, 3;
	selp.b32 	%r383, %r382, %r381, %p59;
	add.s32 	%r17, %r382, %r379;
	setp.gt.u32 	%p60, %r11, 31;
	setp.lt.u32 	%p61, %r11, 32;
	setp.eq.s32 	%p62, %r341, 0;
	selp.b32 	%r384, 0, %r375, %p62;
	add.s32 	%r570, %r383, %r384;
	selp.b32 	%r19, %r375, %r570, %p61;
	@%p60 bra 	$L__BB21_34;
	setp.ne.s32 	%p63, %r11, 0;
	mul.wide.s32 	%rd54, %r1, 8;
	add.s64 	%rd6, %rd2, %rd54;
	@%p63 bra 	$L__BB21_12;
	st.shared.u32 	[_ZZN3cub18CUB_300001_SM_10006detail6select23DeviceSelectSweepKernelINS2_10policy_hubIN4cuda3std3__45tupleIJddiEEENS0_8NullTypeEiLb0ELNS0_10SelectImplE2EE10Policy1000EPS9_PSA_N6thrust24THRUST_300001_SM_1000_NS12zip_iteratorINS8_IJNSH_6detail15normal_iteratorINSH_10device_ptrIdEEEESN_NSK_INSL_IiEEEEEEEEEPiNS0_13ScanTileStateIiLb1EEE8region_0SA_iNS2_19streaming_context_tIiLb0EEELSB_2EEEvT0_T1_T2_T3_T4_T5_T6_T7_iT8_NS1_7vsmem_tEE19static_temp_storage+44], %r17;
	add.s64 	%rd55, %rd6, 256;
	mov.b32 	%r385, 100;
	// begin inline asm
	st.relaxed.gpu.v2.u32 [%rd55], {%r385, %r17};
	// end inline asm
$L__BB21_12:
	not.b32 	%r387, %r11;
	add.s32 	%r567, %r1, %r387;
	mov.u32 	%r21, %nctaid.x;
	setp.gt.u32 	%p64, %r21, 499;
	@%p64 bra 	$L__BB21_14;
	membar.cta;
	bra.uni 	$L__BB21_15;
$L__BB21_14:
	mov.b32 	%r388, 450;
	// begin inline asm
	nanosleep.u32 %r388;
	// end inline asm
$L__BB21_15:
	mul.wide.s32 	%rd57, %r567, 8;
	add.s64 	%rd58, %rd2, %rd57;
	add.s64 	%rd56, %rd58, 256;
	// begin inline asm
	ld.relaxed.gpu.v2.u32 {%r568, %r564}, [%rd56];
	// end inline asm
$L__BB21_16:
	setp.eq.s32 	%p65, %r568, 99;
	mov.b32 	%r391, -1;
	vote.sync.any.pred 	%p66, %p65, %r391;
	not.pred 	%p67, %p66;
	@%p67 bra 	$L__BB21_21;
	setp.gt.u32 	%p94, %r21, 499;
	@%p94 bra 	$L__BB21_19;
	membar.cta;
	bra.uni 	$L__BB21_20;
$L__BB21_19:
	mov.b32 	%r500, 350;
	// begin inline asm
	nanosleep.u32 %r500;
	// end inline asm
$L__BB21_20:
	// begin inline asm
	ld.relaxed.gpu.v2.u32 {%r568, %r564}, [%rd56];
	// end inline asm
	bra.uni 	$L__BB21_16;
$L__BB21_21:
	setp.eq.s32 	%p68, %r568, 101;
	mov.b32 	%r418, -1;
	vote.sync.ballot.b32 	%r419, %p68, %r418;
	// begin inline asm
	mov.u32 %r393, %lanemask_ge;
	// end inline asm
	and.b32  	%r420, %r419, %r393;
	or.b32  	%r421, %r420, -2147483648;
	add.s32 	%r422, %r421, -1;
	not.b32 	%r423, %r421;
	and.b32  	%r424, %r423, %r422;
	popc.b32 	%r397, %r424;
	mov.b32 	%r396, 1;
	// begin inline asm
	shfl.sync.down.b32 %r394, %r564, %r396, %r397, %r418;
	// end inline asm
	setp.lt.s32 	%p70, %r341, %r397;
	selp.b32 	%r425, %r394, 0, %p70;
	add.s32 	%r400, %r425, %r564;
	mov.b32 	%r401, 2;
	// begin inline asm
	shfl.sync.down.b32 %r399, %r400, %r401, %r397, %r418;
	// end inline asm
	add.s32 	%r31, %r341, 2;
	setp.gt.s32 	%p71, %r31, %r397;
	selp.b32 	%r426, 0, %r399, %p71;
	add.s32 	%r405, %r400, %r426;
	mov.b32 	%r406, 4;
	// begin inline asm
	shfl.sync.down.b32 %r404, %r405, %r406, %r397, %r418;
	// end inline asm
	add.s32 	%r32, %r341, 4;
	setp.gt.s32 	%p72, %r32, %r397;
	selp.b32 	%r427, 0, %r404, %p72;
	add.s32 	%r410, %r405, %r427;
	mov.b32 	%r411, 8;
	// begin inline asm
	shfl.sync.down.b32 %r409, %r410, %r411, %r397, %r418;
	// end inline asm
	add.s32 	%r33, %r341, 8;
	setp.gt.s32 	%p73, %r33, %r397;
	selp.b32 	%r428, 0, %r409, %p73;
	add.s32 	%r415, %r410, %r428;
	mov.b32 	%r416, 16;
	// begin inline asm
	shfl.sync.down.b32 %r414, %r415, %r416, %r397, %r418;
	// end inline asm
	add.s32 	%r34, %r341, 16;
	setp.gt.s32 	%p74, %r34, %r397;
	selp.b32 	%r429, 0, %r414, %p74;
	add.s32 	%r565, %r415, %r429;
	add.s64 	%rd8, %rd2, 256;
$L__BB21_22:
	setp.ne.s32 	%p75, %r568, 101;
	mov.b32 	%r430, -1;
	vote.sync.all.pred 	%p76, %p75, %r430;
	not.pred 	%p77, %p76;
	@%p77 bra 	$L__BB21_30;
	mul.wide.s32 	%rd69, %r567, 8;
	add.s64 	%rd70, %rd8, %rd69;
	add.s64 	%rd68, %rd70, -256;
	// begin inline asm
	ld.relaxed.gpu.v2.u32 {%r568, %r569}, [%rd68];
	// end inline asm
$L__BB21_24:
	setp.eq.s32 	%p83, %r568, 99;
	mov.b32 	%r458, -1;
	vote.sync.any.pred 	%p84, %p83, %r458;
	not.pred 	%p85, %p84;
	@%p85 bra 	$L__BB21_29;
	setp.gt.u32 	%p93, %r21, 499;
	@%p93 bra 	$L__BB21_27;
	membar.cta;
	bra.uni 	$L__BB21_28;
$L__BB21_27:
	mov.b32 	%r497, 350;
	// begin inline asm
	nanosleep.u32 %r497;
	// end inline asm
$L__BB21_28:
	// begin inline asm
	ld.relaxed.gpu.v2.u32 {%r568, %r569}, [%rd68];
	// end inline asm
	bra.uni 	$L__BB21_24;
$L__BB21_29:
	setp.eq.s32 	%p86, %r568, 101;
	mov.b32 	%r484, -1;
	vote.sync.ballot.b32 	%r485, %p86, %r484;
	and.b32  	%r486, %r485, %r393;
	or.b32  	%r487, %r486, -2147483648;
	add.s32 	%r488, %r487, -1;
	not.b32 	%r489, %r487;
	and.b32  	%r490, %r489, %r488;
	popc.b32 	%r463, %r490;
	mov.b32 	%r462, 1;
	// begin inline asm
	shfl.sync.down.b32 %r460, %r569, %r462, %r463, %r484;
	// end inline asm
	setp.lt.s32 	%p88, %r341, %r463;
	selp.b32 	%r491, %r460, 0, %p88;
	add.s32 	%r466, %r491, %r569;
	mov.b32 	%r467, 2;
	// begin inline asm
	shfl.sync.down.b32 %r465, %r466, %r467, %r463, %r484;
	// end inline asm
	setp.gt.s32 	%p89, %r31, %r463;
	selp.b32 	%r492, 0, %r465, %p89;
	add.s32 	%r471, %r466, %r492;
	mov.b32 	%r472, 4;
	// begin inline asm
	shfl.sync.down.b32 %r470, %r471, %r472, %r463, %r484;
	// end inline asm
	setp.gt.s32 	%p90, %r32, %r463;
	selp.b32 	%r493, 0, %r470, %p90;
	add.s32 	%r476, %r471, %r493;
	mov.b32 	%r477, 8;
	// begin inline asm
	shfl.sync.down.b32 %r475, %r476, %r477, %r463, %r484;
	// end inline asm
	setp.gt.s32 	%p91, %r33, %r463;
	selp.b32 	%r494, 0, %r475, %p91;
	add.s32 	%r481, %r476, %r494;
	mov.b32 	%r482, 16;
	// begin inline asm
	shfl.sync.down.b32 %r480, %r481, %r482, %r463, %r484;
	// end inline asm
	setp.gt.s32 	%p92, %r34, %r463;
	selp.b32 	%r495, 0, %r480, %p92;
	add.s32 	%r496, %r495, %r565;
	add.s32 	%r565, %r496, %r481;
	add.s32 	%r567, %r567, -32;
	bra.uni 	$L__BB21_22;
$L__BB21_30:
	setp.ne.s32 	%p78, %r11, 0;
	@%p78 bra 	$L__BB21_32;
	add.s32 	%r433, %r565, %r17;
	add.s64 	%rd59, %rd6, 256;
	mov.b32 	%r432, 101;
	// begin inline asm
	st.relaxed.gpu.v2.u32 [%rd59], {%r432, %r433};
	// end inline asm
	st.shared.u32 	[_ZZN3cub18CUB_300001_SM_10006detail6select23DeviceSelectSweepKernelINS2_10policy_hubIN4cuda3std3__45tupleIJddiEEENS0_8NullTypeEiLb0ELNS0_10SelectImplE2EE10Policy1000EPS9_PSA_N6thrust24THRUST_300001_SM_1000_NS12zip_iteratorINS8_IJNSH_6detail15normal_iteratorINSH_10device_ptrIdEEEESN_NSK_INSL_IiEEEEEEEEEPiNS0_13ScanTileStateIiLb1EEE8region_0SA_iNS2_19streaming_context_tIiLb0EEELSB_2EEEvT0_T1_T2_T3_T4_T5_T6_T7_iT8_NS1_7vsmem_tEE19static_temp_storage+36], %r565;
	st.shared.u32 	[_ZZN3cub18CUB_300001_SM_10006detail6select23DeviceSelectSweepKernelINS2_10policy_hubIN4cuda3std3__45tupleIJddiEEENS0_8NullTypeEiLb0ELNS0_10SelectImplE2EE10Policy1000EPS9_PSA_N6thrust24THRUST_300001_SM_1000_NS12zip_iteratorINS8_IJNSH_6detail15normal_iteratorINSH_10device_ptrIdEEEESN_NSK_INSL_IiEEEEEEEEEPiNS0_13ScanTileStateIiLb1EEE8region_0SA_iNS2_19streaming_context_tIiLb0EEELSB_2EEEvT0_T1_T2_T3_T4_T5_T6_T7_iT8_NS1_7vsmem_tEE19static_temp_storage+40], %r433;
$L__BB21_32:
	setp.ne.s32 	%p79, %r341, 0;
	mov.u32 	%r570, %r19;
	@%p79 bra 	$L__BB21_34;
	st.shared.u32 	[_ZZN3cub18CUB_300001_SM_10006detail6select23DeviceSelectSweepKernelINS2_10policy_hubIN4cuda3std3__45tupleIJddiEEENS0_8NullTypeEiLb0ELNS0_10SelectImplE2EE10Policy1000EPS9_PSA_N6thrust24THRUST_300001_SM_1000_NS12zip_iteratorINS8_IJNSH_6detail15normal_iteratorINSH_10device_ptrIdEEEESN_NSK_INSL_IiEEEEEEEEEPiNS0_13ScanTileStateIiLb1EEE8region_0SA_iNS2_19streaming_context_tIiLb0EEELSB_2EEEvT0_T1_T2_T3_T4_T5_T6_T7_iT8_NS1_7vsmem_tEE19static_temp_storage+20], %r565;
	mov.u32 	%r570, %r565;
$L__BB21_34:
	setp.ne.s32 	%p80, %r12, 0;
	bar.sync 	0;
	setp.eq.s32 	%p81, %r11, 0;
	mov.u32 	%r434, _ZZN3cub18CUB_300001_SM_10006detail6select23DeviceSelectSweepKernelINS2_10policy_hubIN4cuda3std3__45tupleIJddiEEENS0_8NullTypeEiLb0ELNS0_10SelectImplE2EE10Policy1000EPS9_PSA_N6thrust24THRUST_300001_SM_1000_NS12zip_iteratorINS8_IJNSH_6detail15normal_iteratorINSH_10device_ptrIdEEEESN_NSK_INSL_IiEEEEEEEEEPiNS0_13ScanTileStateIiLb1EEE8region_0SA_iNS2_19streaming_context_tIiLb0EEELSB_2EEEvT0_T1_T2_T3_T4_T5_T6_T7_iT8_NS1_7vsmem_tEE19static_temp_storage;
	ld.shared.u32 	%r435, [_ZZN3cub18CUB_300001_SM_10006detail6select23DeviceSelectSweepKernelINS2_10policy_hubIN4cuda3std3__45tupleIJddiEEENS0_8NullTypeEiLb0ELNS0_10SelectImplE2EE10Policy1000EPS9_PSA_N6thrust24THRUST_300001_SM_1000_NS12zip_iteratorINS8_IJNSH_6detail15normal_iteratorINSH_10device_ptrIdEEEESN_NSK_INSL_IiEEEEEEEEEPiNS0_13ScanTileStateIiLb1EEE8region_0SA_iNS2_19streaming_context_tIiLb0EEELSB_2EEEvT0_T1_T2_T3_T4_T5_T6_T7_iT8_NS1_7vsmem_tEE19static_temp_storage+20];
	selp.b32 	%r436, 0, %r435, %p81;
	add.s32 	%r437, %r436, %r570;
	ld.shared.u32 	%r438, [_ZZN3cub18CUB_300001_SM_10006detail6select23DeviceSelectSweepKernelINS2_10policy_hubIN4cuda3std3__45tupleIJddiEEENS0_8NullTypeEiLb0ELNS0_10SelectImplE2EE10Policy1000EPS9_PSA_N6thrust24THRUST_300001_SM_1000_NS12zip_iteratorINS8_IJNSH_6detail15normal_iteratorINSH_10device_ptrIdEEEESN_NSK_INSL_IiEEEEEEEEEPiNS0_13ScanTileStateIiLb1EEE8region_0SA_iNS2_19streaming_context_tIiLb0EEELSB_2EEEvT0_T1_T2_T3_T4_T5_T6_T7_iT8_NS1_7vsmem_tEE19static_temp_storage+44];
	ld.shared.u32 	%r439, [_ZZN3cub18CUB_300001_SM_10006detail6select23DeviceSelectSweepKernelINS2_10policy_hubIN4cuda3std3__45tupleIJddiEEENS0_8NullTypeEiLb0ELNS0_10SelectImplE2EE10Policy1000EPS9_PSA_N6thrust24THRUST_300001_SM_1000_NS12zip_iteratorINS8_IJNSH_6detail15normal_iteratorINSH_10device_ptrIdEEEESN_NSK_INSL_IiEEEEEEEEEPiNS0_13ScanTileStateIiLb1EEE8region_0SA_iNS2_19streaming_context_tIiLb0EEELSB_2EEEvT0_T1_T2_T3_T4_T5_T6_T7_iT8_NS1_7vsmem_tEE19static_temp_storage+36];
	bar.sync 	0;
	add.s32 	%r440, %r438, %r11;
	sub.s32 	%r441, 128, %r438;
	sub.s32 	%r442, %r437, %r439;
	sub.s32 	%r443, %r11, %r442;
	add.s32 	%r444, %r442, %r441;
	selp.b32 	%r445, %r444, %r443, %p80;
	mad.lo.s32 	%r446, %r445, 24, %r434;
	st.shared.f64 	[%r446], %fd3;
	st.shared.f64 	[%r446+8], %fd4;
	st.shared.u32 	[%r446+16], %r12;
	bar.sync 	0;
	add.s32 	%r447, %r440, %r439;
	setp.lt.s32 	%p82, %r11, %r441;
	add.s32 	%r448, %r2, %r11;
	not.b32 	%r449, %r448;
	add.s32 	%r450, %r439, %r449;
	add.s32 	%r451, %r450, %r105;
	add.s32 	%r452, %r447, -128;
	selp.b32 	%r453, %r451, %r452, %p82;
	mad.lo.s32 	%r454, %r11, 24, %r434;
	ld.shared.f64 	%fd19, [%r454];
	ld.shared.f64 	%fd20, [%r454+8];
	ld.shared.u32 	%r455, [%r454+16];
	cvta.to.global.u64 	%rd60, %rd14;
	mul.wide.s32 	%rd61, %r453, 8;
	add.s64 	%rd62, %rd60, %rd61;
	cvta.to.global.u64 	%rd63, %rd15;
	add.s64 	%rd64, %rd63, %rd61;
	cvta.to.global.u64 	%rd65, %rd16;
	mul.wide.s32 	%rd66, %r453, 4;
	add.s64 	%rd67, %rd65, %rd66;
	st.global.f64 	[%rd62], %fd19;
	st.global.f64 	[%rd64], %fd20;
	st.global.u32 	[%rd67], %r455;
	bra.uni 	$L__BB21_75;
$L__BB21_35:
	sub.s32 	%r50, %r105, %r2;
	setp.ne.s32 	%p2, %r1, 0;
	@%p2 bra 	$L__BB21_42;
	mov.u32 	%r51, %tid.x;
	setp.ge.s32 	%p44, %r51, %r50;
	mov.b32 	%r572, 1;
	mov.b32 	%r571, 0;
	mov.f64 	%fd23, 0d0000000000000000;
	mov.f64 	%fd24, %fd23;
	@%p44 bra 	$L__BB21_38;
	add.s32 	%r279, %r2, %r51;
	mul.wide.u32 	%rd42, %r279, 24;
	add.s64 	%rd43, %rd1, %rd42;
	ld.global.f64 	%fd23, [%rd43];
	ld.global.f64 	%fd24, [%rd43+8];
	ld.global.u32 	%r571, [%rd43+16];
	setp.ne.s32 	%p45, %r571, 0;
	selp.u32 	%r572, 1, 0, %p45;
$L__BB21_38:
	bar.sync 	0;
	shr.u32 	%r56, %r51, 5;
	// begin inline asm
	mov.u32 %r280, %laneid;
	// end inline asm
	mov.b32 	%r283, 1;
	mov.b32 	%r308, 0;
	mov.b32 	%r310, -1;
	// begin inline asm
	{  .reg .s32 r0;  .reg .pred p;  shfl.sync.up.b32 r0|p, %r572, %r283, %r308, %r310;  @p add.s32 r0, r0, %r572;  mov.s32 %r281, r0;}
	// end inline asm
	mov.b32 	%r289, 2;
	// begin inline asm
	{  .reg .s32 r0;  .reg .pred p;  shfl.sync.up.b32 r0|p, %r281, %r289, %r308, %r310;  @p add.s32 r0, r0, %r281;  mov.s32 %r287, r0;}
	// end inline asm
	mov.b32 	%r295, 4;
	// begin inline asm
	{  .reg .s32 r0;  .reg .pred p;  shfl.sync.up.b32 r0|p, %r287, %r295, %r308, %r310;  @p add.s32 r0, r0, %r287;  mov.s32 %r293, r0;}
	// end inline asm
	mov.b32 	%r301, 8;
	// begin inline asm
	{  .reg .s32 r0;  .reg .pred p;  shfl.sync.up.b32 r0|p, %r293, %r301, %r308, %r310;  @p add.s32 r0, r0, %r293;  mov.s32 %r299, r0;}
	// end inline asm
	mov.b32 	%r307, 16;
	// begin inline asm
	{  .reg .s32 r0;  .reg .pred p;  shfl.sync.up.b32 r0|p, %r299, %r307, %r308, %r310;  @p add.s32 r0, r0, %r299;  mov.s32 %r305, r0;}
	// end inline asm
	setp.ne.s32 	%p46, %r280, 31;
	@%p46 bra 	$L__BB21_40;
	shl.b32 	%r311, %r56, 2;
	mov.u32 	%r312, _ZZN3cub18CUB_300001_SM_10006detail6select23DeviceSelectSweepKernelINS2_10policy_hubIN4cuda3std3__45tupleIJddiEEENS0_8NullTypeEiLb0ELNS0_10SelectImplE2EE10Policy1000EPS9_PSA_N6thrust24THRUST_300001_SM_1000_NS12zip_iteratorINS8_IJNSH_6detail15normal_iteratorINSH_10device_ptrIdEEEESN_NSK_INSL_IiEEEEEEEEEPiNS0_13ScanTileStateIiLb1EEE8region_0SA_iNS2_19streaming_context_tIiLb0EEELSB_2EEEvT0_T1_T2_T3_T4_T5_T6_T7_iT8_NS1_7vsmem_tEE19static_temp_storage;
	add.s32 	%r313, %r312, %r311;
	st.shared.u32 	[%r313], %r305;
$L__BB21_40:
	setp.ge.s32 	%p47, %r51, %r50;
	bar.sync 	0;
	mov.u32 	%r314, _ZZN3cub18CUB_300001_SM_10006detail6select23DeviceSelectSweepKernelINS2_10policy_hubIN4cuda3std3__45tupleIJddiEEENS0_8NullTypeEiLb0ELNS0_10SelectImplE2EE10Policy1000EPS9_PSA_N6thrust24THRUST_300001_SM_1000_NS12zip_iteratorINS8_IJNSH_6detail15normal_iteratorINSH_10device_ptrIdEEEESN_NSK_INSL_IiEEEEEEEEEPiNS0_13ScanTileStateIiLb1EEE8region_0SA_iNS2_19streaming_context_tIiLb0EEELSB_2EEEvT0_T1_T2_T3_T4_T5_T6_T7_iT8_NS1_7vsmem_tEE19static_temp_storage;
	ld.shared.v4.u32 	{%r315, %r316, %r317, %r318}, [_ZZN3cub18CUB_300001_SM_10006detail6select23DeviceSelectSweepKernelINS2_10policy_hubIN4cuda3std3__45tupleIJddiEEENS0_8NullTypeEiLb0ELNS0_10SelectImplE2EE10Policy1000EPS9_PSA_N6thrust24THRUST_300001_SM_1000_NS12zip_iteratorINS8_IJNSH_6detail15normal_iteratorINSH_10device_ptrIdEEEESN_NSK_INSL_IiEEEEEEEEEPiNS0_13ScanTileStateIiLb1EEE8region_0SA_iNS2_19streaming_context_tIiLb0EEELSB_2EEEvT0_T1_T2_T3_T4_T5_T6_T7_iT8_NS1_7vsmem_tEE19static_temp_storage];
	add.s32 	%r319, %r316, %r315;
	setp.eq.s32 	%p48, %r56, 2;
	selp.b32 	%r320, %r319, %r315, %p48;
	add.s32 	%r321, %r319, %r317;
	setp.eq.s32 	%p49, %r56, 3;
	selp.b32 	%r322, %r321, %r320, %p49;
	setp.lt.u32 	%p50, %r51, 32;
	selp.b32 	%r323, 0, %r322, %p50;
	setp.eq.s32 	%p51, %r280, 0;
	sub.s32 	%r324, %r305, %r572;
	selp.b32 	%r325, 0, %r324, %p51;
	add.s32 	%r326, %r323, %r325;
	add.s32 	%r327, %r50, %r318;
	add.s32 	%r328, %r327, %r321;
	add.s32 	%r583, %r328, -128;
	bar.sync 	0;
	sub.s32 	%r329, %r50, %r583;
	sub.s32 	%r330, %r51, %r326;
	setp.eq.s32 	%p52, %r572, 0;
	add.s32 	%r331, %r326, %r329;
	selp.b32 	%r332, %r330, %r331, %p52;
	mad.lo.s32 	%r333, %r332, 24, %r314;
	st.shared.f64 	[%r333], %fd23;
	st.shared.f64 	[%r333+8], %fd24;
	st.shared.u32 	[%r333+16], %r571;
	bar.sync 	0;
	sub.s32 	%r334, %r51, %r329;
	setp.lt.s32 	%p53, %r51, %r329;
	not.b32 	%r335, %r51;
	add.s32 	%r336, %r105, %r335;
	selp.b32 	%r60, %r336, %r334, %p53;
	@%p47 bra 	$L__BB21_73;
	mad.lo.s32 	%r338, %r51, 24, %r314;
	ld.shared.u32 	%r339, [%r338+16];
	ld.shared.f64 	%fd17, [%r338+8];
	ld.shared.f64 	%fd18, [%r338];
	mul.wide.s32 	%rd44, %r60, 8;
	add.s64 	%rd45, %rd3, %rd44;
	add.s64 	%rd46, %rd4, %rd44;
	mul.wide.s32 	%rd47, %r60, 4;
	add.s64 	%rd48, %rd5, %rd47;
	st.global.f64 	[%rd45], %fd18;
	st.global.f64 	[%rd46], %fd17;
	st.global.u32 	[%rd48], %r339;
	bra.uni 	$L__BB21_73;
$L__BB21_42:
	mov.u32 	%r61, %tid.x;
	setp.ge.s32 	%p3, %r61, %r50;
	mov.b32 	%r574, 1;
	mov.b32 	%r573, 0;
	mov.f64 	%fd25, 0d0000000000000000;
	mov.f64 	%fd26, %fd25;
	@%p3 bra 	$L__BB21_44;
	cvt.s64.s32 	%rd19, %r2;
	cvt.u64.u32 	%rd20, %r61;
	add.s64 	%rd21, %rd19, %rd20;
	mad.lo.s64 	%rd22, %rd21, 24, %rd1;
	ld.global.f64 	%fd25, [%rd22];
	ld.global.f64 	%fd26, [%rd22+8];
	ld.global.u32 	%r573, [%rd22+16];
	setp.ne.s32 	%p4, %r573, 0;
	selp.u32 	%r574, 1, 0, %p4;
$L__BB21_44:
	bar.sync 	0;
	shr.u32 	%r66, %r61, 5;
	// begin inline asm
	mov.u32 %r113, %laneid;
	// end inline asm
	mov.b32 	%r116, 1;
	mov.b32 	%r141, 0;
	mov.b32 	%r143, -1;
	// begin inline asm
	{  .reg .s32 r0;  .reg .pred p;  shfl.sync.up.b32 r0|p, %r574, %r116, %r141, %r143;  @p add.s32 r0, r0, %r574;  mov.s32 %r114, r0;}
	// end inline asm
	mov.b32 	%r122, 2;
	// begin inline asm
	{  .reg .s32 r0;  .reg .pred p;  shfl.sync.up.b32 r0|p, %r114, %r122, %r141, %r143;  @p add.s32 r0, r0, %r114;  mov.s32 %r120, r0;}
	// end inline asm
	mov.b32 	%r128, 4;
	// begin inline asm
	{  .reg .s32 r0;  .reg .pred p;  shfl.sync.up.b32 r0|p, %r120, %r128, %r141, %r143;  @p add.s32 r0, r0, %r120;  mov.s32 %r126, r0;}
	// end inline asm
	mov.b32 	%r134, 8;
	// begin inline asm
	{  .reg .s32 r0;  .reg .pred p;  shfl.sync.up.b32 r0|p, %r126, %r134, %r141, %r143;  @p add.s32 r0, r0, %r126;  mov.s32 %r132, r0;}
	// end inline asm
	mov.b32 	%r140, 16;
	// begin inline asm
	{  .reg .s32 r0;  .reg .pred p;  shfl.sync.up.b32 r0|p, %r132, %r140, %r141, %r143;  @p add.s32 r0, r0, %r132;  mov.s32 %r138, r0;}
	// end inline asm
	setp.ne.s32 	%p5, %r113, 31;
	@%p5 bra 	$L__BB21_46;
	shl.b32 	%r144, %r66, 2;
	mov.u32 	%r145, _ZZN3cub18CUB_300001_SM_10006detail6select23DeviceSelectSweepKernelINS2_10policy_hubIN4cuda3std3__45tupleIJddiEEENS0_8NullTypeEiLb0ELNS0_10SelectImplE2EE10Policy1000EPS9_PSA_N6thrust24THRUST_300001_SM_1000_NS12zip_iteratorINS8_IJNSH_6detail15normal_iteratorINSH_10device_ptrIdEEEESN_NSK_INSL_IiEEEEEEEEEPiNS0_13ScanTileStateIiLb1EEE8region_0SA_iNS2_19streaming_context_tIiLb0EEELSB_2EEEvT0_T1_T2_T3_T4_T5_T6_T7_iT8_NS1_7vsmem_tEE19static_temp_storage;
	add.s32 	%r146, %r145, %r144;
	st.shared.u32 	[%r146], %r138;
$L__BB21_46:
	sub.s32 	%r147, %r138, %r574;
	bar.sync 	0;
	ld.shared.v4.u32 	{%r148, %r149, %r150, %r151}, [_ZZN3cub18CUB_300001_SM_10006detail6select23DeviceSelectSweepKernelINS2_10policy_hubIN4cuda3std3__45tupleIJddiEEENS0_8NullTypeEiLb0ELNS0_10SelectImplE2EE10Policy1000EPS9_PSA_N6thrust24THRUST_300001_SM_1000_NS12zip_iteratorINS8_IJNSH_6detail15normal_iteratorINSH_10device_ptrIdEEEESN_NSK_INSL_IiEEEEEEEEEPiNS0_13ScanTileStateIiLb1EEE8region_0SA_iNS2_19streaming_context_tIiLb0EEELSB_2EEEvT0_T1_T2_T3_T4_T5_T6_T7_iT8_NS1_7vsmem_tEE19static_temp_storage];
	add.s32 	%r152, %r149, %r148;
	setp.eq.s32 	%p6, %r66, 2;
	selp.b32 	%r153, %r152, %r148, %p6;
	add.s32 	%r154, %r152, %r150;
	setp.eq.s32 	%p7, %r66, 3;
	selp.b32 	%r155, %r154, %r153, %p7;
	add.s32 	%r69, %r154, %r151;
	setp.gt.u32 	%p8, %r61, 31;
	setp.lt.u32 	%p9, %r61, 32;
	setp.eq.s32 	%p10, %r113, 0;
	selp.b32 	%r156, 0, %r147, %p10;
	add.s32 	%r582, %r155, %r156;
	selp.b32 	%r71, %r147, %r582, %p9;
	@%p8 bra 	$L__BB21_71;
	setp.ne.s32 	%p11, %r61, 0;
	mul.wide.s32 	%rd23, %r1, 8;
	add.s64 	%rd10, %rd2, %rd23;
	@%p11 bra 	$L__BB21_49;
	st.shared.u32 	[_ZZN3cub18CUB_300001_SM_10006detail6select23DeviceSelectSweepKernelINS2_10policy_hubIN4cuda3std3__45tupleIJddiEEENS0_8NullTypeEiLb0ELNS0_10SelectImplE2EE10Policy1000EPS9_PSA_N6thrust24THRUST_300001_SM_1000_NS12zip_iteratorINS8_IJNSH_6detail15normal_iteratorINSH_10device_ptrIdEEEESN_NSK_INSL_IiEEEEEEEEEPiNS0_13ScanTileStateIiLb1EEE8region_0SA_iNS2_19streaming_context_tIiLb0EEELSB_2EEEvT0_T1_T2_T3_T4_T5_T6_T7_iT8_NS1_7vsmem_tEE19static_temp_storage+44], %r69;
	add.s64 	%rd24, %rd10, 256;
	mov.b32 	%r157, 100;
	// begin inline asm
	st.relaxed.gpu.v2.u32 [%rd24], {%r157, %r69};
	// end inline asm
$L__BB21_49:
	not.b32 	%r159, %r61;
	add.s32 	%r579, %r1, %r159;
	mov.u32 	%r73, %nctaid.x;
	setp.gt.u32 	%p12, %r73, 499;
	@%p12 bra 	$L__BB21_51;
	membar.cta;
	bra.uni 	$L__BB21_52;
$L__BB21_51:
	mov.b32 	%r160, 450;
	// begin inline asm
	nanosleep.u32 %r160;
	// end inline asm
$L__BB21_52:
	mul.wide.s32 	%rd26, %r579, 8;
	add.s64 	%rd27, %rd2, %rd26;
	add.s64 	%rd25, %rd27, 256;
	// begin inline asm
	ld.relaxed.gpu.v2.u32 {%r580, %r576}, [%rd25];
	// end inline asm
$L__BB21_53:
	setp.eq.s32 	%p13, %r580, 99;
	mov.b32 	%r163, -1;
	vote.sync.any.pred 	%p14, %p13, %r163;
	not.pred 	%p15, %p14;
	@%p15 bra 	$L__BB21_58;
	setp.gt.u32 	%p43, %r73, 499;
	@%p43 bra 	$L__BB21_56;
	membar.cta;
	bra.uni 	$L__BB21_57;
$L__BB21_56:
	mov.b32 	%r274, 350;
	// begin inline asm
	nanosleep.u32 %r274;
	// end inline asm
$L__BB21_57:
	// begin inline asm
	ld.relaxed.gpu.v2.u32 {%r580, %r576}, [%rd25];
	// end inline asm
	bra.uni 	$L__BB21_53;
$L__BB21_58:
	setp.eq.s32 	%p16, %r580, 101;
	mov.b32 	%r190, -1;
	vote.sync.ballot.b32 	%r191, %p16, %r190;
	// begin inline asm
	mov.u32 %r165, %lanemask_ge;
	// end inline asm
	and.b32  	%r192, %r191, %r165;
	or.b32  	%r193, %r192, -2147483648;
	add.s32 	%r194, %r193, -1;
	not.b32 	%r195, %r193;
	and.b32  	%r196, %r195, %r194;
	popc.b32 	%r169, %r196;
	mov.b32 	%r168, 1;
	// begin inline asm
	shfl.sync.down.b32 %r166, %r576, %r168, %r169, %r190;
	// end inline asm
	setp.lt.s32 	%p18, %r113, %r169;
	selp.b32 	%r197, %r166, 0, %p18;
	add.s32 	%r172, %r197, %r576;
	mov.b32 	%r173, 2;
	// begin inline asm
	shfl.sync.down.b32 %r171, %r172, %r173, %r169, %r190;
	// end inline asm
	add.s32 	%r83, %r113, 2;
	setp.gt.s32 	%p19, %r83, %r169;
	selp.b32 	%r198, 0, %r171, %p19;
	add.s32 	%r177, %r172, %r198;
	mov.b32 	%r178, 4;
	// begin inline asm
	shfl.sync.down.b32 %r176, %r177, %r178, %r169, %r190;
	// end inline asm
	add.s32 	%r84, %r113, 4;
	setp.gt.s32 	%p20, %r84, %r169;
	selp.b32 	%r199, 0, %r176, %p20;
	add.s32 	%r182, %r177, %r199;
	mov.b32 	%r183, 8;
	// begin inline asm
	shfl.sync.down.b32 %r181, %r182, %r183, %r169, %r190;
	// end inline asm
	add.s32 	%r85, %r113, 8;
	setp.gt.s32 	%p21, %r85, %r169;
	selp.b32 	%r200, 0, %r181, %p21;
	add.s32 	%r187, %r182, %r200;
	mov.b32 	%r188, 16;
	// begin inline asm
	shfl.sync.down.b32 %r186, %r187, %r188, %r169, %r190;
	// end inline asm
	add.s32 	%r86, %r113, 16;
	setp.gt.s32 	%p22, %r86, %r169;
	selp.b32 	%r201, 0, %r186, %p22;
	add.s32 	%r577, %r187, %r201;
	add.s64 	%rd12, %rd2, 256;
$L__BB21_59:
	setp.ne.s32 	%p23, %r580, 101;
	mov.b32 	%r202, -1;
	vote.sync.all.pred 	%p24, %p23, %r202;
	not.pred 	%p25, %p24;
	@%p25 bra 	$L__BB21_67;
	mul.wide.s32 	%rd38, %r579, 8;
	add.s64 	%rd39, %rd12, %rd38;
	add.s64 	%rd37, %rd39, -256;
	// begin inline asm
	ld.relaxed.gpu.v2.u32 {%r580, %r581}, [%rd37];
	// end inline asm
$L__BB21_61:
	setp.eq.s32 	%p32, %r580, 99;
	mov.b32 	%r232, -1;
	vote.sync.any.pred 	%p33, %p32, %r232;
	not.pred 	%p34, %p33;
	@%p34 bra 	$L__BB21_66;
	setp.gt.u32 	%p42, %r73, 499;
	@%p42 bra 	$L__BB21_64;
	membar.cta;
	bra.uni 	$L__BB21_65;
$L__BB21_64:
	mov.b32 	%r271, 350;
	// begin inline asm
	nanosleep.u32 %r271;
	// end inline asm
$L__BB21_65:
	// begin inline asm
	ld.relaxed.gpu.v2.u32 {%r580, %r581}, [%rd37];
	// end inline asm
	bra.uni 	$L__BB21_61;
$L__BB21_66:
	setp.eq.s32 	%p35, %r580, 101;
	mov.b32 	%r258, -1;
	vote.sync.ballot.b32 	%r259, %p35, %r258;
	and.b32  	%r260, %r259, %r165;
	or.b32  	%r261, %r260, -2147483648;
	add.s32 	%r262, %r261, -1;
	not.b32 	%r263, %r261;
	and.b32  	%r264, %r263, %r262;
	popc.b32 	%r237, %r264;
	mov.b32 	%r236, 1;
	// begin inline asm
	shfl.sync.down.b32 %r234, %r581, %r236, %r237, %r258;
	// end inline asm
	setp.lt.s32 	%p37, %r113, %r237;
	selp.b32 	%r265, %r234, 0, %p37;
	add.s32 	%r240, %r265, %r581;
	mov.b32 	%r241, 2;
	// begin inline asm
	shfl.sync.down.b32 %r239, %r240, %r241, %r237, %r258;
	// end inline asm
	setp.gt.s32 	%p38, %r83, %r237;
	selp.b32 	%r266, 0, %r239, %p38;
	add.s32 	%r245, %r240, %r266;
	mov.b32 	%r246, 4;
	// begin inline asm
	shfl.sync.down.b32 %r244, %r245, %r246, %r237, %r258;
	// end inline asm
	setp.gt.s32 	%p39, %r84, %r237;
	selp.b32 	%r267, 0, %r244, %p39;
	add.s32 	%r250, %r245, %r267;
	mov.b32 	%r251, 8;
	// begin inline asm
	shfl.sync.down.b32 %r249, %r250, %r251, %r237, %r258;
	// end inline asm
	setp.gt.s32 	%p40, %r85, %r237;
	selp.b32 	%r268, 0, %r249, %p40;
	add.s32 	%r255, %r250, %r268;
	mov.b32 	%r256, 16;
	// begin inline asm
	shfl.sync.down.b32 %r254, %r255, %r256, %r237, %r258;
	// end inline asm
	setp.gt.s32 	%p41, %r86, %r237;
	selp.b32 	%r269, 0, %r254, %p41;
	add.s32 	%r270, %r269, %r577;
	add.s32 	%r577, %r270, %r255;
	add.s32 	%r579, %r579, -32;
	bra.uni 	$L__BB21_59;
$L__BB21_67:
	setp.ne.s32 	%p26, %r61, 0;
	@%p26 bra 	$L__BB21_69;
	add.s32 	%r205, %r577, %r69;
	add.s64 	%rd28, %rd10, 256;
	mov.b32 	%r204, 101;
	// begin inline asm
	st.relaxed.gpu.v2.u32 [%rd28], {%r204, %r205};
	// end inline asm
	st.shared.u32 	[_ZZN3cub18CUB_300001_SM_10006detail6select23DeviceSelectSweepKernelINS2_10policy_hubIN4cuda3std3__45tupleIJddiEEENS0_8NullTypeEiLb0ELNS0_10SelectImplE2EE10Policy1000EPS9_PSA_N6thrust24THRUST_300001_SM_1000_NS12zip_iteratorINS8_IJNSH_6detail15normal_iteratorINSH_10device_ptrIdEEEESN_NSK_INSL_IiEEEEEEEEEPiNS0_13ScanTileStateIiLb1EEE8region_0SA_iNS2_19streaming_context_tIiLb0EEELSB_2EEEvT0_T1_T2_T3_T4_T5_T6_T7_iT8_NS1_7vsmem_tEE19static_temp_storage+36], %r577;
	st.shared.u32 	[_ZZN3cub18CUB_300001_SM_10006detail6select23DeviceSelectSweepKernelINS2_10policy_hubIN4cuda3std3__45tupleIJddiEEENS0_8NullTypeEiLb0ELNS0_10SelectImplE2EE10Policy1000EPS9_PSA_N6thrust24THRUST_300001_SM_1000_NS12zip_iteratorINS8_IJNSH_6detail15normal_iteratorINSH_10device_ptrIdEEEESN_NSK_INSL_IiEEEEEEEEEPiNS0_13ScanTileStateIiLb1EEE8region_0SA_iNS2_19streaming_context_tIiLb0EEELSB_2EEEvT0_T1_T2_T3_T4_T5_T6_T7_iT8_NS1_7vsmem_tEE19static_temp_storage+40], %r205;
$L__BB21_69:
	setp.ne.s32 	%p27, %r113, 0;
	mov.u32 	%r582, %r71;
	@%p27 bra 	$L__BB21_71;
	st.shared.u32 	[_ZZN3cub18CUB_300001_SM_10006detail6select23DeviceSelectSweepKernelINS2_10policy_hubIN4cuda3std3__45tupleIJddiEEENS0_8NullTypeEiLb0ELNS0_10SelectImplE2EE10Policy1000EPS9_PSA_N6thrust24THRUST_300001_SM_1000_NS12zip_iteratorINS8_IJNSH_6detail15normal_iteratorINSH_10device_ptrIdEEEESN_NSK_INSL_IiEEEEEEEEEPiNS0_13ScanTileStateIiLb1EEE8region_0SA_iNS2_19streaming_context_tIiLb0EEELSB_2EEEvT0_T1_T2_T3_T4_T5_T6_T7_iT8_NS1_7vsmem_tEE19static_temp_storage+20], %r577;
	mov.u32 	%r582, %r577;
$L__BB21_71:
	setp.ge.s32 	%p28, %r61, %r50;
	bar.sync 	0;
	setp.eq.s32 	%p29, %r61, 0;
	mov.u32 	%r206, _ZZN3cub18CUB_300001_SM_10006detail6select23DeviceSelectSweepKernelINS2_10policy_hubIN4cuda3std3__45tupleIJddiEEENS0_8NullTypeEiLb0ELNS0_10SelectImplE2EE10Policy1000EPS9_PSA_N6thrust24THRUST_300001_SM_1000_NS12zip_iteratorINS8_IJNSH_6detail15normal_iteratorINSH_10device_ptrIdEEEESN_NSK_INSL_IiEEEEEEEEEPiNS0_13ScanTileStateIiLb1EEE8region_0SA_iNS2_19streaming_context_tIiLb0EEELSB_2EEEvT0_T1_T2_T3_T4_T5_T6_T7_iT8_NS1_7vsmem_tEE19static_temp_storage;
	ld.shared.u32 	%r207, [_ZZN3cub18CUB_300001_SM_10006detail6select23DeviceSelectSweepKernelINS2_10policy_hubIN4cuda3std3__45tupleIJddiEEENS0_8NullTypeEiLb0ELNS0_10SelectImplE2EE10Policy1000EPS9_PSA_N6thrust24THRUST_300001_SM_1000_NS12zip_iteratorINS8_IJNSH_6detail15normal_iteratorINSH_10device_ptrIdEEEESN_NSK_INSL_IiEEEEEEEEEPiNS0_13ScanTileStateIiLb1EEE8region_0SA_iNS2_19streaming_context_tIiLb0EEELSB_2EEEvT0_T1_T2_T3_T4_T5_T6_T7_iT8_NS1_7vsmem_tEE19static_temp_storage+20];
	selp.b32 	%r208, 0, %r207, %p29;
	add.s32 	%r209, %r208, %r582;
	ld.shared.v2.u32 	{%r210, %r211}, [_ZZN3cub18CUB_300001_SM_10006detail6select23DeviceSelectSweepKernelINS2_10policy_hubIN4cuda3std3__45tupleIJddiEEENS0_8NullTypeEiLb0ELNS0_10SelectImplE2EE10Policy1000EPS9_PSA_N6thrust24THRUST_300001_SM_1000_NS12zip_iteratorINS8_IJNSH_6detail15normal_iteratorINSH_10device_ptrIdEEEESN_NSK_INSL_IiEEEEEEEEEPiNS0_13ScanTileStateIiLb1EEE8region_0SA_iNS2_19streaming_context_tIiLb0EEELSB_2EEEvT0_T1_T2_T3_T4_T5_T6_T7_iT8_NS1_7vsmem_tEE19static_temp_storage+40];
	ld.shared.u32 	%r212, [_ZZN3cub18CUB_300001_SM_10006detail6select23DeviceSelectSweepKernelINS2_10policy_hubIN4cuda3std3__45tupleIJddiEEENS0_8NullTypeEiLb0ELNS0_10SelectImplE2EE10Policy1000EPS9_PSA_N6thrust24THRUST_300001_SM_1000_NS12zip_iteratorINS8_IJNSH_6detail15normal_iteratorINSH_10device_ptrIdEEEESN_NSK_INSL_IiEEEEEEEEEPiNS0_13ScanTileStateIiLb1EEE8region_0SA_iNS2_19streaming_context_tIiLb0EEELSB_2EEEvT0_T1_T2_T3_T4_T5_T6_T7_iT8_NS1_7vsmem_tEE19static_temp_storage+36];
	sub.s32 	%r213, 128, %r50;
	sub.s32 	%r583, %r210, %r213;
	sub.s32 	%r214, %r213, %r211;
	bar.sync 	0;
	add.s32 	%r215, %r214, %r50;
	sub.s32 	%r216, %r209, %r212;
	sub.s32 	%r217, %r61, %r216;
	setp.eq.s32 	%p30, %r574, 0;
	add.s32 	%r218, %r216, %r215;
	selp.b32 	%r219, %r217, %r218, %p30;
	mad.lo.s32 	%r220, %r219, 24, %r206;
	st.shared.f64 	[%r220], %fd25;
	st.shared.f64 	[%r220+8], %fd26;
	st.shared.u32 	[%r220+16], %r573;
	bar.sync 	0;
	sub.s32 	%r221, %r61, %r215;
	setp.lt.s32 	%p31, %r61, %r215;
	add.s32 	%r222, %r2, %r61;
	not.b32 	%r223, %r222;
	add.s32 	%r224, %r212, %r223;
	add.s32 	%r225, %r224, %r105;
	add.s32 	%r226, %r221, %r212;
	selp.b32 	%r103, %r225, %r226, %p31;
	@%p28 bra 	$L__BB21_73;
	mad.lo.s32 	%r228, %r61, 24, %r206;
	ld.shared.u32 	%r229, [%r228+16];
	ld.shared.f64 	%fd14, [%r228+8];
	ld.shared.f64 	%fd15, [%r228];
	cvta.to.global.u64 	%rd29, %rd14;
	mul.wide.s32 	%rd30, %r103, 8;
	add.s64 	%rd31, %rd29, %rd30;
	cvta.to.global.u64 	%rd32, %rd15;
	add.s64 	%rd33, %rd32, %rd30;
	cvta.to.global.u64 	%rd34, %rd16;
	mul.wide.s32 	%rd35, %r103, 4;
	add.s64 	%rd36, %rd34, %rd35;
	st.global.f64 	[%rd31], %fd15;
	st.global.f64 	[%rd33], %fd14;
	st.global.u32 	[%rd36], %r229;
$L__BB21_73:
	mov.u32 	%r340, %tid.x;
	setp.ne.s32 	%p54, %r340, 0;
	@%p54 bra 	$L__BB21_75;
	ld.param.u64 	%rd81, [_ZN3cub18CUB_300001_SM_10006detail6select23DeviceSelectSweepKernelINS2_10policy_hubIN4cuda3std3__45tupleIJddiEEENS0_8NullTypeEiLb0ELNS0_10SelectImplE2EE10Policy1000EPS9_PSA_N6thrust24THRUST_300001_SM_1000_NS12zip_iteratorINS8_IJNSH_6detail15normal_iteratorINSH_10device_ptrIdEEEESN_NSK_INSL_IiEEEEEEEEEPiNS0_13ScanTileStateIiLb1EEE8region_0SA_iNS2_19streaming_context_tIiLb0EEELSB_2EEEvT0_T1_T2_T3_T4_T5_T6_T7_iT8_NS1_7vsmem_tE_param_3];
	cvta.to.global.u64 	%rd49, %rd81;
	st.global.u32 	[%rd49], %r583;
$L__BB21_75:
	ret;

}
	// .globl	_ZN3cub18CUB_300001_SM_10006detail6select23DeviceSelectSweepKernelINS2_10policy_hubIN4cuda3std3__45tupleIJddiEEENS0_8NullTypeElLb0ELNS0_10SelectImplE2EE10Policy1000EPS9_PSA_N6thrust24THRUST_300001_SM_1000_NS12zip_iteratorINS8_IJNSH_6detail15normal_iteratorINSH_10device_ptrIdEEEESN_NSK_INSL_IiEEEEEEEEEPlNS0_13ScanTileStateIiLb1EEE8region_0SA_iNS2_19streaming_context_tIlLb1EEELSB_2EEEvT0_T1_T2_T3_T4_T5_T6_T7_iT8_NS1_7vsmem_tE
.visible .entry _ZN3cub18CUB_300001_SM_10006detail6select23DeviceSelectSweepKernelINS2_10policy_hubIN4cuda3std3__45tupleIJddiEEENS0_8NullTypeElLb0ELNS0_10SelectImplE2EE10Policy1000EPS9_PSA_N6thrust24THRUST_300001_SM_1000_NS12zip_iteratorINS8_IJNSH_6detail15normal_iteratorINSH_10device_ptrIdEEEESN_NSK_INSL_IiEEEEEEEEEPlNS0_13ScanTileStateIiLb1EEE8region_0SA_iNS2_19streaming_context_tIlLb1EEELSB_2EEEvT0_T1_T2_T3_T4_T5_T6_T7_iT8_NS1_7vsmem_tE(
	.param .u64 .ptr .align 1 _ZN3cub18CUB_300001_SM_10006detail6select23DeviceSelectSweepKernelINS2_10policy_hubIN4cuda3std3__45tupleIJddiEEENS0_8NullTypeElLb0ELNS0_10SelectImplE2EE10Policy1000EPS9_PSA_N6thrust24THRUST_300001_SM_1000_NS12zip_iteratorINS8_IJNSH_6detail15normal_iteratorINSH_10device_ptrIdEEEESN_NSK_INSL_IiEEEEEEEEEPlNS0_13ScanTileStateIiLb1EEE8region_0SA_iNS2_19streaming_context_tIlLb1EEELSB_2EEEvT0_T1_T2_T3_T4_T5_T6_T7_iT8_NS1_7vsmem_tE_param_0,
	.param .u64 .ptr .align 1 _ZN3cub18CUB_300001_SM_10006detail6select23DeviceSelectSweepKernelINS2_10policy_hubIN4cuda3std3__45tupleIJddiEEENS0_8NullTypeElLb0ELNS0_10SelectImplE2EE10Policy1000EPS9_PSA_N6thrust24THRUST_300001_SM_1000_NS12zip_iteratorINS8_IJNSH_6detail15normal_iteratorINSH_10device_ptrIdEEEESN_NSK_INSL_IiEEEEEEEEEPlNS0_13ScanTileStateIiLb1EEE8region_0SA_iNS2_19streaming_context_tIlLb1EEELSB_2EEEvT0_T1_T2_T3_T4_T5_T6_T7_iT8_NS1_7vsmem_tE_param_1,
	.param .align 8 .b8 _ZN3cub18CUB_300001_SM_10006detail6select23DeviceSelectSweepKernelINS2_10policy_hubIN4cuda3std3__45tupleIJddiEEENS0_8NullTypeElLb0ELNS0_10SelectImplE2EE10Policy1000EPS9_PSA_N6thrust24THRUST_300001_SM_1000_NS12zip_iteratorINS8_IJNSH_6detail15normal_iteratorINSH_10device_ptrIdEEEESN_NSK_INSL_IiEEEEEEEEEPlNS0_13ScanTileStateIiLb1EEE8region_0SA_iNS2_19streaming_context_tIlLb1EEELSB_2EEEvT0_T1_T2_T3_T4_T5_T6_T7_iT8_NS1_7vsmem_tE_param_2[24],
	.param .u64 .ptr .align 1 _ZN3cub18CUB_300001_SM_10006detail6select23DeviceSelectSweepKernelINS2_10policy_hubIN4cuda3std3__45tupleIJddiEEENS0_8NullTypeElLb0ELNS0_10SelectImplE2EE10Policy1000EPS9_PSA_N6thrust24THRUST_300001_SM_1000_NS12zip_iteratorINS8_IJNSH_6detail15normal_iteratorINSH_10device_ptrIdEEEESN_NSK_INSL_IiEEEEEEEEEPlNS0_13ScanTileStateIiLb1EEE8region_0SA_iNS2_19streaming_context_tIlLb1EEELSB_2EEEvT0_T1_T2_T3_T4_T5_T6_T7_iT8_NS1_7vsmem_tE_param_3,
	.param .align 8 .b8 _ZN3cub18CUB_300001_SM_10006detail6select23DeviceSelectSweepKernelINS2_10policy_hubIN4cuda3std3__45tupleIJddiEEENS0_8NullTypeElLb0ELNS0_10SelectImplE2EE10Policy1000EPS9_PSA_N6thrust24THRUST_300001_SM_1000_NS12zip_iteratorINS8_IJNSH_6detail15normal_iteratorINSH_10device_ptrIdEEEESN_NSK_INSL_IiEEEEEEEEEPlNS0_13ScanTileStateIiLb1EEE8region_0SA_iNS2_19streaming_context_tIlLb1EEELSB_2EEEvT0_T1_T2_T3_T4_T5_T6_T7_iT8_NS1_7vsmem_tE_param_4[8],
	.param .align 1 .b8 _ZN3cub18CUB_300001_SM_10006detail6select23DeviceSelectSweepKernelINS2_10policy_hubIN4cuda3std3__45tupleIJddiEEENS0_8NullTypeElLb0ELNS0_10SelectImplE2EE10Policy1000EPS9_PSA_N6thrust24THRUST_300001_SM_1000_NS12zip_iteratorINS8_IJNSH_6detail15normal_iteratorINSH_10device_ptrIdEEEESN_NSK_INSL_IiEEEEEEEEEPlNS0_13ScanTileStateIiLb1EEE8region_0SA_iNS2_19streaming_context_tIlLb1EEELSB_2EEEvT0_T1_T2_T3_T4_T5_T6_T7_iT8_NS1_7vsmem_tE_param_5[1],
	.param .align 1 .b8 _ZN3cub18CUB_300001_SM_10006detail6select23DeviceSelectSweepKernelINS2_10policy_hubIN4cuda3std3__45tupleIJddiEEENS0_8NullTypeElLb0ELNS0_10SelectImplE2EE10Policy1000EPS9_PSA_N6thrust24THRUST_300001_SM_1000_NS12zip_iteratorINS8_IJNSH_6detail15normal_iteratorINSH_10device_ptrIdEEEESN_NSK_INSL_IiEEEEEEEEEPlNS0_13ScanTileStateIiLb1EEE8region_0SA_iNS2_19streaming_context_tIlLb1EEELSB_2EEEvT0_T1_T2_T3_T4_T5_T6_T7_iT8_NS1_7vsmem_tE_param_6[1],
	.param .u32 _ZN3cub18CUB_300001_SM_10006detail6select23DeviceSelectSweepKernelINS2_10policy_hubIN4cuda3std3__45tupleIJddiEEENS0_8NullTypeElLb0ELNS0_10SelectImplE2EE10Policy1000EPS9_PSA_N6thrust24THRUST_300001_SM_1000_NS12zip_iteratorINS8_IJNSH_6detail15normal_iteratorINSH_10device_ptrIdEEEESN_NSK_INSL_IiEEEEEEEEEPlNS0_13ScanTileStateIiLb1EEE8region_0SA_iNS2_19streaming_context_tIlLb1EEELSB_2EEEvT0_T1_T2_T3_T4_T5_T6_T7_iT8_NS1_7vsmem_tE_param_7,
	.param .u32 _ZN3cub18CUB_300001_SM_10006detail6select23DeviceSelectSweepKernelINS2_10policy_hubIN4cuda3std3__45tupleIJddiEEENS0_8NullTypeElLb0ELNS0_10SelectImplE2EE10Policy1000EPS9_PSA_N6thrust24THRUST_300001_SM_1000_NS12zip_iteratorINS8_IJNSH_6detail15normal_iteratorINSH_10device_ptrIdEEEESN_NSK_INSL_IiEEEEEEEEEPlNS0_13ScanTileStateIiLb1EEE8region_0SA_iNS2_19streaming_context_tIlLb1EEELSB_2EEEvT0_T1_T2_T3_T4_T5_T6_T7_iT8_NS1_7vsmem_tE_param_8,
	.param .align 8 .b8 _ZN3cub18CUB_300001_SM_10006detail6select23DeviceSelectSweepKernelINS2_10policy_hubIN4cuda3std3__45tupleIJddiEEENS0_8NullTypeElLb0ELNS0_10SelectImplE2EE10Policy1000EPS9_PSA_N6thrust24THRUST_300001_SM_1000_NS12zip_iteratorINS8_IJNSH_6detail15normal_iteratorINSH_10device_ptrIdEEEESN_NSK_INSL_IiEEEEEEEEEPlNS0_13ScanTileStateIiLb1EEE8region_0SA_iNS2_19streaming_context_tIlLb1EEELSB_2EEEvT0_T1_T2_T3_T4_T5_T6_T7_iT8_NS1_7vsmem_tE_param_9[40],
	.param .align 8 .b8 _ZN3cub18CUB_300001_SM_10006detail6select23DeviceSelectSweepKernelINS2_10policy_hubIN4cuda3std3__45tupleIJddiEEENS0_8NullTypeElLb0ELNS0_10SelectImplE2EE10Policy1000EPS9_PSA_N6thrust24THRUST_300001_SM_1000_NS12zip_iteratorINS8_IJNSH_6detail15normal_iteratorINSH_10device_ptrIdEEEESN_NSK_INSL_IiEEEEEEEEEPlNS0_13ScanTileStateIiLb1EEE8region_0SA_iNS2_19streaming_context_tIlLb1EEELSB_2EEEvT0_T1_T2_T3_T4_T5_T6_T7_iT8_NS1_7vsmem_tE_param_10[8]
)
.maxntid 128
{
	.reg .pred 	%p<119>;
	.reg .b16 	%rs<16>;
	.reg .b32 	%r<580>;
	.reg .b64 	%rd<214>;
	.reg .b64 	%fd<27>;
	// demoted variable
	.shared .align 16 .b8 _ZZN3cub18CUB_300001_SM_10006detail6select23DeviceSelectSweepKernelINS2_10policy_hubIN4cuda3std3__45tupleIJddiEEENS0_8NullTypeElLb0ELNS0_10SelectImplE2EE10Policy1000EPS9_PSA_N6thrust24THRUST_300001_SM_1000_NS12zip_iteratorINS8_IJNSH_6detail15normal_iteratorINSH_10device_ptrIdEEEESN_NSK_INSL_IiEEEEEEEEEPlNS0_13ScanTileStateIiLb1EEE8region_0SA_iNS2_19streaming_context_tIlLb1EEELSB_2EEEvT0_T1_T2_T3_T4_T5_T6_T7_iT8_NS1_7vsmem_tEE19static_temp_storage[6192];
	ld.param.u64 	%rd3, [_ZN3cub18CUB_300001_SM_10006detail6select23DeviceSelectSweepKernelINS2_10policy_hubIN4cuda3std3__45tupleIJddiEEENS0_8NullTypeElLb0ELNS0_10SelectImplE2EE10Policy1000EPS9_PSA_N6thrust24THRUST_300001_SM_1000_NS12zip_iteratorINS8_IJNSH_6detail15normal_iteratorINSH_10device_ptrIdEEEESN_NSK_INSL_IiEEEEEEEEEPlNS0_13ScanTileStateIiLb1EEE8region_0SA_iNS2_19streaming_context_tIlLb1EEELSB_2EEEvT0_T1_T2_T3_T4_T5_T6_T7_iT8_NS1_7vsmem_tE_param_4];
	ld.param.u64 	%rd55, [_ZN3cub18CUB_300001_SM_10006detail6select23DeviceSelectSweepKernelINS2_10policy_hubIN4cuda3std3__45tupleIJddiEEENS0_8NullTypeElLb0ELNS0_10SelectImplE2EE10Policy1000EPS9_PSA_N6thrust24THRUST_300001_SM_1000_NS12zip_iteratorINS8_IJNSH_6detail15normal_iteratorINSH_10device_ptrIdEEEESN_NSK_INSL_IiEEEEEEEEEPlNS0_13ScanTileStateIiLb1EEE8region_0SA_iNS2_19streaming_context_tIlLb1EEELSB_2EEEvT0_T1_T2_T3_T4_T5_T6_T7_iT8_NS1_7vsmem_tE_param_2+16];
	ld.param.u64 	%rd54, [_ZN3cub18CUB_300001_SM_10006detail6select23DeviceSelectSweepKernelINS2_10policy_hubIN4cuda3std3__45tupleIJddiEEENS0_8NullTypeElLb0ELNS0_10SelectImplE2EE10Policy1000EPS9_PSA_N6thrust24THRUST_300001_SM_1000_NS12zip_iteratorINS8_IJNSH_6detail15normal_iteratorINSH_10device_ptrIdEEEESN_NSK_INSL_IiEEEEEEEEEPlNS0_13ScanTileStateIiLb1EEE8region_0SA_iNS2_19streaming_context_tIlLb1EEELSB_2EEEvT0_T1_T2_T3_T4_T5_T6_T7_iT8_NS1_7vsmem_tE_param_2+8];
	ld.param.u64 	%rd53, [_ZN3cub18CUB_300001_SM_10006detail6select23DeviceSelectSweepKernelINS2_10policy_hubIN4cuda3std3__45tupleIJddiEEENS0_8NullTypeElLb0ELNS0_10SelectImplE2EE10Policy1000EPS9_PSA_N6thrust24THRUST_300001_SM_1000_NS12zip_iteratorINS8_IJNSH_6detail15normal_iteratorINSH_10device_ptrIdEEEESN_NSK_INSL_IiEEEEEEEEEPlNS0_13ScanTileStateIiLb1EEE8region_0SA_iNS2_19streaming_context_tIlLb1EEELSB_2EEEvT0_T1_T2_T3_T4_T5_T6_T7_iT8_NS1_7vsmem_tE_param_2];
	ld.param.u64 	%rd57, [_ZN3cub18CUB_300001_SM_10006detail6select23DeviceSelectSweepKernelINS2_10policy_hubIN4cuda3std3__45tupleIJddiEEENS0_8NullTypeElLb0ELNS0_10SelectImplE2EE10Policy1000EPS9_PSA_N6thrust24THRUST_300001_SM_1000_NS12zip_iteratorINS8_IJNSH_6detail15normal_iteratorINSH_10device_ptrIdEEEESN_NSK_INSL_IiEEEEEEEEEPlNS0_13ScanTileStateIiLb1EEE8region_0SA_iNS2_19streaming_context_tIlLb1EEELSB_2EEEvT0_T1_T2_T3_T4_T5_T6_T7_iT8_NS1_7vsmem_tE_param_0];
	ld.param.u32 	%r109, [_ZN3cub18CUB_300001_SM_10006detail6select23DeviceSelectSweepKernelINS2_10policy_hubIN4cuda3std3__45tupleIJddiEEENS0_8NullTypeElLb0ELNS0_10SelectImplE2EE10Policy1000EPS9_PSA_N6thrust24THRUST_300001_SM_1000_NS12zip_iteratorINS8_IJNSH_6detail15normal_iteratorINSH_10device_ptrIdEEEESN_NSK_INSL_IiEEEEEEEEEPlNS0_13ScanTileStateIiLb1EEE8region_0SA_iNS2_19streaming_context_tIlLb1EEELSB_2EEEvT0_T1_T2_T3_T4_T5_T6_T7_iT8_NS1_7vsmem_tE_param_7];
	ld.param.u32 	%r110, [_ZN3cub18CUB_300001_SM_10006detail6select23DeviceSelectSweepKernelINS2_10policy_hubIN4cuda3std3__45tupleIJddiEEENS0_8NullTypeElLb0ELNS0_10SelectImplE2EE10Policy1000EPS9_PSA_N6thrust24THRUST_300001_SM_1000_NS12zip_iteratorINS8_IJNSH_6detail15normal_iteratorINSH_10device_ptrIdEEEESN_NSK_INSL_IiEEEEEEEEEPlNS0_13ScanTileStateIiLb1EEE8region_0SA_iNS2_19streaming_context_tIlLb1EEELSB_2EEEvT0_T1_T2_T3_T4_T5_T6_T7_iT8_NS1_7vsmem_tE_param_8];
	mov.b64 	%rd58, _ZN3cub18CUB_300001_SM_10006detail6select23DeviceSelectSweepKernelINS2_10policy_hubIN4cuda3std3__45tupleIJddiEEENS0_8NullTypeElLb0ELNS0_10SelectImplE2EE10Policy1000EPS9_PSA_N6thrust24THRUST_300001_SM_1000_NS12zip_iteratorINS8_IJNSH_6detail15normal_iteratorINSH_10device_ptrIdEEEESN_NSK_INSL_IiEEEEEEEEEPlNS0_13ScanTileStateIiLb1EEE8region_0SA_iNS2_19streaming_context_tIlLb1EEELSB_2EEEvT0_T1_T2_T3_T4_T5_T6_T7_iT8_NS1_7vsmem_tE_param_9;
	mov.u64 	%rd1, %rd58;
	cvta.to.global.u64 	%rd2, %rd57;
	cvta.to.global.u64 	%rd4, %rd53;
	cvta.to.global.u64 	%rd5, %rd54;
	cvta.to.global.u64 	%rd6, %rd55;
	mov.u32 	%r111, %ctaid.x;
	mov.u32 	%r112, %nctaid.y;
	mov.u32 	%r113, %ctaid.y;
	mad.lo.s32 	%r1, %r111, %r112, %r113;
	shl.b32 	%r2, %r1, 7;
	add.s32 	%r114, %r110, -1;
	setp.ge.s32 	%p1, %r1, %r114;
	@%p1 bra 	$L__BB22_49;
	setp.ne.s32 	%p64, %r1, 0;
	@%p64 bra 	$L__BB22_14;
	ld.param.u8 	%rs13, [%rd1];
	setp.eq.s16 	%p107, %rs13, 0;
	ld.param.u64 	%rd176, [%rd1+16];
	selp.b64 	%rd177, %rd176, 0, %p107;
	mov.u32 	%r528, %tid.x;
	cvt.u64.u32 	%rd7, %r528;
	add.s32 	%r529, %r2, %r528;
	cvt.u64.u32 	%rd178, %r529;
	add.s64 	%rd179, %rd177, %rd178;
	mad.lo.s64 	%rd180, %rd179, 24, %rd2;
	ld.global.f64 	%fd1, [%rd180];
	ld.global.f64 	%fd2, [%rd180+8];
	ld.global.u32 	%r3, [%rd180+16];
	setp.ne.s32 	%p108, %r3, 0;
	bar.sync 	0;
	shr.u32 	%r4, %r528, 5;
	// begin inline asm
	mov.u32 %r497, %laneid;
	// end inline asm
	selp.u32 	%r502, 1, 0, %p108;
	mov.b32 	%r500, 1;
	mov.b32 	%r525, 0;
	mov.b32 	%r527, -1;
	// begin inline asm
	{  .reg .s32 r0;  .reg .pred p;  shfl.sync.up.b32 r0|p, %r502, %r500, %r525, %r527;  @p add.s32 r0, r0, %r502;  mov.s32 %r498, r0;}
	// end inline asm
	mov.b32 	%r506, 2;
	// begin inline asm
	{  .reg .s32 r0;  .reg .pred p;  shfl.sync.up.b32 r0|p, %r498, %r506, %r525, %r527;  @p add.s32 r0, r0, %r498;  mov.s32 %r504, r0;}
	// end inline asm
	mov.b32 	%r512, 4;
	// begin inline asm
	{  .reg .s32 r0;  .reg .pred p;  shfl.sync.up.b32 r0|p, %r504, %r512, %r525, %r527;  @p add.s32 r0, r0, %r504;  mov.s32 %r510, r0;}
	// end inline asm
	mov.b32 	%r518, 8;
	// begin inline asm
	{  .reg .s32 r0;  .reg .pred p;  shfl.sync.up.b32 r0|p, %r510, %r518, %r525, %r527;  @p add.s32 r0, r0, %r510;  mov.s32 %r516, r0;}
	// end inline asm
	mov.b32 	%r524, 16;
	// begin inline asm
	{  .reg .s32 r0;  .reg .pred p;  shfl.sync.up.b32 r0|p, %r516, %r524, %r525, %r527;  @p add.s32 r0, r0, %r516;  mov.s32 %r522, r0;}
	// end inline asm
	setp.ne.s32 	%p109, %r497, 31;
	@%p109 bra 	$L__BB22_4;
	shl.b32 	%r530, %r4, 2;
	mov.u32 	%r531, _ZZN3cub18CUB_300001_SM_10006detail6select23DeviceSelectSweepKernelINS2_10policy_hubIN4cuda3std3__45tupleIJddiEEENS0_8NullTypeElLb0ELNS0_10SelectImplE2EE10Policy1000EPS9_PSA_N6thrust24THRUST_300001_SM_1000_NS12zip_iteratorINS8_IJNSH_6detail15normal_iteratorINSH_10device_ptrIdEEEESN_NSK_INSL_IiEEEEEEEEEPlNS0_13ScanTileStateIiLb1EEE8region_0SA_iNS2_19streaming_context_tIlLb1EEELSB_2EEEvT0_T1_T2_T3_T4_T5_T6_T7_iT8_NS1_7vsmem_tEE19static_temp_storage;
	add.s32 	%r532, %r531, %r530;
	st.shared.u32 	[%r532], %r522;
$L__BB22_4:
	cvt.u32.u64 	%r533, %rd7;
	bar.sync 	0;
	ld.shared.v4.u32 	{%r534, %r535, %r536, %r537}, [_ZZN3cub18CUB_300001_SM_10006detail6select23DeviceSelectSweepKernelINS2_10policy_hubIN4cuda3std3__45tupleIJddiEEENS0_8NullTypeElLb0ELNS0_10SelectImplE2EE10Policy1000EPS9_PSA_N6thrust24THRUST_300001_SM_1000_NS12zip_iteratorINS8_IJNSH_6detail15normal_iteratorINSH_10device_ptrIdEEEESN_NSK_INSL_IiEEEEEEEEEPlNS0_13ScanTileStateIiLb1EEE8region_0SA_iNS2_19streaming_context_tIlLb1EEELSB_2EEEvT0_T1_T2_T3_T4_T5_T6_T7_iT8_NS1_7vsmem_tEE19static_temp_storage];
	add.s32 	%r538, %r535, %r534;
	setp.eq.s32 	%p110, %r4, 2;
	selp.b32 	%r539, %r538, %r534, %p110;
	add.s32 	%r540, %r538, %r536;
	setp.eq.s32 	%p111, %r4, 3;
	selp.b32 	%r541, %r540, %r539, %p111;
	add.s32 	%r8, %r540, %r537;
	setp.lt.u32 	%p112, %r533, 32;
	selp.b32 	%r542, 0, %r541, %p112;
	setp.eq.s32 	%p113, %r497, 0;
	sub.s32 	%r543, %r522, %r502;
	selp.b32 	%r544, 0, %r543, %p113;
	add.s32 	%r9, %r542, %r544;
	setp.ne.s32 	%p114, %r533, 0;
	@%p114 bra 	$L__BB22_6;
	add.s64 	%rd181, %rd3, 256;
	mov.b32 	%r545, 101;
	// begin inline asm
	st.relaxed.gpu.v2.u32 [%rd181], {%r545, %r8};
	// end inline asm
$L__BB22_6:
	setp.ne.s32 	%p115, %r3, 0;
	bar.sync 	0;
	sub.s32 	%r10, 128, %r8;
	sub.s32 	%r548, %r533, %r9;
	add.s32 	%r549, %r9, %r10;
	selp.b32 	%r550, %r549, %r548, %p115;
	mov.u32 	%r551, _ZZN3cub18CUB_300001_SM_10006detail6select23DeviceSelectSweepKernelINS2_10policy_hubIN4cuda3std3__45tupleIJddiEEENS0_8NullTypeElLb0ELNS0_10SelectImplE2EE10Policy1000EPS9_PSA_N6thrust24THRUST_300001_SM_1000_NS12zip_iteratorINS8_IJNSH_6detail15normal_iteratorINSH_10device_ptrIdEEEESN_NSK_INSL_IiEEEEEEEEEPlNS0_13ScanTileStateIiLb1EEE8region_0SA_iNS2_19streaming_context_tIlLb1EEELSB_2EEEvT0_T1_T2_T3_T4_T5_T6_T7_iT8_NS1_7vsmem_tEE19static_temp_storage;
	mad.lo.s32 	%r552, %r550, 24, %r551;
	st.shared.f64 	[%r552], %fd1;
	st.shared.f64 	[%r552+8], %fd2;
	st.shared.u32 	[%r552+16], %r3;
	bar.sync 	0;
	setp.ge.s32 	%p116, %r533, %r10;
	@%p116 bra 	$L__BB22_10;
	ld.param.u64 	%rd8, [%rd1+8];
	setp.ne.s16 	%p118, %rs13, 0;
	mov.b64 	%rd200, 0;
	@%p118 bra 	$L__BB22_9;
	ld.param.u64 	%rd188, [%rd1+24];
	cvta.to.global.u64 	%rd189, %rd188;
	ld.global.u64 	%rd190, [%rd189];
	sub.s64 	%rd200, %rd176, %rd190;
$L__BB22_9:
	add.s64 	%rd191, %rd200, %rd7;
	not.b64 	%rd192, %rd191;
	add.s64 	%rd202, %rd8, %rd192;
	bra.uni 	$L__BB22_13;
$L__BB22_10:
	setp.ne.s16 	%p117, %rs13, 0;
	mov.b64 	%rd201, 0;
	@%p117 bra 	$L__BB22_12;
	ld.param.u64 	%rd183, [%rd1+24];
	cvta.to.global.u64 	%rd184, %rd183;
	ld.global.u64 	%rd201, [%rd184];
$L__BB22_12:
	sub.s32 	%r554, %r533, %r10;
	cvt.s64.s32 	%rd185, %r554;
	add.s64 	%rd202, %rd201, %rd185;
$L__BB22_13:
	mad.lo.s32 	%r557, %r533, 24, %r551;
	ld.shared.f64 	%fd21, [%r557];
	ld.shared.f64 	%fd22, [%r557+8];
	ld.shared.u32 	%r558, [%r557+16];
	cvta.to.global.u64 	%rd193, %rd53;
	shl.b64 	%rd194, %rd202, 3;
	add.s64 	%rd195, %rd193, %rd194;
	add.s64 	%rd196, %rd5, %rd194;
	shl.b64 	%rd197, %rd202, 2;
	add.s64 	%rd198, %rd6, %rd197;
	st.global.f64 	[%rd195], %fd21;
	st.global.f64 	[%rd196], %fd22;
	st.global.u32 	[%rd198], %r558;
	bra.uni 	$L__BB22_109;
$L__BB22_14:
	ld.param.u8 	%rs10, [%rd1];
	setp.eq.s16 	%p65, %rs10, 0;
	ld.param.u64 	%rd136, [%rd1+16];
	selp.b64 	%rd137, %rd136, 0, %p65;
	cvt.s64.s32 	%rd138, %r2;
	mov.u32 	%r365, %tid.x;
	cvt.u64.u32 	%rd16, %r365;
	add.s64 	%rd139, %rd138, %rd16;
	add.s64 	%rd140, %rd139, %rd137;
	mad.lo.s64 	%rd141, %rd140, 24, %rd2;
	ld.global.f64 	%fd3, [%rd141];
	ld.global.f64 	%fd4, [%rd141+8];
	ld.global.u32 	%r11, [%rd141+16];
	setp.ne.s32 	%p66, %r11, 0;
	bar.sync 	0;
	shr.u32 	%r12, %r365, 5;
	// begin inline asm
	mov.u32 %r334, %laneid;
	// end inline asm
	selp.u32 	%r339, 1, 0, %p66;
	mov.b32 	%r337, 1;
	mov.b32 	%r362, 0;
	mov.b32 	%r364, -1;
	// begin inline asm
	{  .reg .s32 r0;  .reg .pred p;  shfl.sync.up.b32 r0|p, %r339, %r337, %r362, %r364;  @p add.s32 r0, r0, %r339;  mov.s32 %r335, r0;}
	// end inline asm
	mov.b32 	%r343, 2;
	// begin inline asm
	{  .reg .s32 r0;  .reg .pred p;  shfl.sync.up.b32 r0|p, %r335, %r343, %r362, %r364;  @p add.s32 r0, r0, %r335;  mov.s32 %r341, r0;}
	// end inline asm
	mov.b32 	%r349, 4;
	// begin inline asm
	{  .reg .s32 r0;  .reg .pred p;  shfl.sync.up.b32 r0|p, %r341, %r349, %r362, %r364;  @p add.s32 r0, r0, %r341;  mov.s32 %r347, r0;}
	// end inline asm
	mov.b32 	%r355, 8;
	// begin inline asm
	{  .reg .s32 r0;  .reg .pred p;  shfl.sync.up.b32 r0|p, %r347, %r355, %r362, %r364;  @p add.s32 r0, r0, %r347;  mov.s32 %r353, r0;}
	// end inline asm
	mov.b32 	%r361, 16;
	// begin inline asm
	{  .reg .s32 r0;  .reg .pred p;  shfl.sync.up.b32 r0|p, %r353, %r361, %r362, %r364;  @p add.s32 r0, r0, %r353;  mov.s32 %r359, r0;}
	// end inline asm
	setp.ne.s32 	%p67, %r334, 31;
	@%p67 bra 	$L__BB22_16;
	shl.b32 	%r366, %r12, 2;
	mov.u32 	%r367, _ZZN3cub18CUB_300001_SM_10006detail6select23DeviceSelectSweepKernelINS2_10policy_hubIN4cuda3std3__45tupleIJddiEEENS0_8NullTypeElLb0ELNS0_10SelectImplE2EE10Policy1000EPS9_PSA_N6thrust24THRUST_300001_SM_1000_NS12zip_iteratorINS8_IJNSH_6detail15normal_iteratorINSH_10device_ptrIdEEEESN_NSK_INSL_IiEEEEEEEEEPlNS0_13ScanTileStateIiLb1EEE8region_0SA_iNS2_19streaming_context_tIlLb1EEELSB_2EEEvT0_T1_T2_T3_T4_T5_T6_T7_iT8_NS1_7vsmem_tEE19static_temp_storage;
	add.s32 	%r368, %r367, %r366;
	st.shared.u32 	[%r368], %r359;
$L__BB22_16:
	sub.s32 	%r369, %r359, %r339;
	cvt.u32.u64 	%r370, %rd16;
	bar.sync 	0;
	ld.shared.v4.u32 	{%r371, %r372, %r373, %r374}, [_ZZN3cub18CUB_300001_SM_10006detail6select23DeviceSelectSweepKernelINS2_10policy_hubIN4cuda3std3__45tupleIJddiEEENS0_8NullTypeElLb0ELNS0_10SelectImplE2EE10Policy1000EPS9_PSA_N6thrust24THRUST_300001_SM_1000_NS12zip_iteratorINS8_IJNSH_6detail15normal_iteratorINSH_10device_ptrIdEEEESN_NSK_INSL_IiEEEEEEEEEPlNS0_13ScanTileStateIiLb1EEE8region_0SA_iNS2_19streaming_context_tIlLb1EEELSB_2EEEvT0_T1_T2_T3_T4_T5_T6_T7_iT8_NS1_7vsmem_tEE19static_temp_storage];
	add.s32 	%r375, %r372, %r371;
	setp.eq.s32 	%p68, %r12, 2;
	selp.b32 	%r376, %r375, %r371, %p68;
	add.s32 	%r377, %r375, %r373;
	setp.eq.s32 	%p69, %r12, 3;
	selp.b32 	%r378, %r377, %r376, %p69;
	add.s32 	%r16, %r377, %r374;
	setp.gt.u32 	%p70, %r370, 31;
	setp.lt.u32 	%p71, %r370, 32;
	setp.eq.s32 	%p72, %r334, 0;
	selp.b32 	%r379, 0, %r369, %p72;
	add.s32 	%r566, %r378, %r379;
	selp.b32 	%r18, %r369, %r566, %p71;
	@%p70 bra 	$L__BB22_41;
	setp.ne.s32 	%p73, %r370, 0;
	mul.wide.s32 	%rd142, %r1, 8;
	add.s64 	%rd17, %rd3, %rd142;
	@%p73 bra 	$L__BB22_19;
	st.shared.u32 	[_ZZN3cub18CUB_300001_SM_10006detail6select23DeviceSelectSweepKernelINS2_10policy_hubIN4cuda3std3__45tupleIJddiEEENS0_8NullTypeElLb0ELNS0_10SelectImplE2EE10Policy1000EPS9_PSA_N6thrust24THRUST_300001_SM_1000_NS12zip_iteratorINS8_IJNSH_6detail15normal_iteratorINSH_10device_ptrIdEEEESN_NSK_INSL_IiEEEEEEEEEPlNS0_13ScanTileStateIiLb1EEE8region_0SA_iNS2_19streaming_context_tIlLb1EEELSB_2EEEvT0_T1_T2_T3_T4_T5_T6_T7_iT8_NS1_7vsmem_tEE19static_temp_storage+44], %r16;
	add.s64 	%rd143, %rd17, 256;
	mov.b32 	%r381, 100;
	// begin inline asm
	st.relaxed.gpu.v2.u32 [%rd143], {%r381, %r16};
	// end inline asm
$L__BB22_19:
	not.b32 	%r384, %r370;
	add.s32 	%r563, %r1, %r384;
	mov.u32 	%r20, %nctaid.x;
	setp.gt.u32 	%p74, %r20, 499;
	@%p74 bra 	$L__BB22_21;
	membar.cta;
	bra.uni 	$L__BB22_22;
$L__BB22_21:
	mov.b32 	%r385, 450;
	// begin inline asm
	nanosleep.u32 %r385;
	// end inline asm
$L__BB22_22:
	mul.wide.s32 	%rd145, %r563, 8;
	add.s64 	%rd146, %rd3, %rd145;
	add.s64 	%rd144, %rd146, 256;
	// begin inline asm
	ld.relaxed.gpu.v2.u32 {%r564, %r560}, [%rd144];
	// end inline asm
$L__BB22_23:
	setp.eq.s32 	%p75, %r564, 99;
	mov.b32 	%r388, -1;
	vote.sync.any.pred 	%p76, %p75, %r388;
	not.pred 	%p77, %p76;
	@%p77 bra 	$L__BB22_28;
	setp.gt.u32 	%p106, %r20, 499;
	@%p106 bra 	$L__BB22_26;
	membar.cta;
	bra.uni 	$L__BB22_27;
$L__BB22_26:
	mov.b32 	%r494, 350;
	// begin inline asm
	nanosleep.u32 %r494;
	// end inline asm
$L__BB22_27:
	// begin inline asm
	ld.relaxed.gpu.v2.u32 {%r564, %r560}, [%rd144];
	// end inline asm
	bra.uni 	$L__BB22_23;
$L__BB22_28:
	setp.eq.s32 	%p78, %r564, 101;
	mov.b32 	%r415, -1;
	vote.sync.ballot.b32 	%r416, %p78, %r415;
	// begin inline asm
	mov.u32 %r390, %lanemask_ge;
	// end inline asm
	and.b32  	%r417, %r416, %r390;
	or.b32  	%r418, %r417, -2147483648;
	add.s32 	%r419, %r418, -1;
	not.b32 	%r420, %r418;
	and.b32  	%r421, %r420, %r419;
	popc.b32 	%r394, %r421;
	mov.b32 	%r393, 1;
	// begin inline asm
	shfl.sync.down.b32 %r391, %r560, %r393, %r394, %r415;
	// end inline asm
	setp.lt.s32 	%p80, %r334, %r394;
	selp.b32 	%r422, %r391, 0, %p80;
	add.s32 	%r397, %r422, %r560;
	mov.b32 	%r398, 2;
	// begin inline asm
	shfl.sync.down.b32 %r396, %r397, %r398, %r394, %r415;
	// end inline asm
	add.s32 	%r30, %r334, 2;
	setp.gt.s32 	%p81, %r30, %r394;
	selp.b32 	%r423, 0, %r396, %p81;
	add.s32 	%r402, %r397, %r423;
	mov.b32 	%r403, 4;
	// begin inline asm
	shfl.sync.down.b32 %r401, %r402, %r403, %r394, %r415;
	// end inline asm
	add.s32 	%r31, %r334, 4;
	setp.gt.s32 	%p82, %r31, %r394;
	selp.b32 	%r424, 0, %r401, %p82;
	add.s32 	%r407, %r402, %r424;
	mov.b32 	%r408, 8;
	// begin inline asm
	shfl.sync.down.b32 %r406, %r407, %r408, %r394, %r415;
	// end inline asm
	add.s32 	%r32, %r334, 8;
	setp.gt.s32 	%p83, %r32, %r394;
	selp.b32 	%r425, 0, %r406, %p83;
	add.s32 	%r412, %r407, %r425;
	mov.b32 	%r413, 16;
	// begin inline asm
	shfl.sync.down.b32 %r411, %r412, %r413, %r394, %r415;
	// end inline asm
	add.s32 	%r33, %r334, 16;
	setp.gt.s32 	%p84, %r33, %r394;
	selp.b32 	%r426, 0, %r411, %p84;
	add.s32 	%r561, %r412, %r426;
	add.s64 	%rd19, %rd3, 256;
$L__BB22_29:
	setp.ne.s32 	%p85, %r564, 101;
	mov.b32 	%r427, -1;
	vote.sync.all.pred 	%p86, %p85, %r427;
	not.pred 	%p87, %p86;
	@%p87 bra 	$L__BB22_37;
	mul.wide.s32 	%rd172, %r563, 8;
	add.s64 	%rd173, %rd19, %rd172;
	add.s64 	%rd171, %rd173, -256;
	// begin inline asm
	ld.relaxed.gpu.v2.u32 {%r564, %r565}, [%rd171];
	// end inline asm
$L__BB22_31:
	setp.eq.s32 	%p95, %r564, 99;
	mov.b32 	%r452, -1;
	vote.sync.any.pred 	%p96, %p95, %r452;
	not.pred 	%p97, %p96;
	@%p97 bra 	$L__BB22_36;
	setp.gt.u32 	%p105, %r20, 499;
	@%p105 bra 	$L__BB22_34;
	membar.cta;
	bra.uni 	$L__BB22_35;
$L__BB22_34:
	mov.b32 	%r491, 350;
	// begin inline asm
	nanosleep.u32 %r491;
	// end inline asm
$L__BB22_35:
	// begin inline asm
	ld.relaxed.gpu.v2.u32 {%r564, %r565}, [%rd171];
	// end inline asm
	bra.uni 	$L__BB22_31;
$L__BB22_36:
	setp.eq.s32 	%p98, %r564, 101;
	mov.b32 	%r478, -1;
	vote.sync.ballot.b32 	%r479, %p98, %r478;
	and.b32  	%r480, %r479, %r390;
	or.b32  	%r481, %r480, -2147483648;
	add.s32 	%r482, %r481, -1;
	not.b32 	%r483, %r481;
	and.b32  	%r484, %r483, %r482;
	popc.b32 	%r457, %r484;
	mov.b32 	%r456, 1;
	// begin inline asm
	shfl.sync.down.b32 %r454, %r565, %r456, %r457, %r478;
	// end inline asm
	setp.lt.s32 	%p100, %r334, %r457;
	selp.b32 	%r485, %r454, 0, %p100;
	add.s32 	%r460, %r485, %r565;
	mov.b32 	%r461, 2;
	// begin inline asm
	shfl.sync.down.b32 %r459, %r460, %r461, %r457, %r478;
	// end inline asm
	setp.gt.s32 	%p101, %r30, %r457;
	selp.b32 	%r486, 0, %r459, %p101;
	add.s32 	%r465, %r460, %r486;
	mov.b32 	%r466, 4;
	// begin inline asm
	shfl.sync.down.b32 %r464, %r465, %r466, %r457, %r478;
	// end inline asm
	setp.gt.s32 	%p102, %r31, %r457;
	selp.b32 	%r487, 0, %r464, %p102;
	add.s32 	%r470, %r465, %r487;
	mov.b32 	%r471, 8;
	// begin inline asm
	shfl.sync.down.b32 %r469, %r470, %r471, %r457, %r478;
	// end inline asm
	setp.gt.s32 	%p103, %r32, %r457;
	selp.b32 	%r488, 0, %r469, %p103;
	add.s32 	%r475, %r470, %r488;
	mov.b32 	%r476, 16;
	// begin inline asm
	shfl.sync.down.b32 %r474, %r475, %r476, %r457, %r478;
	// end inline asm
	setp.gt.s32 	%p104, %r33, %r457;
	selp.b32 	%r489, 0, %r474, %p104;
	add.s32 	%r490, %r489, %r561;
	add.s32 	%r561, %r490, %r475;
	add.s32 	%r563, %r563, -32;
	bra.uni 	$L__BB22_29;
$L__BB22_37:
	cvt.u32.u64 	%r429, %rd16;
	setp.ne.s32 	%p88, %r429, 0;
	@%p88 bra 	$L__BB22_39;
	add.s32 	%r431, %r561, %r16;
	add.s64 	%rd147, %rd17, 256;
	mov.b32 	%r430, 101;
	// begin inline asm
	st.relaxed.gpu.v2.u32 [%rd147], {%r430, %r431};
	// end inline asm
	st.shared.u32 	[_ZZN3cub18CUB_300001_SM_10006detail6select23DeviceSelectSweepKernelINS2_10policy_hubIN4cuda3std3__45tupleIJddiEEENS0_8NullTypeElLb0ELNS0_10SelectImplE2EE10Policy1000EPS9_PSA_N6thrust24THRUST_300001_SM_1000_NS12zip_iteratorINS8_IJNSH_6detail15normal_iteratorINSH_10device_ptrIdEEEESN_NSK_INSL_IiEEEEEEEEEPlNS0_13ScanTileStateIiLb1EEE8region_0SA_iNS2_19streaming_context_tIlLb1EEELSB_2EEEvT0_T1_T2_T3_T4_T5_T6_T7_iT8_NS1_7vsmem_tEE19static_temp_storage+36], %r561;
	st.shared.u32 	[_ZZN3cub18CUB_300001_SM_10006detail6select23DeviceSelectSweepKernelINS2_10policy_hubIN4cuda3std3__45tupleIJddiEEENS0_8NullTypeElLb0ELNS0_10SelectImplE2EE10Policy1000EPS9_PSA_N6thrust24THRUST_300001_SM_1000_NS12zip_iteratorINS8_IJNSH_6detail15normal_iteratorINSH_10device_ptrIdEEEESN_NSK_INSL_IiEEEEEEEEEPlNS0_13ScanTileStateIiLb1EEE8region_0SA_iNS2_19streaming_context_tIlLb1EEELSB_2EEEvT0_T1_T2_T3_T4_T5_T6_T7_iT8_NS1_7vsmem_tEE19static_temp_storage+40], %r431;
$L__BB22_39:
	setp.ne.s32 	%p89, %r334, 0;
	mov.u32 	%r566, %r18;
	@%p89 bra 	$L__BB22_41;
	st.shared.u32 	[_ZZN3cub18CUB_300001_SM_10006detail6select23DeviceSelectSweepKernelINS2_10policy_hubIN4cuda3std3__45tupleIJddiEEENS0_8NullTypeElLb0ELNS0_10SelectImplE2EE10Policy1000EPS9_PSA_N6thrust24THRUST_300001_SM_1000_NS12zip_iteratorINS8_IJNSH_6detail15normal_iteratorINSH_10device_ptrIdEEEESN_NSK_INSL_IiEEEEEEEEEPlNS0_13ScanTileStateIiLb1EEE8region_0SA_iNS2_19streaming_context_tIlLb1EEELSB_2EEEvT0_T1_T2_T3_T4_T5_T6_T7_iT8_NS1_7vsmem_tEE19static_temp_storage+20], %r561;
	mov.u32 	%r566, %r561;
$L__BB22_41:
	cvt.u32.u64 	%r432, %rd16;
	setp.ne.s32 	%p90, %r11, 0;
	bar.sync 	0;
	setp.eq.s32 	%p91, %r432, 0;
	mov.u32 	%r433, _ZZN3cub18CUB_300001_SM_10006detail6select23DeviceSelectSweepKernelINS2_10policy_hubIN4cuda3std3__45tupleIJddiEEENS0_8NullTypeElLb0ELNS0_10SelectImplE2EE10Policy1000EPS9_PSA_N6thrust24THRUST_300001_SM_1000_NS12zip_iteratorINS8_IJNSH_6detail15normal_iteratorINSH_10device_ptrIdEEEESN_NSK_INSL_IiEEEEEEEEEPlNS0_13ScanTileStateIiLb1EEE8region_0SA_iNS2_19streaming_context_tIlLb1EEELSB_2EEEvT0_T1_T2_T3_T4_T5_T6_T7_iT8_NS1_7vsmem_tEE19static_temp_storage;
	ld.shared.u32 	%r434, [_ZZN3cub18CUB_300001_SM_10006detail6select23DeviceSelectSweepKernelINS2_10policy_hubIN4cuda3std3__45tupleIJddiEEENS0_8NullTypeElLb0ELNS0_10SelectImplE2EE10Policy1000EPS9_PSA_N6thrust24THRUST_300001_SM_1000_NS12zip_iteratorINS8_IJNSH_6detail15normal_iteratorINSH_10device_ptrIdEEEESN_NSK_INSL_IiEEEEEEEEEPlNS0_13ScanTileStateIiLb1EEE8region_0SA_iNS2_19streaming_context_tIlLb1EEELSB_2EEEvT0_T1_T2_T3_T4_T5_T6_T7_iT8_NS1_7vsmem_tEE19static_temp_storage+20];
	selp.b32 	%r435, 0, %r434, %p91;
	add.s32 	%r436, %r435, %r566;
	ld.shared.u32 	%r437, [_ZZN3cub18CUB_300001_SM_10006detail6select23DeviceSelectSweepKernelINS2_10policy_hubIN4cuda3std3__45tupleIJddiEEENS0_8NullTypeElLb0ELNS0_10SelectImplE2EE10Policy1000EPS9_PSA_N6thrust24THRUST_300001_SM_1000_NS12zip_iteratorINS8_IJNSH_6detail15normal_iteratorINSH_10device_ptrIdEEEESN_NSK_INSL_IiEEEEEEEEEPlNS0_13ScanTileStateIiLb1EEE8region_0SA_iNS2_19streaming_context_tIlLb1EEELSB_2EEEvT0_T1_T2_T3_T4_T5_T6_T7_iT8_NS1_7vsmem_tEE19static_temp_storage+44];
	ld.shared.u32 	%r49, [_ZZN3cub18CUB_300001_SM_10006detail6select23DeviceSelectSweepKernelINS2_10policy_hubIN4cuda3std3__45tupleIJddiEEENS0_8NullTypeElLb0ELNS0_10SelectImplE2EE10Policy1000EPS9_PSA_N6thrust24THRUST_300001_SM_1000_NS12zip_iteratorINS8_IJNSH_6detail15normal_iteratorINSH_10device_ptrIdEEEESN_NSK_INSL_IiEEEEEEEEEPlNS0_13ScanTileStateIiLb1EEE8region_0SA_iNS2_19streaming_context_tIlLb1EEELSB_2EEEvT0_T1_T2_T3_T4_T5_T6_T7_iT8_NS1_7vsmem_tEE19static_temp_storage+36];
	bar.sync 	0;
	sub.s32 	%r50, 128, %r437;
	sub.s32 	%r438, %r436, %r49;
	sub.s32 	%r439, %r432, %r438;
	add.s32 	%r440, %r438, %r50;
	selp.b32 	%r441, %r440, %r439, %p90;
	mad.lo.s32 	%r442, %r441, 24, %r433;
	st.shared.f64 	[%r442], %fd3;
	st.shared.f64 	[%r442+8], %fd4;
	st.shared.u32 	[%r442+16], %r11;
	bar.sync 	0;
	setp.ge.s32 	%p92, %r432, %r50;
	@%p92 bra 	$L__BB22_45;
	ld.param.u64 	%rd21, [%rd1+8];
	ld.param.u8 	%rs12, [%rd1];
	setp.ne.s16 	%p94, %rs12, 0;
	mov.b64 	%rd203, 0;
	@%p94 bra 	$L__BB22_44;
	ld.param.u64 	%rd155, [%rd1+16];
	ld.param.u64 	%rd156, [%rd1+24];
	cvta.to.global.u64 	%rd157, %rd156;
	ld.global.u64 	%rd158, [%rd157];
	sub.s64 	%rd203, %rd155, %rd158;
$L__BB22_44:
	sub.s32 	%r445, %r2, %r49;
	cvt.s64.s32 	%rd159, %r445;
	add.s64 	%rd160, %rd159, %rd16;
	add.s64 	%rd161, %rd160, %rd203;
	not.b64 	%rd162, %rd161;
	add.s64 	%rd205, %rd21, %rd162;
	bra.uni 	$L__BB22_48;
$L__BB22_45:
	ld.param.u8 	%rs11, [%rd1];
	setp.ne.s16 	%p93, %rs11, 0;
	mov.b64 	%rd204, 0;
	@%p93 bra 	$L__BB22_47;
	ld.param.u64 	%rd149, [%rd1+24];
	cvta.to.global.u64 	%rd150, %rd149;
	ld.global.u64 	%rd204, [%rd150];
$L__BB22_47:
	sub.s32 	%r444, %r432, %r50;
	cvt.s64.s32 	%rd151, %r444;
	cvt.s64.s32 	%rd152, %r49;
	add.s64 	%rd153, %rd151, %rd152;
	add.s64 	%rd205, %rd153, %rd204;
$L__BB22_48:
	mad.lo.s32 	%r448, %r432, 24, %r433;
	ld.shared.f64 	%fd19, [%r448];
	ld.shared.f64 	%fd20, [%r448+8];
	ld.shared.u32 	%r449, [%r448+16];
	cvta.to.global.u64 	%rd163, %rd53;
	shl.b64 	%rd164, %rd205, 3;
	add.s64 	%rd165, %rd163, %rd164;
	cvta.to.global.u64 	%rd166, %rd54;
	add.s64 	%rd167, %rd166, %rd164;
	cvta.to.global.u64 	%rd168, %rd55;
	shl.b64 	%rd169, %rd205, 2;
	add.s64 	%rd170, %rd168, %rd169;
	st.global.f64 	[%rd165], %fd19;
	st.global.f64 	[%rd167], %fd20;
	st.global.u32 	[%rd170], %r449;
	bra.uni 	$L__BB22_109;
$L__BB22_49:
	sub.s32 	%r51, %r109, %r2;
	setp.ne.s32 	%p2, %r1, 0;
	@%p2 bra 	$L__BB22_63;
	mov.u32 	%r52, %tid.x;
	setp.ge.s32 	%p47, %r52, %r51;
	mov.b32 	%r568, 1;
	mov.b32 	%r567, 0;
	mov.f64 	%fd23, 0d0000000000000000;
	mov.f64 	%fd24, %fd23;
	@%p47 bra 	$L__BB22_52;
	ld.param.u8 	%rs4, [%rd1];
	ld.param.u64 	%rd101, [%rd1+16];
	add.s32 	%r275, %r2, %r52;
	cvt.u64.u32 	%rd102, %r275;
	setp.eq.s16 	%p48, %rs4, 0;
	selp.b64 	%rd103, %rd101, 0, %p48;
	add.s64 	%rd104, %rd103, %rd102;
	mad.lo.s64 	%rd105, %rd104, 24, %rd2;
	ld.global.f64 	%fd23, [%rd105];
	ld.global.f64 	%fd24, [%rd105+8];
	ld.global.u32 	%r567, [%rd105+16];
	setp.ne.s32 	%p49, %r567, 0;
	selp.u32 	%r568, 1, 0, %p49;
$L__BB22_52:
	bar.sync 	0;
	shr.u32 	%r57, %r52, 5;
	// begin inline asm
	mov.u32 %r276, %laneid;
	// end inline asm
	mov.b32 	%r279, 1;
	mov.b32 	%r304, 0;
	mov.b32 	%r306, -1;
	// begin inline asm
	{  .reg .s32 r0;  .reg .pred p;  shfl.sync.up.b32 r0|p, %r568, %r279, %r304, %r306;  @p add.s32 r0, r0, %r568;  mov.s32 %r277, r0;}
	// end inline asm
	mov.b32 	%r285, 2;
	// begin inline asm
	{  .reg .s32 r0;  .reg .pred p;  shfl.sync.up.b32 r0|p, %r277, %r285, %r304, %r306;  @p add.s32 r0, r0, %r277;  mov.s32 %r283, r0;}
	// end inline asm
	mov.b32 	%r291, 4;
	// begin inline asm
	{  .reg .s32 r0;  .reg .pred p;  shfl.sync.up.b32 r0|p, %r283, %r291, %r304, %r306;  @p add.s32 r0, r0, %r283;  mov.s32 %r289, r0;}
	// end inline asm
	mov.b32 	%r297, 8;
	// begin inline asm
	{  .reg .s32 r0;  .reg .pred p;  shfl.sync.up.b32 r0|p, %r289, %r297, %r304, %r306;  @p add.s32 r0, r0, %r289;  mov.s32 %r295, r0;}
	// end inline asm
	mov.b32 	%r303, 16;
	// begin inline asm
	{  .reg .s32 r0;  .reg .pred p;  shfl.sync.up.b32 r0|p, %r295, %r303, %r304, %r306;  @p add.s32 r0, r0, %r295;  mov.s32 %r301, r0;}
	// end inline asm
	setp.ne.s32 	%p50, %r276, 31;
	@%p50 bra 	$L__BB22_54;
	shl.b32 	%r307, %r57, 2;
	mov.u32 	%r308, _ZZN3cub18CUB_300001_SM_10006detail6select23DeviceSelectSweepKernelINS2_10policy_hubIN4cuda3std3__45tupleIJddiEEENS0_8NullTypeElLb0ELNS0_10SelectImplE2EE10Policy1000EPS9_PSA_N6thrust24THRUST_300001_SM_1000_NS12zip_iteratorINS8_IJNSH_6detail15normal_iteratorINSH_10device_ptrIdEEEESN_NSK_INSL_IiEEEEEEEEEPlNS0_13ScanTileStateIiLb1EEE8region_0SA_iNS2_19streaming_context_tIlLb1EEELSB_2EEEvT0_T1_T2_T3_T4_T5_T6_T7_iT8_NS1_7vsmem_tEE19static_temp_storage;
	add.s32 	%r309, %r308, %r307;
	st.shared.u32 	[%r309], %r301;
$L__BB22_54:
	bar.sync 	0;
	mov.u32 	%r310, _ZZN3cub18CUB_300001_SM_10006detail6select23DeviceSelectSweepKernelINS2_10policy_hubIN4cuda3std3__45tupleIJddiEEENS0_8NullTypeElLb0ELNS0_10SelectImplE2EE10Policy1000EPS9_PSA_N6thrust24THRUST_300001_SM_1000_NS12zip_iteratorINS8_IJNSH_6detail15normal_iteratorINSH_10device_ptrIdEEEESN_NSK_INSL_IiEEEEEEEEEPlNS0_13ScanTileStateIiLb1EEE8region_0SA_iNS2_19streaming_context_tIlLb1EEELSB_2EEEvT0_T1_T2_T3_T4_T5_T6_T7_iT8_NS1_7vsmem_tEE19static_temp_storage;
	ld.shared.v4.u32 	{%r311, %r312, %r313, %r314}, [_ZZN3cub18CUB_300001_SM_10006detail6select23DeviceSelectSweepKernelINS2_10policy_hubIN4cuda3std3__45tupleIJddiEEENS0_8NullTypeElLb0ELNS0_10SelectImplE2EE10Policy1000EPS9_PSA_N6thrust24THRUST_300001_SM_1000_NS12zip_iteratorINS8_IJNSH_6detail15normal_iteratorINSH_10device_ptrIdEEEESN_NSK_INSL_IiEEEEEEEEEPlNS0_13ScanTileStateIiLb1EEE8region_0SA_iNS2_19streaming_context_tIlLb1EEELSB_2EEEvT0_T1_T2_T3_T4_T5_T6_T7_iT8_NS1_7vsmem_tEE19static_temp_storage];
	add.s32 	%r315, %r312, %r311;
	setp.eq.s32 	%p51, %r57, 2;
	selp.b32 	%r316, %r315, %r311, %p51;
	add.s32 	%r317, %r315, %r313;
	setp.eq.s32 	%p52, %r57, 3;
	selp.b32 	%r318, %r317, %r316, %p52;
	setp.lt.u32 	%p53, %r52, 32;
	selp.b32 	%r319, 0, %r318, %p53;
	setp.eq.s32 	%p54, %r276, 0;
	sub.s32 	%r320, %r301, %r568;
	selp.b32 	%r321, 0, %r320, %p54;
	add.s32 	%r322, %r319, %r321;
	add.s32 	%r323, %r51, %r314;
	add.s32 	%r324, %r323, %r317;
	add.s32 	%r579, %r324, -128;
	bar.sync 	0;
	sub.s32 	%r61, %r51, %r579;
	sub.s32 	%r325, %r52, %r322;
	setp.eq.s32 	%p55, %r568, 0;
	add.s32 	%r326, %r322, %r61;
	selp.b32 	%r327, %r325, %r326, %p55;
	mad.lo.s32 	%r328, %r327, 24, %r310;
	st.shared.f64 	[%r328], %fd23;
	st.shared.f64 	[%r328+8], %fd24;
	st.shared.u32 	[%r328+16], %r567;
	bar.sync 	0;
	setp.ge.s32 	%p56, %r52, %r61;
	@%p56 bra 	$L__BB22_58;
	ld.param.u64 	%rd29, [%rd1+8];
	ld.param.u8 	%rs6, [%rd1];
	setp.ne.s16 	%p58, %rs6, 0;
	mov.b64 	%rd206, 0;
	@%p58 bra 	$L__BB22_57;
	ld.param.u64 	%rd111, [%rd1+16];
	ld.param.u64 	%rd112, [%rd1+24];
	cvta.to.global.u64 	%rd113, %rd112;
	ld.global.u64 	%rd114, [%rd113];
	sub.s64 	%rd206, %rd111, %rd114;
$L__BB22_57:
	cvt.u64.u32 	%rd115, %r52;
	add.s64 	%rd116, %rd206, %rd115;
	not.b64 	%rd117, %rd116;
	add.s64 	%rd208, %rd29, %rd117;
	bra.uni 	$L__BB22_61;
$L__BB22_58:
	ld.param.u8 	%rs5, [%rd1];
	setp.ne.s16 	%p57, %rs5, 0;
	mov.b64 	%rd207, 0;
	@%p57 bra 	$L__BB22_60;
	ld.param.u64 	%rd107, [%rd1+24];
	cvta.to.global.u64 	%rd108, %rd107;
	ld.global.u64 	%rd207, [%rd108];
$L__BB22_60:
	sub.s32 	%r329, %r52, %r61;
	cvt.s64.s32 	%rd109, %r329;
	add.s64 	%rd208, %rd207, %rd109;
$L__BB22_61:
	setp.ge.s32 	%p59, %r52, %r51;
	@%p59 bra 	$L__BB22_101;
	mad.lo.s32 	%r331, %r52, 24, %r310;
	ld.shared.u32 	%r332, [%r331+16];
	ld.shared.f64 	%fd17, [%r331+8];
	ld.shared.f64 	%fd18, [%r331];
	shl.b64 	%rd118, %rd208, 3;
	add.s64 	%rd119, %rd4, %rd118;
	add.s64 	%rd120, %rd5, %rd118;
	shl.b64 	%rd121, %rd208, 2;
	add.s64 	%rd122, %rd6, %rd121;
	st.global.f64 	[%rd119], %fd18;
	st.global.f64 	[%rd120], %fd17;
	st.global.u32 	[%rd122], %r332;
	bra.uni 	$L__BB22_101;
$L__BB22_63:
	mov.u32 	%r62, %tid.x;
	setp.ge.s32 	%p3, %r62, %r51;
	mov.b32 	%r570, 1;
	mov.b32 	%r569, 0;
	mov.f64 	%fd25, 0d0000000000000000;
	mov.f64 	%fd26, %fd25;
	@%p3 bra 	$L__BB22_65;
	ld.param.u8 	%rs1, [%rd1];
	ld.param.u64 	%rd59, [%rd1+16];
	cvt.s64.s32 	%rd60, %r2;
	cvt.u64.u32 	%rd61, %r62;
	add.s64 	%rd62, %rd60, %rd61;
	setp.eq.s16 	%p4, %rs1, 0;
	selp.b64 	%rd63, %rd59, 0, %p4;
	add.s64 	%rd64, %rd62, %rd63;
	mad.lo.s64 	%rd65, %rd64, 24, %rd2;
	ld.global.f64 	%fd25, [%rd65];
	ld.global.f64 	%fd26, [%rd65+8];
	ld.global.u32 	%r569, [%rd65+16];
	setp.ne.s32 	%p5, %r569, 0;
	selp.u32 	%r570, 1, 0, %p5;
$L__BB22_65:
	bar.sync 	0;
	shr.u32 	%r67, %r62, 5;
	// begin inline asm
	mov.u32 %r117, %laneid;
	// end inline asm
	mov.b32 	%r120, 1;
	mov.b32 	%r145, 0;
	mov.b32 	%r147, -1;
	// begin inline asm
	{  .reg .s32 r0;  .reg .pred p;  shfl.sync.up.b32 r0|p, %r570, %r120, %r145, %r147;  @p add.s32 r0, r0, %r570;  mov.s32 %r118, r0;}
	// end inline asm
	mov.b32 	%r126, 2;
	// begin inline asm
	{  .reg .s32 r0;  .reg .pred p;  shfl.sync.up.b32 r0|p, %r118, %r126, %r145, %r147;  @p add.s32 r0, r0, %r118;  mov.s32 %r124, r0;}
	// end inline asm
	mov.b32 	%r132, 4;
	// begin inline asm
	{  .reg .s32 r0;  .reg .pred p;  shfl.sync.up.b32 r0|p, %r124, %r132, %r145, %r147;  @p add.s32 r0, r0, %r124;  mov.s32 %r130, r0;}
	// end inline asm
	mov.b32 	%r138, 8;
	// begin inline asm
	{  .reg .s32 r0;  .reg .pred p;  shfl.sync.up.b32 r0|p, %r130, %r138, %r145, %r147;  @p add.s32 r0, r0, %r130;  mov.s32 %r136, r0;}
	// end inline asm
	mov.b32 	%r144, 16;
	// begin inline asm
	{  .reg .s32 r0;  .reg .pred p;  shfl.sync.up.b32 r0|p, %r136, %r144, %r145, %r147;  @p add.s32 r0, r0, %r136;  mov.s32 %r142, r0;}
	// end inline asm
	setp.ne.s32 	%p6, %r117, 31;
	@%p6 bra 	$L__BB22_67;
	shl.b32 	%r148, %r67, 2;
	mov.u32 	%r149, _ZZN3cub18CUB_300001_SM_10006detail6select23DeviceSelectSweepKernelINS2_10policy_hubIN4cuda3std3__45tupleIJddiEEENS0_8NullTypeElLb0ELNS0_10SelectImplE2EE10Policy1000EPS9_PSA_N6thrust24THRUST_300001_SM_1000_NS12zip_iteratorINS8_IJNSH_6detail15normal_iteratorINSH_10device_ptrIdEEEESN_NSK_INSL_IiEEEEEEEEEPlNS0_13ScanTileStateIiLb1EEE8region_0SA_iNS2_19streaming_context_tIlLb1EEELSB_2EEEvT0_T1_T2_T3_T4_T5_T6_T7_iT8_NS1_7vsmem_tEE19static_temp_storage;
	add.s32 	%r150, %r149, %r148;
	st.shared.u32 	[%r150], %r142;
$L__BB22_67:
	sub.s32 	%r151, %r142, %r570;
	bar.sync 	0;
	ld.shared.v4.u32 	{%r152, %r153, %r154, %r155}, [_ZZN3cub18CUB_300001_SM_10006detail6select23DeviceSelectSweepKernelINS2_10policy_hubIN4cuda3std3__45tupleIJddiEEENS0_8NullTypeElLb0ELNS0_10SelectImplE2EE10Policy1000EPS9_PSA_N6thrust24THRUST_300001_SM_1000_NS12zip_iteratorINS8_IJNSH_6detail15normal_iteratorINSH_10device_ptrIdEEEESN_NSK_INSL_IiEEEEEEEEEPlNS0_13ScanTileStateIiLb1EEE8region_0SA_iNS2_19streaming_context_tIlLb1EEELSB_2EEEvT0_T1_T2_T3_T4_T5_T6_T7_iT8_NS1_7vsmem_tEE19static_temp_storage];
	add.s32 	%r156, %r153, %r152;
	setp.eq.s32 	%p7, %r67, 2;
	selp.b32 	%r157, %r156, %r152, %p7;
	add.s32 	%r158, %r156, %r154;
	setp.eq.s32 	%p8, %r67, 3;
	selp.b32 	%r159, %r158, %r157, %p8;
	add.s32 	%r70, %r158, %r155;
	setp.gt.u32 	%p9, %r62, 31;
	setp.lt.u32 	%p10, %r62, 32;
	setp.eq.s32 	%p11, %r117, 0;
	selp.b32 	%r160, 0, %r151, %p11;
	add.s32 	%r578, %r159, %r160;
	selp.b32 	%r72, %r151, %r578, %p10;
	@%p9 bra 	$L__BB22_92;
	setp.ne.s32 	%p12, %r62, 0;
	mul.wide.s32 	%rd66, %r1, 8;
	add.s64 	%rd37, %rd3, %rd66;
	@%p12 bra 	$L__BB22_70;
	st.shared.u32 	[_ZZN3cub18CUB_300001_SM_10006detail6select23DeviceSelectSweepKernelINS2_10policy_hubIN4cuda3std3__45tupleIJddiEEENS0_8NullTypeElLb0ELNS0_10SelectImplE2EE10Policy1000EPS9_PSA_N6thrust24THRUST_300001_SM_1000_NS12zip_iteratorINS8_IJNSH_6detail15normal_iteratorINSH_10device_ptrIdEEEESN_NSK_INSL_IiEEEEEEEEEPlNS0_13ScanTileStateIiLb1EEE8region_0SA_iNS2_19streaming_context_tIlLb1EEELSB_2EEEvT0_T1_T2_T3_T4_T5_T6_T7_iT8_NS1_7vsmem_tEE19static_temp_storage+44], %r70;
	add.s64 	%rd67, %rd37, 256;
	mov.b32 	%r161, 100;
	// begin inline asm
	st.relaxed.gpu.v2.u32 [%rd67], {%r161, %r70};
	// end inline asm
$L__BB22_70:
	not.b32 	%r163, %r62;
	add.s32 	%r575, %r1, %r163;
	mov.u32 	%r74, %nctaid.x;
	setp.gt.u32 	%p13, %r74, 499;
	@%p13 bra 	$L__BB22_72;
	membar.cta;
	bra.uni 	$L__BB22_73;
$L__BB22_72:
	mov.b32 	%r164, 450;
	// begin inline asm
	nanosleep.u32 %r164;
	// end inline asm
$L__BB22_73:
	mul.wide.s32 	%rd69, %r575, 8;
	add.s64 	%rd70, %rd3, %rd69;
	add.s64 	%rd68, %rd70, 256;
	// begin inline asm
	ld.relaxed.gpu.v2.u32 {%r576, %r572}, [%rd68];
	// end inline asm
$L__BB22_74:
	setp.eq.s32 	%p14, %r576, 99;
	mov.b32 	%r167, -1;
	vote.sync.any.pred 	%p15, %p14, %r167;
	not.pred 	%p16, %p15;
	@%p16 bra 	$L__BB22_79;
	@%p13 bra 	$L__BB22_77;
	membar.cta;
	bra.uni 	$L__BB22_78;
$L__BB22_77:
	mov.b32 	%r270, 350;
	// begin inline asm
	nanosleep.u32 %r270;
	// end inline asm
$L__BB22_78:
	// begin inline asm
	ld.relaxed.gpu.v2.u32 {%r576, %r572}, [%rd68];
	// end inline asm
	bra.uni 	$L__BB22_74;
$L__BB22_79:
	setp.eq.s32 	%p17, %r576, 101;
	mov.b32 	%r194, -1;
	vote.sync.ballot.b32 	%r195, %p17, %r194;
	// begin inline asm
	mov.u32 %r169, %lanemask_ge;
	// end inline asm
	and.b32  	%r196, %r195, %r169;
	or.b32  	%r197, %r196, -2147483648;
	add.s32 	%r198, %r197, -1;
	not.b32 	%r199, %r197;
	and.b32  	%r200, %r199, %r198;
	popc.b32 	%r173, %r200;
	mov.b32 	%r172, 1;
	// begin inline asm
	shfl.sync.down.b32 %r170, %r572, %r172, %r173, %r194;
	// end inline asm
	setp.lt.s32 	%p19, %r117, %r173;
	selp.b32 	%r201, %r170, 0, %p19;
	add.s32 	%r176, %r201, %r572;
	mov.b32 	%r177, 2;
	// begin inline asm
	shfl.sync.down.b32 %r175, %r176, %r177, %r173, %r194;
	// end inline asm
	add.s32 	%r84, %r117, 2;
	setp.gt.s32 	%p20, %r84, %r173;
	selp.b32 	%r202, 0, %r175, %p20;
	add.s32 	%r181, %r176, %r202;
	mov.b32 	%r182, 4;
	// begin inline asm
	shfl.sync.down.b32 %r180, %r181, %r182, %r173, %r194;
	// end inline asm
	add.s32 	%r85, %r117, 4;
	setp.gt.s32 	%p21, %r85, %r173;
	selp.b32 	%r203, 0, %r180, %p21;
	add.s32 	%r186, %r181, %r203;
	mov.b32 	%r187, 8;
	// begin inline asm
	shfl.sync.down.b32 %r185, %r186, %r187, %r173, %r194;
	// end inline asm
	add.s32 	%r86, %r117, 8;
	setp.gt.s32 	%p22, %r86, %r173;
	selp.b32 	%r204, 0, %r185, %p22;
	add.s32 	%r191, %r186, %r204;
	mov.b32 	%r192, 16;
	// begin inline asm
	shfl.sync.down.b32 %r190, %r191, %r192, %r173, %r194;
	// end inline asm
	add.s32 	%r87, %r117, 16;
	setp.gt.s32 	%p23, %r87, %r173;
	selp.b32 	%r205, 0, %r190, %p23;
	add.s32 	%r573, %r191, %r205;
	add.s64 	%rd39, %rd3, 256;
$L__BB22_80:
	setp.ne.s32 	%p24, %r576, 101;
	mov.b32 	%r206, -1;
	vote.sync.all.pred 	%p25, %p24, %r206;
	not.pred 	%p26, %p25;
	@%p26 bra 	$L__BB22_88;
	mul.wide.s32 	%rd97, %r575, 8;
	add.s64 	%rd98, %rd39, %rd97;
	add.s64 	%rd96, %rd98, -256;
	// begin inline asm
	ld.relaxed.gpu.v2.u32 {%r576, %r577}, [%rd96];
	// end inline asm
$L__BB22_82:
	setp.eq.s32 	%p35, %r576, 99;
	mov.b32 	%r228, -1;
	vote.sync.any.pred 	%p36, %p35, %r228;
	not.pred 	%p37, %p36;
	@%p37 bra 	$L__BB22_87;
	@%p13 bra 	$L__BB22_85;
	membar.cta;
	bra.uni 	$L__BB22_86;
$L__BB22_85:
	mov.b32 	%r267, 350;
	// begin inline asm
	nanosleep.u32 %r267;
	// end inline asm
$L__BB22_86:
	// begin inline asm
	ld.relaxed.gpu.v2.u32 {%r576, %r577}, [%rd96];
	// end inline asm
	bra.uni 	$L__BB22_82;
$L__BB22_87:
	setp.eq.s32 	%p38, %r576, 101;
	mov.b32 	%r254, -1;
	vote.sync.ballot.b32 	%r255, %p38, %r254;
	and.b32  	%r256, %r255, %r169;
	or.b32  	%r257, %r256, -2147483648;
	add.s32 	%r258, %r257, -1;
	not.b32 	%r259, %r257;
	and.b32  	%r260, %r259, %r258;
	popc.b32 	%r233, %r260;
	mov.b32 	%r232, 1;
	// begin inline asm
	shfl.sync.down.b32 %r230, %r577, %r232, %r233, %r254;
	// end inline asm
	setp.lt.s32 	%p40, %r117, %r233;
	selp.b32 	%r261, %r230, 0, %p40;
	add.s32 	%r236, %r261, %r577;
	mov.b32 	%r237, 2;
	// begin inline asm
	shfl.sync.down.b32 %r235, %r236, %r237, %r233, %r254;
	// end inline asm
	setp.gt.s32 	%p41, %r84, %r233;
	selp.b32 	%r262, 0, %r235, %p41;
	add.s32 	%r241, %r236, %r262;
	mov.b32 	%r242, 4;
	// begin inline asm
	shfl.sync.down.b32 %r240, %r241, %r242, %r233, %r254;
	// end inline asm
	setp.gt.s32 	%p42, %r85, %r233;
	selp.b32 	%r263, 0, %r240, %p42;
	add.s32 	%r246, %r241, %r263;
	mov.b32 	%r247, 8;
	// begin inline asm
	shfl.sync.down.b32 %r245, %r246, %r247, %r233, %r254;
	// end inline asm
	setp.gt.s32 	%p43, %r86, %r233;
	selp.b32 	%r264, 0, %r245, %p43;
	add.s32 	%r251, %r246, %r264;
	mov.b32 	%r252, 16;
	// begin inline asm
	shfl.sync.down.b32 %r250, %r251, %r252, %r233, %r254;
	// end inline asm
	setp.gt.s32 	%p44, %r87, %r233;
	selp.b32 	%r265, 0, %r250, %p44;
	add.s32 	%r266, %r265, %r573;
	add.s32 	%r573, %r266, %r251;
	add.s32 	%r575, %r575, -32;
	bra.uni 	$L__BB22_80;
$L__BB22_88:
	setp.ne.s32 	%p27, %r62, 0;
	@%p27 bra 	$L__BB22_90;
	add.s32 	%r209, %r573, %r70;
	add.s64 	%rd71, %rd37, 256;
	mov.b32 	%r208, 101;
	// begin inline asm
	st.relaxed.gpu.v2.u32 [%rd71], {%r208, %r209};
	// end inline asm
	st.shared.u32 	[_ZZN3cub18CUB_300001_SM_10006detail6select23DeviceSelectSweepKernelINS2_10policy_hubIN4cuda3std3__45tupleIJddiEEENS0_8NullTypeElLb0ELNS0_10SelectImplE2EE10Policy1000EPS9_PSA_N6thrust24THRUST_300001_SM_1000_NS12zip_iteratorINS8_IJNSH_6detail15normal_iteratorINSH_10device_ptrIdEEEESN_NSK_INSL_IiEEEEEEEEEPlNS0_13ScanTileStateIiLb1EEE8region_0SA_iNS2_19streaming_context_tIlLb1EEELSB_2EEEvT0_T1_T2_T3_T4_T5_T6_T7_iT8_NS1_7vsmem_tEE19static_temp_storage+36], %r573;
	st.shared.u32 	[_ZZN3cub18CUB_300001_SM_10006detail6select23DeviceSelectSweepKernelINS2_10policy_hubIN4cuda3std3__45tupleIJddiEEENS0_8NullTypeElLb0ELNS0_10SelectImplE2EE10Policy1000EPS9_PSA_N6thrust24THRUST_300001_SM_1000_NS12zip_iteratorINS8_IJNSH_6detail15normal_iteratorINSH_10device_ptrIdEEEESN_NSK_INSL_IiEEEEEEEEEPlNS0_13ScanTileStateIiLb1EEE8region_0SA_iNS2_19streaming_context_tIlLb1EEELSB_2EEEvT0_T1_T2_T3_T4_T5_T6_T7_iT8_NS1_7vsmem_tEE19static_temp_storage+40], %r209;
$L__BB22_90:
	setp.ne.s32 	%p28, %r117, 0;
	mov.u32 	%r578, %r72;
	@%p28 bra 	$L__BB22_92;
	st.shared.u32 	[_ZZN3cub18CUB_300001_SM_10006detail6select23DeviceSelectSweepKernelINS2_10policy_hubIN4cuda3std3__45tupleIJddiEEENS0_8NullTypeElLb0ELNS0_10SelectImplE2EE10Policy1000EPS9_PSA_N6thrust24THRUST_300001_SM_1000_NS12zip_iteratorINS8_IJNSH_6detail15normal_iteratorINSH_10device_ptrIdEEEESN_NSK_INSL_IiEEEEEEEEEPlNS0_13ScanTileStateIiLb1EEE8region_0SA_iNS2_19streaming_context_tIlLb1EEELSB_2EEEvT0_T1_T2_T3_T4_T5_T6_T7_iT8_NS1_7vsmem_tEE19static_temp_storage+20], %r573;
	mov.u32 	%r578, %r573;
$L__BB22_92:
	bar.sync 	0;
	setp.eq.s32 	%p29, %r62, 0;
	mov.u32 	%r210, _ZZN3cub18CUB_300001_SM_10006detail6select23DeviceSelectSweepKernelINS2_10policy_hubIN4cuda3std3__45tupleIJddiEEENS0_8NullTypeElLb0ELNS0_10SelectImplE2EE10Policy1000EPS9_PSA_N6thrust24THRUST_300001_SM_1000_NS12zip_iteratorINS8_IJNSH_6detail15normal_iteratorINSH_10device_ptrIdEEEESN_NSK_INSL_IiEEEEEEEEEPlNS0_13ScanTileStateIiLb1EEE8region_0SA_iNS2_19streaming_context_tIlLb1EEELSB_2EEEvT0_T1_T2_T3_T4_T5_T6_T7_iT8_NS1_7vsmem_tEE19static_temp_storage;
	ld.shared.u32 	%r211, [_ZZN3cub18CUB_300001_SM_10006detail6select23DeviceSelectSweepKernelINS2_10policy_hubIN4cuda3std3__45tupleIJddiEEENS0_8NullTypeElLb0ELNS0_10SelectImplE2EE10Policy1000EPS9_PSA_N6thrust24THRUST_300001_SM_1000_NS12zip_iteratorINS8_IJNSH_6detail15normal_iteratorINSH_10device_ptrIdEEEESN_NSK_INSL_IiEEEEEEEEEPlNS0_13ScanTileStateIiLb1EEE8region_0SA_iNS2_19streaming_context_tIlLb1EEELSB_2EEEvT0_T1_T2_T3_T4_T5_T6_T7_iT8_NS1_7vsmem_tEE19static_temp_storage+20];
	selp.b32 	%r212, 0, %r211, %p29;
	add.s32 	%r213, %r212, %r578;
	ld.shared.v2.u32 	{%r103, %r214}, [_ZZN3cub18CUB_300001_SM_10006detail6select23DeviceSelectSweepKernelINS2_10policy_hubIN4cuda3std3__45tupleIJddiEEENS0_8NullTypeElLb0ELNS0_10SelectImplE2EE10Policy1000EPS9_PSA_N6thrust24THRUST_300001_SM_1000_NS12zip_iteratorINS8_IJNSH_6detail15normal_iteratorINSH_10device_ptrIdEEEESN_NSK_INSL_IiEEEEEEEEEPlNS0_13ScanTileStateIiLb1EEE8region_0SA_iNS2_19streaming_context_tIlLb1EEELSB_2EEEvT0_T1_T2_T3_T4_T5_T6_T7_iT8_NS1_7vsmem_tEE19static_temp_storage+40];
	ld.shared.u32 	%r104, [_ZZN3cub18CUB_300001_SM_10006detail6select23DeviceSelectSweepKernelINS2_10policy_hubIN4cuda3std3__45tupleIJddiEEENS0_8NullTypeElLb0ELNS0_10SelectImplE2EE10Policy1000EPS9_PSA_N6thrust24THRUST_300001_SM_1000_NS12zip_iteratorINS8_IJNSH_6detail15normal_iteratorINSH_10device_ptrIdEEEESN_NSK_INSL_IiEEEEEEEEEPlNS0_13ScanTileStateIiLb1EEE8region_0SA_iNS2_19streaming_context_tIlLb1EEELSB_2EEEvT0_T1_T2_T3_T4_T5_T6_T7_iT8_NS1_7vsmem_tEE19static_temp_storage+36];
	sub.s32 	%r105, 128, %r51;
	sub.s32 	%r215, %r105, %r214;
	bar.sync 	0;
	add.s32 	%r106, %r215, %r51;
	sub.s32 	%r216, %r213, %r104;
	sub.s32 	%r217, %r62, %r216;
	setp.eq.s32 	%p30, %r570, 0;
	add.s32 	%r218, %r216, %r106;
	selp.b32 	%r219, %r217, %r218, %p30;
	mad.lo.s32 	%r220, %r219, 24, %r210;
	st.shared.f64 	[%r220], %fd25;
	st.shared.f64 	[%r220+8], %fd26;
	st.shared.u32 	[%r220+16], %r569;
	bar.sync 	0;
	setp.ge.s32 	%p31, %r62, %r106;
	@%p31 bra 	$L__BB22_96;
	ld.param.u64 	%rd41, [%rd1+8];
	ld.param.u8 	%rs3, [%rd1];
	setp.ne.s16 	%p33, %rs3, 0;
	mov.b64 	%rd209, 0;
	@%p33 bra 	$L__BB22_95;
	ld.param.u64 	%rd79, [%rd1+16];
	ld.param.u64 	%rd80, [%rd1+24];
	cvta.to.global.u64 	%rd81, %rd80;
	ld.global.u64 	%rd82, [%rd81];
	sub.s64 	%rd209, %rd79, %rd82;
$L__BB22_95:
	sub.s32 	%r222, %r2, %r104;
	cvt.s64.s32 	%rd83, %r222;
	cvt.u64.u32 	%rd84, %r62;
	add.s64 	%rd85, %rd83, %rd84;
	add.s64 	%rd86, %rd85, %rd209;
	not.b64 	%rd87, %rd86;
	add.s64 	%rd211, %rd41, %rd87;
	bra.uni 	$L__BB22_99;
$L__BB22_96:
	ld.param.u8 	%rs2, [%rd1];
	setp.ne.s16 	%p32, %rs2, 0;
	mov.b64 	%rd210, 0;
	@%p32 bra 	$L__BB22_98;
	ld.param.u64 	%rd73, [%rd1+24];
	cvta.to.global.u64 	%rd74, %rd73;
	ld.global.u64 	%rd210, [%rd74];
$L__BB22_98:
	sub.s32 	%r221, %r62, %r106;
	cvt.s64.s32 	%rd75, %r221;
	cvt.s64.s32 	%rd76, %r104;
	add.s64 	%rd77, %rd75, %rd76;
	add.s64 	%rd211, %rd77, %rd210;
$L__BB22_99:
	sub.s32 	%r579, %r103, %r105;
	setp.ge.s32 	%p34, %r62, %r51;
	@%p34 bra 	$L__BB22_101;
	mad.lo.s32 	%r224, %r62, 24, %r210;
	ld.shared.u32 	%r225, [%r224+16];
	ld.shared.f64 	%fd14, [%r224+8];
	ld.shared.f64 	%fd15, [%r224];
	cvta.to.global.u64 	%rd88, %rd53;
	shl.b64 	%rd89, %rd211, 3;
	add.s64 	%rd90, %rd88, %rd89;
	cvta.to.global.u64 	%rd91, %rd54;
	add.s64 	%rd92, %rd91, %rd89;
	cvta.to.global.u64 	%rd93, %rd55;
	shl.b64 	%rd94, %rd211, 2;
	add.s64 	%rd95, %rd93, %rd94;
	st.global.f64 	[%rd90], %fd15;
	st.global.f64 	[%rd92], %fd14;
	st.global.u32 	[%rd95], %r225;
$L__BB22_101:
	mov.u32 	%r333, %tid.x;
	setp.ne.s32 	%p60, %r333, 0;
	@%p60 bra 	$L__BB22_109;
	ld.param.u8 	%rs7, [%rd1+1];
	setp.eq.s16 	%p61, %rs7, 0;
	@%p61 bra 	$L__BB22_106;
	ld.param.u8 	%rs8, [%rd1];
	setp.ne.s16 	%p62, %rs8, 0;
	mov.b64 	%rd212, 0;
	@%p62 bra 	$L__BB22_105;
	ld.param.u64 	%rd124, [%rd1+24];
	cvta.to.global.u64 	%rd125, %rd124;
	ld.global.u64 	%rd212, [%rd125];
$L__BB22_105:
	ld.param.u64 	%rd199, [_ZN3cub18CUB_300001_SM_10006detail6select23DeviceSelectSweepKernelINS2_10policy_hubIN4cuda3std3__45tupleIJddiEEENS0_8NullTypeElLb0ELNS0_10SelectImplE2EE10Policy1000EPS9_PSA_N6thrust24THRUST_300001_SM_1000_NS12zip_iteratorINS8_IJNSH_6detail15normal_iteratorINSH_10device_ptrIdEEEESN_NSK_INSL_IiEEEEEEEEEPlNS0_13ScanTileStateIiLb1EEE8region_0SA_iNS2_19streaming_context_tIlLb1EEELSB_2EEEvT0_T1_T2_T3_T4_T5_T6_T7_iT8_NS1_7vsmem_tE_param_3];
	cvt.s64.s32 	%rd126, %r579;
	add.s64 	%rd127, %rd212, %rd126;
	cvta.to.global.u64 	%rd128, %rd199;
	st.global.u64 	[%rd128], %rd127;
	bra.uni 	$L__BB22_109;
$L__BB22_106:
	ld.param.u8 	%rs9, [%rd1];
	setp.ne.s16 	%p63, %rs9, 0;
	mov.b64 	%rd213, 0;
	@%p63 bra 	$L__BB22_108;
	ld.param.u64 	%rd130, [%rd1+24];
	cvta.to.global.u64 	%rd131, %rd130;
	ld.global.u64 	%rd213, [%rd131];
$L__BB22_108:
	cvt.s64.s32 	%rd132, %r579;
	add.s64 	%rd133, %rd213, %rd132;
	ld.param.u64 	%rd134, [%rd1+32];
	cvta.to.global.u64 	%rd135, %rd134;
	st.global.u64 	[%rd135], %rd133;
$L__BB22_109:
	ret;

}
	// .globl	_ZN3cub18CUB_300001_SM_10006detail6select23DeviceSelectSweepKernelINS2_10policy_hubIN4cuda3std3__45tupleIJddiEEENS0_8NullTypeEiLb0ELNS0_10SelectImplE2EE10Policy1000EPS9_PSA_N6thrust24THRUST_300001_SM_1000_NS12zip_iteratorINS8_IJNSH_6detail15normal_iteratorINSH_10device_ptrIdEEEESN_NSK_INSL_IiEEEEEEEEEPiNS0_13ScanTileStateIiLb1EEE8region_1SA_iNS2_19streaming_context_tIiLb0EEELSB_2EEEvT0_T1_T2_T3_T4_T5_T6_T7_iT8_NS1_7vsmem_tE
.visible .entry _ZN3cub18CUB_300001_SM_10006detail6select23DeviceSelectSweepKernelINS2_10policy_hubIN4cuda3std3__45tupleIJddiEEENS0_8NullTypeEiLb0ELNS0_10SelectImplE2EE10Policy1000EPS9_PSA_N6thrust24THRUST_300001_SM_1000_NS12zip_iteratorINS8_IJNSH_6detail15normal_iteratorINSH_10device_ptrIdEEEESN_NSK_INSL_IiEEEEEEEEEPiNS0_13ScanTileStateIiLb1EEE8region_1SA_iNS2_19streaming_context_tIiLb0EEELSB_2EEEvT0_T1_T2_T3_T4_T5_T6_T7_iT8_NS1_7vsmem_tE(
	.param .u64 .ptr .align 1 _ZN3cub18CUB_300001_SM_10006detail6select23DeviceSelectSweepKernelINS2_10policy_hubIN4cuda3std3__45tupleIJddiEEENS0_8NullTypeEiLb0ELNS0_10SelectImplE2EE10Policy1000EPS9_PSA_N6thrust24THRUST_300001_SM_1000_NS12zip_iteratorINS8_IJNSH_6detail15normal_iteratorINSH_10device_ptrIdEEEESN_NSK_INSL_IiEEEEEEEEEPiNS0_13ScanTileStateIiLb1EEE8region_1SA_iNS2_19streaming_context_tIiLb0EEELSB_2EEEvT0_T1_T2_T3_T4_T5_T6_T7_iT8_NS1_7vsmem_tE_param_0,
	.param .u64 .ptr .align 1 _ZN3cub18CUB_300001_SM_10006detail6select23DeviceSelectSweepKernelINS2_10policy_hubIN4cuda3std3__45tupleIJddiEEENS0_8NullTypeEiLb0ELNS0_10SelectImplE2EE10Policy1000EPS9_PSA_N6thrust24THRUST_300001_SM_1000_NS12zip_iteratorINS8_IJNSH_6detail15normal_iteratorINSH_10device_ptrIdEEEESN_NSK_INSL_IiEEEEEEEEEPiNS0_13ScanTileStateIiLb1EEE8region_1SA_iNS2_19streaming_context_tIiLb0EEELSB_2EEEvT0_T1_T2_T3_T4_T5_T6_T7_iT8_NS1_7vsmem_tE_param_1,
	.param .align 8 .b8 _ZN3cub18CUB_300001_SM_10006detail6select23DeviceSelectSweepKernelINS2_10policy_hubIN4cuda3std3__45tupleIJddiEEENS0_8NullTypeEiLb0ELNS0_10SelectImplE2EE10Policy1000EPS9_PSA_N6thrust24THRUST_300001_SM_1000_NS12zip_iteratorINS8_IJNSH_6detail15normal_iteratorINSH_10device_ptrIdEEEESN_NSK_INSL_IiEEEEEEEEEPiNS0_13ScanTileStateIiLb1EEE8region_1SA_iNS2_19streaming_context_tIiLb0EEELSB_2EEEvT0_T1_T2_T3_T4_T5_T6_T7_iT8_NS1_7vsmem_tE_param_2[24],
	.param .u64 .ptr .align 1 _ZN3cub18CUB_300001_SM_10006detail6select23DeviceSelectSweepKernelINS2_10policy_hubIN4cuda3std3__45tupleIJddiEEENS0_8NullTypeEiLb0ELNS0_10SelectImplE2EE10Policy1000EPS9_PSA_N6thrust24THRUST_300001_SM_1000_NS12zip_iteratorINS8_IJNSH_6detail15normal_iteratorINSH_10device_ptrIdEEEESN_NSK_INSL_IiEEEEEEEEEPiNS0_13ScanTileStateIiLb1EEE8region_1SA_iNS2_19streaming_context_tIiLb0EEELSB_2EEEvT0_T1_T2_T3_T4_T5_T6_T7_iT8_NS1_7vsmem_tE_param_3,
	.param .align 8 .b8 _ZN3cub18CUB_300001_SM_10006detail6select23DeviceSelectSweepKernelINS2_10policy_hubIN4cuda3std3__45tupleIJddiEEENS0_8NullTypeEiLb0ELNS0_10SelectImplE2EE10Policy1000EPS9_PSA_N6thrust24THRUST_300001_SM_1000_NS12zip_iteratorINS8_IJNSH_6detail15normal_iteratorINSH_10device_ptrIdEEEESN_NSK_INSL_IiEEEEEEEEEPiNS0_13ScanTileStateIiLb1EEE8region_1SA_iNS2_19streaming_context_tIiLb0EEELSB_2EEEvT0_T1_T2_T3_T4_T5_T6_T7_iT8_NS1_7vsmem_tE_param_4[8],
	.param .align 1 .b8 _ZN3cub18CUB_300001_SM_10006detail6select23DeviceSelectSweepKernelINS2_10policy_hubIN4cuda3std3__45tupleIJddiEEENS0_8NullTypeEiLb0ELNS0_10SelectImplE2EE10Policy1000EPS9_PSA_N6thrust24THRUST_300001_SM_1000_NS12zip_iteratorINS8_IJNSH_6detail15normal_iteratorINSH_10device_ptrIdEEEESN_NSK_INSL_IiEEEEEEEEEPiNS0_13ScanTileStateIiLb1EEE8region_1SA_iNS2_19streaming_context_tIiLb0EEELSB_2EEEvT0_T1_T2_T3_T4_T5_T6_T7_iT8_NS1_7vsmem_tE_param_5[1],
	.param .align 1 .b8 _ZN3cub18CUB_300001_SM_10006detail6select23DeviceSelectSweepKernelINS2_10policy_hubIN4cuda3std3__45tupleIJddiEEENS0_8NullTypeEiLb0ELNS0_10SelectImplE2EE10Policy1000EPS9_PSA_N6thrust24THRUST_300001_SM_1000_NS12zip_iteratorINS8_IJNSH_6detail15normal_iteratorINSH_10device_ptrIdEEEESN_NSK_INSL_IiEEEEEEEEEPiNS0_13ScanTileStateIiLb1EEE8region_1SA_iNS2_19streaming_context_tIiLb0EEELSB_2EEEvT0_T1_T2_T3_T4_T5_T6_T7_iT8_NS1_7vsmem_tE_param_6[1],
	.param .u32 _ZN3cub18CUB_300001_SM_10006detail6select23DeviceSelectSweepKernelINS2_10policy_hubIN4cuda3std3__45tupleIJddiEEENS0_8NullTypeEiLb0ELNS0_10SelectImplE2EE10Policy1000EPS9_PSA_N6thrust24THRUST_300001_SM_1000_NS12zip_iteratorINS8_IJNSH_6detail15normal_iteratorINSH_10device_ptrIdEEEESN_NSK_INSL_IiEEEEEEEEEPiNS0_13ScanTileStateIiLb1EEE8region_1SA_iNS2_19streaming_context_tIiLb0EEELSB_2EEEvT0_T1_T2_T3_T4_T5_T6_T7_iT8_NS1_7vsmem_tE_param_7,
	.param .u32 _ZN3cub18CUB_300001_SM_10006detail6select23DeviceSelectSweepKernelINS2_10policy_hubIN4cuda3std3__45tupleIJddiEEENS0_8NullTypeEiLb0ELNS0_10SelectImplE2EE10Policy1000EPS9_PSA_N6thrust24THRUST_300001_SM_1000_NS12zip_iteratorINS8_IJNSH_6detail15normal_iteratorINSH_10device_ptrIdEEEESN_NSK_INSL_IiEEEEEEEEEPiNS0_13ScanTileStateIiLb1EEE8region_1SA_iNS2_19streaming_context_tIiLb0EEELSB_2EEEvT0_T1_T2_T3_T4_T5_T6_T7_iT8_NS1_7vsmem_tE_param_8,
	.param .align 1 .b8 _ZN3cub18CUB_300001_SM_10006detail6select23DeviceSelectSweepKernelINS2_10policy_hubIN4cuda3std3__45tupleIJddiEEENS0_8NullTypeEiLb0ELNS0_10SelectImplE2EE10Policy1000EPS9_PSA_N6thrust24THRUST_300001_SM_1000_NS12zip_iteratorINS8_IJNSH_6detail15normal_iteratorINSH_10device_ptrIdEEEESN_NSK_INSL_IiEEEEEEEEEPiNS0_13ScanTileStateIiLb1EEE8region_1SA_iNS2_19streaming_context_tIiLb0EEELSB_2EEEvT0_T1_T2_T3_T4_T5_T6_T7_iT8_NS1_7vsmem_tE_param_9[1],
	.param .align 8 .b8 _ZN3cub18CUB_300001_SM_10006detail6select23DeviceSelectSweepKernelINS2_10policy_hubIN4cuda3std3__45tupleIJddiEEENS0_8NullTypeEiLb0ELNS0_10SelectImplE2EE10Policy1000EPS9_PSA_N6thrust24THRUST_300001_SM_1000_NS12zip_iteratorINS8_IJNSH_6detail15normal_iteratorINSH_10device_ptrIdEEEESN_NSK_INSL_IiEEEEEEEEEPiNS0_13ScanTileStateIiLb1EEE8region_1SA_iNS2_19streaming_context_tIiLb0EEELSB_2EEEvT0_T1_T2_T3_T4_T5_T6_T7_iT8_NS1_7vsmem_tE_param_10[8]
)
.maxntid 128
{
	.reg .pred 	%p<104>;
	.reg .b32 	%r<584>;
	.reg .b64 	%rd<82>;
	.reg .b64 	%fd<27>;
	// demoted variable
	.shared .align 16 .b8 _ZZN3cub18CUB_300001_SM_10006detail6select23DeviceSelectSweepKernelINS2_10policy_hubIN4cuda3std3__45tupleIJddiEEENS0_8NullTypeEiLb0ELNS0_10SelectImplE2EE10Policy1000EPS9_PSA_N6thrust24THRUST_300001_SM_1000_NS12zip_iteratorINS8_IJNSH_6detail15normal_iteratorINSH_10device_ptrIdEEEESN_NSK_INSL_IiEEEEEEEEEPiNS0_13ScanTileStateIiLb1EEE8region_1SA_iNS2_19streaming_context_tIiLb0EEELSB_2EEEvT0_T1_T2_T3_T4_T5_T6_T7_iT8_NS1_7vsmem_tEE19static_temp_storage[6192];
	ld.param.u64 	%rd2, [_ZN3cub18CUB_300001_SM_10006detail6select23DeviceSelectSweepKernelINS2_10policy_hubIN4cuda3std3__45tupleIJddiEEENS0_8NullTypeEiLb0ELNS0_10SelectImplE2EE10Policy1000EPS9_PSA_N6thrust24THRUST_300001_SM_1000_NS12zip_iteratorINS8_IJNSH_6detail15normal_iteratorINSH_10device_ptrIdEEEESN_NSK_INSL_IiEEEEEEEEEPiNS0_13ScanTileStateIiLb1EEE8region_1SA_iNS2_19streaming_context_tIiLb0EEELSB_2EEEvT0_T1_T2_T3_T4_T5_T6_T7_iT8_NS1_7vsmem_tE_param_4];
	ld.param.u64 	%rd16, [_ZN3cub18CUB_300001_SM_10006detail6select23DeviceSelectSweepKernelINS2_10policy_hubIN4cuda3std3__45tupleIJddiEEENS0_8NullTypeEiLb0ELNS0_10SelectImplE2EE10Policy1000EPS9_PSA_N6thrust24THRUST_300001_SM_1000_NS12zip_iteratorINS8_IJNSH_6detail15normal_iteratorINSH_10device_ptrIdEEEESN_NSK_INSL_IiEEEEEEEEEPiNS0_13ScanTileStateIiLb1EEE8region_1SA_iNS2_19streaming_context_tIiLb0EEELSB_2EEEvT0_T1_T2_T3_T4_T5_T6_T7_iT8_NS1_7vsmem_tE_param_2+16];
	ld.param.u64 	%rd15, [_ZN3cub18CUB_300001_SM_10006detail6select23DeviceSelectSweepKernelINS2_10policy_hubIN4cuda3std3__45tupleIJddiEEENS0_8NullTypeEiLb0ELNS0_10SelectImplE2EE10Policy1000EPS9_PSA_N6thrust24THRUST_300001_SM_1000_NS12zip_iteratorINS8_IJNSH_6detail15normal_iteratorINSH_10device_ptrIdEEEESN_NSK_INSL_IiEEEEEEEEEPiNS0_13ScanTileStateIiLb1EEE8region_1SA_iNS2_19streaming_context_tIiLb0EEELSB_2EEEvT0_T1_T2_T3_T4_T5_T6_T7_iT8_NS1_7vsmem_tE_param_2+8];
	ld.param.u64 	%rd14, [_ZN3cub18CUB_300001_SM_10006detail6select23DeviceSelectSweepKernelINS2_10policy_hubIN4cuda3std3__45tupleIJddiEEENS0_8NullTypeEiLb0ELNS0_10SelectImplE2EE10Policy1000EPS9_PSA_N6thrust24THRUST_300001_SM_1000_NS12zip_iteratorINS8_IJNSH_6detail15normal_iteratorINSH_10device_ptrIdEEEESN_NSK_INSL_IiEEEEEEEEEPiNS0_13ScanTileStateIiLb1EEE8region_1SA_iNS2_19streaming_context_tIiLb0EEELSB_2EEEvT0_T1_T2_T3_T4_T5_T6_T7_iT8_NS1_7vsmem_tE_param_2];
	ld.param.u64 	%rd18, [_ZN3cub18CUB_300001_SM_10006detail6select23DeviceSelectSweepKernelINS2_10policy_hubIN4cuda3std3__45tupleIJddiEEENS0_8NullTypeEiLb0ELNS0_10SelectImplE2EE10Policy1000EPS9_PSA_N6thrust24THRUST_300001_SM_1000_NS12zip_iteratorINS8_IJNSH_6detail15normal_iteratorINSH_10device_ptrIdEEEESN_NSK_INSL_IiEEEEEEEEEPiNS0_13ScanTileStateIiLb1EEE8region_1SA_iNS2_19streaming_context_tIiLb0EEELSB_2EEEvT0_T1_T2_T3_T4_T5_T6_T7_iT8_NS1_7vsmem_tE_param_0];
	ld.param.u32 	%r105, [_ZN3cub18CUB_300001_SM_10006detail6select23DeviceSelectSweepKernelINS2_10policy_hubIN4cuda3std3__45tupleIJddiEEENS0_8NullTypeEiLb0ELNS0_10SelectImplE2EE10Policy1000EPS9_PSA_N6thrust24THRUST_300001_SM_1000_NS12zip_iteratorINS8_IJNSH_6detail15normal_iteratorINSH_10device_ptrIdEEEESN_NSK_INSL_IiEEEEEEEEEPiNS0_13ScanTileStateIiLb1EEE8region_1SA_iNS2_19streaming_context_tIiLb0EEELSB_2EEEvT0_T1_T2_T3_T4_T5_T6_T7_iT8_NS1_7vsmem_tE_param_7];
	ld.param.u32 	%r106, [_ZN3cub18CUB_300001_SM_10006detail6select23DeviceSelectSweepKernelINS2_10policy_hubIN4cuda3std3__45tupleIJddiEEENS0_8NullTypeEiLb0ELNS0_10SelectImplE2EE10Policy1000EPS9_PSA_N6thrust24THRUST_300001_SM_1000_NS12zip_iteratorINS8_IJNSH_6detail15normal_iteratorINSH_10device_ptrIdEEEESN_NSK_INSL_IiEEEEEEEEEPiNS0_13ScanTileStateIiLb1EEE8region_1SA_iNS2_19streaming_context_tIiLb0EEELSB_2EEEvT0_T1_T2_T3_T4_T5_T6_T7_iT8_NS1_7vsmem_tE_param_8];
	cvta.to.global.u64 	%rd1, %rd18;
	cvta.to.global.u64 	%rd3, %rd14;
	cvta.to.global.u64 	%rd4, %rd15;
	cvta.to.global.u64 	%rd5, %rd16;
	mov.u32 	%r107, %ctaid.x;
	mov.u32 	%r108, %nctaid.y;
	mov.u32 	%r109, %ctaid.y;
	mad.lo.s32 	%r1, %r107, %r108, %r109;
	shl.b32 	%r2, %r1, 7;
	add.s32 	%r110, %r106, -1;
	setp.ge.s32 	%p1, %r1, %r110;
	@%p1 bra 	$L__BB23_35;
	setp.ne.s32 	%p55, %r1, 0;
	@%p55 bra 	$L__BB23_7;
	mov.u32 	%r3, %tid.x;
	add.s32 	%r534, %r2, %r3;
	mul.wide.u32 	%rd73, %r534, 24;
	add.s64 	%rd74, %rd1, %rd73;
	ld.global.f64 	%fd1, [%rd74];
	ld.global.f64 	%fd2, [%rd74+8];
	ld.global.u32 	%r4, [%rd74+16];
	setp.eq.s32 	%p95, %r4, 1;
	bar.sync 	0;
	shr.u32 	%r5, %r3, 5;
	// begin inline asm
	mov.u32 %r503, %laneid;
	// end inline asm
	selp.u32 	%r508, 1, 0, %p95;
	mov.b32 	%r506, 1;
	mov.b32 	%r531, 0;
	mov.b32 	%r533, -1;
	// begin inline asm
	{  .reg .s32 r0;  .reg .pred p;  shfl.sync.up.b32 r0|p, %r508, %r506, %r531, %r533;  @p add.s32 r0, r0, %r508;  mov.s32 %r504, r0;}
	// end inline asm
	mov.b32 	%r512, 2;
	// begin inline asm
	{  .reg .s32 r0;  .reg .pred p;  shfl.sync.up.b32 r0|p, %r504, %r512, %r531, %r533;  @p add.s32 r0, r0, %r504;  mov.s32 %r510, r0;}
	// end inline asm
	mov.b32 	%r518, 4;
	// begin inline asm
	{  .reg .s32 r0;  .reg .pred p;  shfl.sync.up.b32 r0|p, %r510, %r518, %r531, %r533;  @p add.s32 r0, r0, %r510;  mov.s32 %r516, r0;}
	// end inline asm
	mov.b32 	%r524, 8;
	// begin inline asm
	{  .reg .s32 r0;  .reg .pred p;  shfl.sync.up.b32 r0|p, %r516, %r524, %r531, %r533;  @p add.s32 r0, r0, %r516;  mov.s32 %r522, r0;}
	// end inline asm
	mov.b32 	%r530, 16;
	// begin inline asm
	{  .reg .s32 r0;  .reg .pred p;  shfl.sync.up.b32 r0|p, %r522, %r530, %r531, %r533;  @p add.s32 r0, r0, %r522;  mov.s32 %r528, r0;}
	// end inline asm
	setp.ne.s32 	%p96, %r503, 31;
	@%p96 bra 	$L__BB23_4;
	shl.b32 	%r535, %r5, 2;
	mov.u32 	%r536, _ZZN3cub18CUB_300001_SM_10006detail6select23DeviceSelectSweepKernelINS2_10policy_hubIN4cuda3std3__45tupleIJddiEEENS0_8NullTypeEiLb0ELNS0_10SelectImplE2EE10Policy1000EPS9_PSA_N6thrust24THRUST_300001_SM_1000_NS12zip_iteratorINS8_IJNSH_6detail15normal_iteratorINSH_10device_ptrIdEEEESN_NSK_INSL_IiEEEEEEEEEPiNS0_13ScanTileStateIiLb1EEE8region_1SA_iNS2_19streaming_context_tIiLb0EEELSB_2EEEvT0_T1_T2_T3_T4_T5_T6_T7_iT8_NS1_7vsmem_tEE19static_temp_storage;
	add.s32 	%r537, %r536, %r535;
	st.shared.u32 	[%r537], %r528;
$L__BB23_4:
	bar.sync 	0;
	ld.shared.v4.u32 	{%r538, %r539, %r540, %r541}, [_ZZN3cub18CUB_300001_SM_10006detail6select23DeviceSelectSweepKernelINS2_10policy_hubIN4cuda3std3__45tupleIJddiEEENS0_8NullTypeEiLb0ELNS0_10SelectImplE2EE10Policy1000EPS9_PSA_N6thrust24THRUST_300001_SM_1000_NS12zip_iteratorINS8_IJNSH_6detail15normal_iteratorINSH_10device_ptrIdEEEESN_NSK_INSL_IiEEEEEEEEEPiNS0_13ScanTileStateIiLb1EEE8region_1SA_iNS2_19streaming_context_tIiLb0EEELSB_2EEEvT0_T1_T2_T3_T4_T5_T6_T7_iT8_NS1_7vsmem_tEE19static_temp_storage];
	add.s32 	%r542, %r539, %r538;
	setp.eq.s32 	%p97, %r5, 2;
	selp.b32 	%r543, %r542, %r538, %p97;
	add.s32 	%r544, %r542, %r540;
	setp.eq.s32 	%p98, %r5, 3;
	selp.b32 	%r545, %r544, %r543, %p98;
	add.s32 	%r9, %r544, %r541;
	setp.lt.u32 	%p99, %r3, 32;
	selp.b32 	%r546, 0, %r545, %p99;
	setp.eq.s32 	%p100, %r503, 0;
	sub.s32 	%r547, %r528, %r508;
	selp.b32 	%r548, 0, %r547, %p100;
	add.s32 	%r10, %r546, %r548;
	setp.ne.s32 	%p101, %r3, 0;
	@%p101 bra 	$L__BB23_6;
	add.s64 	%rd75, %rd2, 256;
	mov.b32 	%r549, 101;
	// begin inline asm
	st.relaxed.gpu.v2.u32 [%rd75], {%r549, %r9};
	// end inline asm
$L__BB23_6:
	setp.eq.s32 	%p102, %r4, 1;
	bar.sync 	0;
	sub.s32 	%r551, 128, %r9;
	sub.s32 	%r552, %r3, %r10;
	add.s32 	%r553, %r10, %r551;
	selp.b32 	%r554, %r553, %r552, %p102;
	mov.u32 	%r555, _ZZN3cub18CUB_300001_SM_10006detail6select23DeviceSelectSweepKernelINS2_10policy_hubIN4cuda3std3__45tupleIJddiEEENS0_8NullTypeEiLb0ELNS0_10SelectImplE2EE10Policy1000EPS9_PSA_N6thrust24THRUST_300001_SM_1000_NS12zip_iteratorINS8_IJNSH_6detail15normal_iteratorINSH_10device_ptrIdEEEESN_NSK_INSL_IiEEEEEEEEEPiNS0_13ScanTileStateIiLb1EEE8region_1SA_iNS2_19streaming_context_tIiLb0EEELSB_2EEEvT0_T1_T2_T3_T4_T5_T6_T7_iT8_NS1_7vsmem_tEE19static_temp_storage;
	mad.lo.s32 	%r556, %r554, 24, %r555;
	st.shared.f64 	[%r556], %fd1;
	st.shared.f64 	[%r556+8], %fd2;
	st.shared.u32 	[%r556+16], %r4;
	bar.sync 	0;
	sub.s32 	%r557, %r3, %r551;
	setp.lt.s32 	%p103, %r3, %r551;
	not.b32 	%r558, %r3;
	add.s32 	%r559, %r105, %r558;
	selp.b32 	%r560, %r559, %r557, %p103;
	mad.lo.s32 	%r561, %r3, 24, %r555;
	ld.shared.f64 	%fd21, [%r561];
	ld.shared.f64 	%fd22, [%r561+8];
	ld.shared.u32 	%r562, [%r561+16];
	mul.wide.s32 	%rd76, %r560, 8;
	add.s64 	%rd77, %rd3, %rd76;
	add.s64 	%rd78, %rd4, %rd76;
	mul.wide.s32 	%rd79, %r560, 4;
	add.s64 	%rd80, %rd5, %rd79;
	st.global.f64 	[%rd77], %fd21;
	st.global.f64 	[%rd78], %fd22;
	st.global.u32 	[%rd80], %r562;
	bra.uni 	$L__BB23_75;
$L__BB23_7:
	cvt.s64.s32 	%rd50, %r2;
	mov.u32 	%r11, %tid.x;
	cvt.u64.u32 	%rd51, %r11;
	add.s64 	%rd52, %rd50, %rd51;
	mad.lo.s64 	%rd53, %rd52, 24, %rd1;
	ld.global.f64 	%fd3, [%rd53];
	ld.global.f64 	%fd4, [%rd53+8];
	ld.global.u32 	%r12, [%rd53+16];
	setp.eq.s32 	%p56, %r12, 1;
	bar.sync 	0;
	shr.u32 	%r13, %r11, 5;
	// begin inline asm
	mov.u32 %r341, %laneid;
	// end inline asm
	selp.u32 	%r346, 1, 0, %p56;
	mov.b32 	%r344, 1;
	mov.b32 	%r369, 0;
	mov.b32 	%r371, -1;
	// begin inline asm
	{  .reg .s32 r0;  .reg .pred p;  shfl.sync.up.b32 r0|p, %r346, %r344, %r369, %r371;  @p add.s32 r0, r0, %r346;  mov.s32 %r342, r0;}
	// end inline asm
	mov.b32 	%r350, 2;
	// begin inline asm
	{  .reg .s32 r0;  .reg .pred p;  shfl.sync.up.b32 r0|p, %r342, %r350, %r369, %r371;  @p add.s32 r0, r0, %r342;  mov.s32 %r348, r0;}
	// end inline asm
	mov.b32 	%r356, 4;
	// begin inline asm
	{  .reg .s32 r0;  .reg .pred p;  shfl.sync.up.b32 r0|p, %r348, %r356, %r369, %r371;  @p add.s32 r0, r0, %r348;  mov.s32 %r354, r0;}
	// end inline asm
	mov.b32 	%r362, 8;
	// begin inline asm
	{  .reg .s32 r0;  .reg .pred p;  shfl.sync.up.b32 r0|p, %r354, %r362, %r369, %r371;  @p add.s32 r0, r0, %r354;  mov.s32 %r360, r0;}
	// end inline asm
	mov.b32 	%r368, 16;
	// begin inline asm
	{  .reg .s32 r0;  .reg .pred p;  shfl.sync.up.b32 r0|p, %r360, %r368, %r369, %r371;  @p add.s32 r0, r0, %r360;  mov.s32 %r366, r0;}
	// end inline asm
	setp.ne.s32 	%p57, %r341, 31;
	@%p57 bra 	$L__BB23_9;
	shl.b32 	%r372, %r13, 2;
	mov.u32 	%r373, _ZZN3cub18CUB_300001_SM_10006detail6select23DeviceSelectSweepKernelINS2_10policy_hubIN4cuda3std3__45tupleIJddiEEENS0_8NullTypeEiLb0ELNS0_10SelectImplE2EE10Policy1000EPS9_PSA_N6thrust24THRUST_300001_SM_1000_NS12zip_iteratorINS8_IJNSH_6detail15normal_iteratorINSH_10device_ptrIdEEEESN_NSK_INSL_IiEEEEEEEEEPiNS0_13ScanTileStateIiLb1EEE8region_1SA_iNS2_19streaming_context_tIiLb0EEELSB_2EEEvT0_T1_T2_T3_T4_T5_T6_T7_iT8_NS1_7vsmem_tEE19static_temp_storage;
	add.s32 	%r374, %r373, %r372;
	st.shared.u32 	[%r374], %r366;
$L__BB23_9:
	sub.s32 	%r375, %r366, %r346;
	bar.sync 	0;
	ld.shared.v4.u32 	{%r376, %r377, %r378, %r379}, [_ZZN3cub18CUB_300001_SM_10006detail6select23DeviceSelectSweepKernelINS2_10policy_hubIN4cuda3std3__45tupleIJddiEEENS0_8NullTypeEiLb0ELNS0_10SelectImplE2EE10Policy1000EPS9_PSA_N6thrust24THRUST_300001_SM_1000_NS12zip_iteratorINS8_IJNSH_6detail15normal_iteratorINSH_10device_ptrIdEEEESN_NSK_INSL_IiEEEEEEEEEPiNS0_13ScanTileStateIiLb1EEE8region_1SA_iNS2_19streaming_context_tIiLb0EEELSB_2EEEvT0_T1_T2_T3_T4_T5_T6_T7_iT8_NS1_7vsmem_tEE19static_temp_storage];
	add.s32 	%r380, %r377, %r376;
	setp.eq.s32 	%p58, %r13, 2;
	selp.b32 	%r381, %r380, %r376, %p58;
	add.s32 	%r382, %r380, %r378;
	setp.eq.s32 	%p59, %r13, 3;
	selp.b32 	%r383, %r382, %r381, %p59;
	add.s32 	%r17, %r382, %r379;
	setp.gt.u32 	%p60, %r11, 31;
	setp.lt.u32 	%p61, %r11, 32;
	setp.eq.s32 	%p62, %r341, 0;
	selp.b32 	%r384, 0, %r375, %p62;
	add.s32 	%r570, %r383, %r384;
	selp.b32 	%r19, %r375, %r570, %p61;
	@%p60 bra 	$L__BB23_34;
	setp.ne.s32 	%p63, %r11, 0;
	mul.wide.s32 	%rd54, %r1, 8;
	add.s64 	%rd6, %rd2, %rd54;
	@%p63 bra 	$L__BB23_12;
	st.shared.u32 	[_ZZN3cub18CUB_300001_SM_10006detail6select23DeviceSelectSweepKernelINS2_10policy_hubIN4cuda3std3__45tupleIJddiEEENS0_8NullTypeEiLb0ELNS0_10SelectImplE2EE10Policy1000EPS9_PSA_N6thrust24THRUST_300001_SM_1000_NS12zip_iteratorINS8_IJNSH_6detail15normal_iteratorINSH_10device_ptrIdEEEESN_NSK_INSL_IiEEEEEEEEEPiNS0_13ScanTileStateIiLb1EEE8region_1SA_iNS2_19streaming_context_tIiLb0EEELSB_2EEEvT0_T1_T2_T3_T4_T5_T6_T7_iT8_NS1_7vsmem_tEE19static_temp_storage+44], %r17;
	add.s64 	%rd55, %rd6, 256;
	mov.b32 	%r385, 100;
	// begin inline asm
	st.relaxed.gpu.v2.u32 [%rd55], {%r385, %r17};
	// end inline asm
$L__BB23_12:
	not.b32 	%r387, %r11;
	add.s32 	%r567, %r1, %r387;
	mov.u32 	%r21, %nctaid.x;
	setp.gt.u32 	%p64, %r21, 499;
	@%p64 bra 	$L__BB23_14;
	membar.cta;
	bra.uni 	$L__BB23_15;
$L__BB23_14:
	mov.b32 	%r388, 450;
	// begin inline asm
	nanosleep.u32 %r388;
	// end inline asm
$L__BB23_15:
	mul.wide.s32 	%rd57, %r567, 8;
	add.s64 	%rd58, %rd2, %rd57;
	add.s64 	%rd56, %rd58, 256;
	// begin inline asm
	ld.relaxed.gpu.v2.u32 {%r568, %r564}, [%rd56];
	// end inline asm
$L__BB23_16:
	setp.eq.s32 	%p65, %r568, 99;
	mov.b32 	%r391, -1;
	vote.sync.any.pred 	%p66, %p65, %r391;
	not.pred 	%p67, %p66;
	@%p67 bra 	$L__BB23_21;
	setp.gt.u32 	%p94, %r21, 499;
	@%p94 bra 	$L__BB23_19;
	membar.cta;
	bra.uni 	$L__BB23_20;
$L__BB23_19:
	mov.b32 	%r500, 350;
	// begin inline asm
	nanosleep.u32 %r500;
	// end inline asm
$L__BB23_20:
	// begin inline asm
	ld.relaxed.gpu.v2.u32 {%r568, %r564}, [%rd56];
	// end inline asm
	bra.uni 	$L__BB23_16;
$L__BB23_21:
	setp.eq.s32 	%p68, %r568, 101;
	mov.b32 	%r418, -1;
	vote.sync.ballot.b32 	%r419, %p68, %r418;
	// begin inline asm
	mov.u32 %r393, %lanemask_ge;
	// end inline asm
	and.b32  	%r420, %r419, %r393;
	or.b32  	%r421, %r420, -2147483648;
	add.s32 	%r422, %r421, -1;
	not.b32 	%r423, %r421;
	and.b32  	%r424, %r423, %r422;
	popc.b32 	%r397, %r424;
	mov.b32 	%r396, 1;
	// begin inline asm
	shfl.sync.down.b32 %r394, %r564, %r396, %r397, %r418;
	// end inline asm
	setp.lt.s32 	%p70, %r341, %r397;
	selp.b32 	%r425, %r394, 0, %p70;
	add.s32 	%r400, %r425, %r564;
	mov.b32 	%r401, 2;
	// begin inline asm
	shfl.sync.down.b32 %r399, %r400, %r401, %r397, %r418;
	// end inline asm
	add.s32 	%r31, %r341, 2;
	setp.gt.s32 	%p71, %r31, %r397;
	selp.b32 	%r426, 0, %r399, %p71;
	add.s32 	%r405, %r400, %r426;
	mov.b32 	%r406, 4;
	// begin inline asm
	shfl.sync.down.b32 %r404, %r405, %r406, %r397, %r418;
	// end inline asm
	add.s32 	%r32, %r341, 4;
	setp.gt.s32 	%p72, %r32, %r397;
	selp.b32 	%r427, 0, %r404, %p72;
	add.s32 	%r410, %r405, %r427;
	mov.b32 	%r411, 8;
	// begin inline asm
	shfl.sync.down.b32 %r409, %r410, %r411, %r397, %r418;
	// end inline asm
	add.s32 	%r33, %r341, 8;
	setp.gt.s32 	%p73, %r33, %r397;
	selp.b32 	%r428, 0, %r409, %p73;
	add.s32 	%r415, %r410, %r428;
	mov.b32 	%r416, 16;
	// begin inline asm
	shfl.sync.down.b32 %r414, %r415, %r416, %r397, %r418;
	// end inline asm
	add.s32 	%r34, %r341, 16;
	setp.gt.s32 	%p74, %r34, %r397;
	selp.b32 	%r429, 0, %r414, %p74;
	add.s32 	%r565, %r415, %r429;
	add.s64 	%rd8, %rd2, 256;
$L__BB23_22:
	setp.ne.s32 	%p75, %r568, 101;
	mov.b32 	%r430, -1;
	vote.sync.all.pred 	%p76, %p75, %r430;
	not.pred 	%p77, %p76;
	@%p77 bra 	$L__BB23_30;
	mul.wide.s32 	%rd69, %r567, 8;
	add.s64 	%rd70, %rd8, %rd69;
	add.s64 	%rd68, %rd70, -256;
	// begin inline asm
	ld.relaxed.gpu.v2.u32 {%r568, %r569}, [%rd68];
	// end inline asm
$L__BB23_24:
	setp.eq.s32 	%p83, %r568, 99;
	mov.b32 	%r458, -1;
	vote.sync.any.pred 	%p84, %p83, %r458;
	not.pred 	%p85, %p84;
	@%p85 bra 	$L__BB23_29;
	setp.gt.u32 	%p93, %r21, 499;
	@%p93 bra 	$L__BB23_27;
	membar.cta;
	bra.uni 	$L__BB23_28;
$L__BB23_27:
	mov.b32 	%r497, 350;
	// begin inline asm
	nanosleep.u32 %r497;
	// end inline asm
$L__BB23_28:
	// begin inline asm
	ld.relaxed.gpu.v2.u32 {%r568, %r569}, [%rd68];
	// end inline asm
	bra.uni 	$L__BB23_24;
$L__BB23_29:
	setp.eq.s32 	%p86, %r568, 101;
	mov.b32 	%r484, -1;
	vote.sync.ballot.b32 	%r485, %p86, %r484;
	and.b32  	%r486, %r485, %r393;
	or.b32  	%r487, %r486, -2147483648;
	add.s32 	%r488, %r487, -1;
	not.b32 	%r489, %r487;
	and.b32  	%r490, %r489, %r488;
	popc.b32 	%r463, %r490;
	mov.b32 	%r462, 1;
	// begin inline asm
	shfl.sync.down.b32 %r460, %r569, %r462, %r463, %r484;
	// end inline asm
	setp.lt.s32 	%p88, %r341, %r463;
	selp.b32 	%r491, %r460, 0, %p88;
	add.s32 	%r466, %r491, %r569;
	mov.b32 	%r467, 2;
	// begin inline asm
	shfl.sync.down.b32 %r465, %r466, %r467, %r463, %r484;
	// end inline asm
	setp.gt.s32 	%p89, %r31, %r463;
	selp.b32 	%r492, 0, %r465, %p89;
	add.s32 	%r471, %r466, %r492;
	mov.b32 	%r472, 4;
	// begin inline asm
	shfl.sync.down.b32 %r470, %r471, %r472, %r463, %r484;
	// end inline asm
	setp.gt.s32 	%p90, %r32, %r463;
	selp.b32 	%r493, 0, %r470, %p90;
	add.s32 	%r476, %r471, %r493;
	mov.b32 	%r477, 8;
	// begin inline asm
	shfl.sync.down.b32 %r475, %r476, %r477, %r463, %r484;
	// end inline asm
	setp.gt.s32 	%p91, %r33, %r463;
	selp.b32 	%r494, 0, %r475, %p91;
	add.s32 	%r481, %r476, %r494;
	mov.b32 	%r482, 16;
	// begin inline asm
	shfl.sync.down.b32 %r480, %r481, %r482, %r463, %r484;
	// end inline asm
	setp.gt.s32 	%p92, %r34, %r463;
	selp.b32 	%r495, 0, %r480, %p92;
	add.s32 	%r496, %r495, %r565;
	add.s32 	%r565, %r496, %r481;
	add.s32 	%r567, %r567, -32;
	bra.uni 	$L__BB23_22;
$L__BB23_30:
	setp.ne.s32 	%p78, %r11, 0;
	@%p78 bra 	$L__BB23_32;
	add.s32 	%r433, %r565, %r17;
	add.s64 	%rd59, %rd6, 256;
	mov.b32 	%r432, 101;
	// begin inline asm
	st.relaxed.gpu.v2.u32 [%rd59], {%r432, %r433};
	// end inline asm
	st.shared.u32 	[_ZZN3cub18CUB_300001_SM_10006detail6select23DeviceSelectSweepKernelINS2_10policy_hubIN4cuda3std3__45tupleIJddiEEENS0_8NullTypeEiLb0ELNS0_10SelectImplE2EE10Policy1000EPS9_PSA_N6thrust24THRUST_300001_SM_1000_NS12zip_iteratorINS8_IJNSH_6detail15normal_iteratorINSH_10device_ptrIdEEEESN_NSK_INSL_IiEEEEEEEEEPiNS0_13ScanTileStateIiLb1EEE8region_1SA_iNS2_19streaming_context_tIiLb0EEELSB_2EEEvT0_T1_T2_T3_T4_T5_T6_T7_iT8_NS1_7vsmem_tEE19static_temp_storage+36], %r565;
	st.shared.u32 	[_ZZN3cub18CUB_300001_SM_10006detail6select23DeviceSelectSweepKernelINS2_10policy_hubIN4cuda3std3__45tupleIJddiEEENS0_8NullTypeEiLb0ELNS0_10SelectImplE2EE10Policy1000EPS9_PSA_N6thrust24THRUST_300001_SM_1000_NS12zip_iteratorINS8_IJNSH_6detail15normal_iteratorINSH_10device_ptrIdEEEESN_NSK_INSL_IiEEEEEEEEEPiNS0_13ScanTileStateIiLb1EEE8region_1SA_iNS2_19streaming_context_tIiLb0EEELSB_2EEEvT0_T1_T2_T3_T4_T5_T6_T7_iT8_NS1_7vsmem_tEE19static_temp_storage+40], %r433;
$L__BB23_32:
	setp.ne.s32 	%p79, %r341, 0;
	mov.u32 	%r570, %r19;
	@%p79 bra 	$L__BB23_34;
	st.shared.u32 	[_ZZN3cub18CUB_300001_SM_10006detail6select23DeviceSelectSweepKernelINS2_10policy_hubIN4cuda3std3__45tupleIJddiEEENS0_8NullTypeEiLb0ELNS0_10SelectImplE2EE10Policy1000EPS9_PSA_N6thrust24THRUST_300001_SM_1000_NS12zip_iteratorINS8_IJNSH_6detail15normal_iteratorINSH_10device_ptrIdEEEESN_NSK_INSL_IiEEEEEEEEEPiNS0_13ScanTileStateIiLb1EEE8region_1SA_iNS2_19streaming_context_tIiLb0EEELSB_2EEEvT0_T1_T2_T3_T4_T5_T6_T7_iT8_NS1_7vsmem_tEE19static_temp_storage+20], %r565;
	mov.u32 	%r570, %r565;
$L__BB23_34:
	setp.eq.s32 	%p80, %r12, 1;
	bar.sync 	0;
	setp.eq.s32 	%p81, %r11, 0;
	mov.u32 	%r434, _ZZN3cub18CUB_300001_SM_10006detail6select23DeviceSelectSweepKernelINS2_10policy_hubIN4cuda3std3__45tupleIJddiEEENS0_8NullTypeEiLb0ELNS0_10SelectImplE2EE10Policy1000EPS9_PSA_N6thrust24THRUST_300001_SM_1000_NS12zip_iteratorINS8_IJNSH_6detail15normal_iteratorINSH_10device_ptrIdEEEESN_NSK_INSL_IiEEEEEEEEEPiNS0_13ScanTileStateIiLb1EEE8region_1SA_iNS2_19streaming_context_tIiLb0EEELSB_2EEEvT0_T1_T2_T3_T4_T5_T6_T7_iT8_NS1_7vsmem_tEE19static_temp_storage;
	ld.shared.u32 	%r435, [_ZZN3cub18CUB_300001_SM_10006detail6select23DeviceSelectSweepKernelINS2_10policy_hubIN4cuda3std3__45tupleIJddiEEENS0_8NullTypeEiLb0ELNS0_10SelectImplE2EE10Policy1000EPS9_PSA_N6thrust24THRUST_300001_SM_1000_NS12zip_iteratorINS8_IJNSH_6detail15normal_iteratorINSH_10device_ptrIdEEEESN_NSK_INSL_IiEEEEEEEEEPiNS0_13ScanTileStateIiLb1EEE8region_1SA_iNS2_19streaming_context_tIiLb0EEELSB_2EEEvT0_T1_T2_T3_T4_T5_T6_T7_iT8_NS1_7vsmem_tEE19static_temp_storage+20];
	selp.b32 	%r436, 0, %r435, %p81;
	add.s32 	%r437, %r436, %r570;
	ld.shared.u32 	%r438, [_ZZN3cub18CUB_300001_SM_10006detail6select23DeviceSelectSweepKernelINS2_10policy_hubIN4cuda3std3__45tupleIJddiEEENS0_8NullTypeEiLb0ELNS0_10SelectImplE2EE10Policy1000EPS9_PSA_N6thrust24THRUST_300001_SM_1000_NS12zip_iteratorINS8_IJNSH_6detail15normal_iteratorINSH_10device_ptrIdEEEESN_NSK_INSL_IiEEEEEEEEEPiNS0_13ScanTileStateIiLb1EEE8region_1SA_iNS2_19streaming_context_tIiLb0EEELSB_2EEEvT0_T1_T2_T3_T4_T5_T6_T7_iT8_NS1_7vsmem_tEE19static_temp_storage+44];
	ld.shared.u32 	%r439, [_ZZN3cub18CUB_300001_SM_10006detail6select23DeviceSelectSweepKernelINS2_10policy_hubIN4cuda3std3__45tupleIJddiEEENS0_8NullTypeEiLb0ELNS0_10SelectImplE2EE10Policy1000EPS9_PSA_N6thrust24THRUST_300001_SM_1000_NS12zip_iteratorINS8_IJNSH_6detail15normal_iteratorINSH_10device_ptrIdEEEESN_NSK_INSL_IiEEEEEEEEEPiNS0_13ScanTileStateIiLb1EEE8region_1SA_iNS2_19streaming_context_tIiLb0EEELSB_2EEEvT0_T1_T2_T3_T4_T5_T6_T7_iT8_NS1_7vsmem_tEE19static_temp_storage+36];
	bar.sync 	0;
	add.s32 	%r440, %r438, %r11;
	sub.s32 	%r441, 128, %r438;
	sub.s32 	%r442, %r437, %r439;
	sub.s32 	%r443, %r11, %r442;
	add.s32 	%r444, %r442, %r441;
	selp.b32 	%r445, %r444, %r443, %p80;
	mad.lo.s32 	%r446, %r445, 24, %r434;
	st.shared.f64 	[%r446], %fd3;
	st.shared.f64 	[%r446+8], %fd4;
	st.shared.u32 	[%r446+16], %r12;
	bar.sync 	0;
	add.s32 	%r447, %r440, %r439;
	setp.lt.s32 	%p82, %r11, %r441;
	add.s32 	%r448, %r2, %r11;
	not.b32 	%r449, %r448;
	add.s32 	%r450, %r439, %r449;
	add.s32 	%r451, %r450, %r105;
	add.s32 	%r452, %r447, -128;
	selp.b32 	%r453, %r451, %r452, %p82;
	mad.lo.s32 	%r454, %r11, 24, %r434;
	ld.shared.f64 	%fd19, [%r454];
	ld.shared.f64 	%fd20, [%r454+8];
	ld.shared.u32 	%r455, [%r454+16];
	cvta.to.global.u64 	%rd60, %rd14;
	mul.wide.s32 	%rd61, %r453, 8;
	add.s64 	%rd62, %rd60, %rd61;
	cvta.to.global.u64 	%rd63, %rd15;
	add.s64 	%rd64, %rd63, %rd61;
	cvta.to.global.u64 	%rd65, %rd16;
	mul.wide.s32 	%rd66, %r453, 4;
	add.s64 	%rd67, %rd65, %rd66;
	st.global.f64 	[%rd62], %fd19;
	st.global.f64 	[%rd64], %fd20;
	st.global.u32 	[%rd67], %r455;
	bra.uni 	$L__BB23_75;
$L__BB23_35:
	sub.s32 	%r50, %r105, %r2;
	setp.ne.s32 	%p2, %r1, 0;
	@%p2 bra 	$L__BB23_42;
	mov.u32 	%r51, %tid.x;
	setp.ge.s32 	%p44, %r51, %r50;
	mov.b32 	%r572, 1;
	mov.b32 	%r571, 0;
	mov.f64 	%fd23, 0d0000000000000000;
	mov.f64 	%fd24, %fd23;
	@%p44 bra 	$L__BB23_38;
	add.s32 	%r279, %r2, %r51;
	mul.wide.u32 	%rd42, %r279, 24;
	add.s64 	%rd43, %rd1, %rd42;
	ld.global.f64 	%fd23, [%rd43];
	ld.global.f64 	%fd24, [%rd43+8];
	ld.global.u32 	%r571, [%rd43+16];
	setp.eq.s32 	%p45, %r571, 1;
	selp.u32 	%r572, 1, 0, %p45;
$L__BB23_38:
	bar.sync 	0;
	shr.u32 	%r56, %r51, 5;
	// begin inline asm
	mov.u32 %r280, %laneid;
	// end inline asm
	mov.b32 	%r283, 1;
	mov.b32 	%r308, 0;
	mov.b32 	%r310, -1;
	// begin inline asm
	{  .reg .s32 r0;  .reg .pred p;  shfl.sync.up.b32 r0|p, %r572, %r283, %r308, %r310;  @p add.s32 r0, r0, %r572;  mov.s32 %r281, r0;}
	// end inline asm
	mov.b32 	%r289, 2;
	// begin inline asm
	{  .reg .s32 r0;  .reg .pred p;  shfl.sync.up.b32 r0|p, %r281, %r289, %r308, %r310;  @p add.s32 r0, r0, %r281;  mov.s32 %r287, r0;}
	// end inline asm
	mov.b32 	%r295, 4;
	// begin inline asm
	{  .reg .s32 r0;  .reg .pred p;  shfl.sync.up.b32 r0|p, %r287, %r295, %r308, %r310;  @p add.s32 r0, r0, %r287;  mov.s32 %r293, r0;}
	// end inline asm
	mov.b32 	%r301, 8;
	// begin inline asm
	{  .reg .s32 r0;  .reg .pred p;  shfl.sync.up.b32 r0|p, %r293, %r301, %r308, %r310;  @p add.s32 r0, r0, %r293;  mov.s32 %r299, r0;}
	// end inline asm
	mov.b32 	%r307, 16;
	// begin inline asm
	{  .reg .s32 r0;  .reg .pred p;  shfl.sync.up.b32 r0|p, %r299, %r307, %r308, %r310;  @p add.s32 r0, r0, %r299;  mov.s32 %r305, r0;}
	// end inline asm
	setp.ne.s32 	%p46, %r280, 31;
	@%p46 bra 	$L__BB23_40;
	shl.b32 	%r311, %r56, 2;
	mov.u32 	%r312, _ZZN3cub18CUB_300001_SM_10006detail6select23DeviceSelectSweepKernelINS2_10policy_hubIN4cuda3std3__45tupleIJddiEEENS0_8NullTypeEiLb0ELNS0_10SelectImplE2EE10Policy1000EPS9_PSA_N6thrust24THRUST_300001_SM_1000_NS12zip_iteratorINS8_IJNSH_6detail15normal_iteratorINSH_10device_ptrIdEEEESN_NSK_INSL_IiEEEEEEEEEPiNS0_13ScanTileStateIiLb1EEE8region_1SA_iNS2_19streaming_context_tIiLb0EEELSB_2EEEvT0_T1_T2_T3_T4_T5_T6_T7_iT8_NS1_7vsmem_tEE19static_temp_storage;
	add.s32 	%r313, %r312, %r311;
	st.shared.u32 	[%r313], %r305;
$L__BB23_40:
	setp.ge.s32 	%p47, %r51, %r50;
	bar.sync 	0;
	mov.u32 	%r314, _ZZN3cub18CUB_300001_SM_10006detail6select23DeviceSelectSweepKernelINS2_10policy_hubIN4cuda3std3__45tupleIJddiEEENS0_8NullTypeEiLb0ELNS0_10SelectImplE2EE10Policy1000EPS9_PSA_N6thrust24THRUST_300001_SM_1000_NS12zip_iteratorINS8_IJNSH_6detail15normal_iteratorINSH_10device_ptrIdEEEESN_NSK_INSL_IiEEEEEEEEEPiNS0_13ScanTileStateIiLb1EEE8region_1SA_iNS2_19streaming_context_tIiLb0EEELSB_2EEEvT0_T1_T2_T3_T4_T5_T6_T7_iT8_NS1_7vsmem_tEE19static_temp_storage;
	ld.shared.v4.u32 	{%r315, %r316, %r317, %r318}, [_ZZN3cub18CUB_300001_SM_10006detail6select23DeviceSelectSweepKernelINS2_10policy_hubIN4cuda3std3__45tupleIJddiEEENS0_8NullTypeEiLb0ELNS0_10SelectImplE2EE10Policy1000EPS9_PSA_N6thrust24THRUST_300001_SM_1000_NS12zip_iteratorINS8_IJNSH_6detail15normal_iteratorINSH_10device_ptrIdEEEESN_NSK_INSL_IiEEEEEEEEEPiNS0_13ScanTileStateIiLb1EEE8region_1SA_iNS2_19streaming_context_tIiLb0EEELSB_2EEEvT0_T1_T2_T3_T4_T5_T6_T7_iT8_NS1_7vsmem_tEE19static_temp_storage];
	add.s32 	%r319, %r316, %r315;
	setp.eq.s32 	%p48, %r56, 2;
	selp.b32 	%r320, %r319, %r315, %p48;
	add.s32 	%r321, %r319, %r317;
	setp.eq.s32 	%p49, %r56, 3;
	selp.b32 	%r322, %r321, %r320, %p49;
	setp.lt.u32 	%p50, %r51, 32;
	selp.b32 	%r323, 0, %r322, %p50;
	setp.eq.s32 	%p51, %r280, 0;
	sub.s32 	%r324, %r305, %r572;
	selp.b32 	%r325, 0, %r324, %p51;
	add.s32 	%r326, %r323, %r325;
	add.s32 	%r327, %r50, %r318;
	add.s32 	%r328, %r327, %r321;
	add.s32 	%r583, %r328, -128;
	bar.sync 	0;
	sub.s32 	%r329, %r50, %r583;
	sub.s32 	%r330, %r51, %r326;
	setp.eq.s32 	%p52, %r572, 0;
	add.s32 	%r331, %r326, %r329;
	selp.b32 	%r332, %r330, %r331, %p52;
	mad.lo.s32 	%r333, %r332, 24, %r314;
	st.shared.f64 	[%r333], %fd23;
	st.shared.f64 	[%r333+8], %fd24;
	st.shared.u32 	[%r333+16], %r571;
	bar.sync 	0;
	sub.s32 	%r334, %r51, %r329;
	setp.lt.s32 	%p53, %r51, %r329;
	not.b32 	%r335, %r51;
	add.s32 	%r336, %r105, %r335;
	selp.b32 	%r60, %r336, %r334, %p53;
	@%p47 bra 	$L__BB23_73;
	mad.lo.s32 	%r338, %r51, 24, %r314;
	ld.shared.u32 	%r339, [%r338+16];
	ld.shared.f64 	%fd17, [%r338+8];
	ld.shared.f64 	%fd18, [%r338];
	mul.wide.s32 	%rd44, %r60, 8;
	add.s64 	%rd45, %rd3, %rd44;
	add.s64 	%rd46, %rd4, %rd44;
	mul.wide.s32 	%rd47, %r60, 4;
	add.s64 	%rd48, %rd5, %rd47;
	st.global.f64 	[%rd45], %fd18;
	st.global.f64 	[%rd46], %fd17;
	st.global.u32 	[%rd48], %r339;
	bra.uni 	$L__BB23_73;
$L__BB23_42:
	mov.u32 	%r61, %tid.x;
	setp.ge.s32 	%p3, %r61, %r50;
	mov.b32 	%r574, 1;
	mov.b32 	%r573, 0;
	mov.f64 	%fd25, 0d0000000000000000;
	mov.f64 	%fd26, %fd25;
	@%p3 bra 	$L__BB23_44;
	cvt.s64.s32 	%rd19, %r2;
	cvt.u64.u32 	%rd20, %r61;
	add.s64 	%rd21, %rd19, %rd20;
	mad.lo.s64 	%rd22, %rd21, 24, %rd1;
	ld.global.f64 	%fd25, [%rd22];
	ld.global.f64 	%fd26, [%rd22+8];
	ld.global.u32 	%r573, [%rd22+16];
	setp.eq.s32 	%p4, %r573, 1;
	selp.u32 	%r574, 1, 0, %p4;
$L__BB23_44:
	bar.sync 	0;
	shr.u32 	%r66, %r61, 5;
	// begin inline asm
	mov.u32 %r113, %laneid;
	// end inline asm
	mov.b32 	%r116, 1;
	mov.b32 	%r141, 0;
	mov.b32 	%r143, -1;
	// begin inline asm
	{  .reg .s32 r0;  .reg .pred p;  shfl.sync.up.b32 r0|p, %r574, %r116, %r141, %r143;  @p add.s32 r0, r0, %r574;  mov.s32 %r114, r0;}
	// end inline asm
	mov.b32 	%r122, 2;
	// begin inline asm
	{  .reg .s32 r0;  .reg .pred p;  shfl.sync.up.b32 r0|p, %r114, %r122, %r141, %r143;  @p add.s32 r0, r0, %r114;  mov.s32 %r120, r0;}
	// end inline asm
	mov.b32 	%r128, 4;
	// begin inline asm
	{  .reg .s32 r0;  .reg .pred p;  shfl.sync.up.b32 r0|p, %r120, %r128, %r141, %r143;  @p add.s32 r0, r0, %r120;  mov.s32 %r126, r0;}
	// end inline asm
	mov.b32 	%r134, 8;
	// begin inline asm
	{  .reg .s32 r0;  .reg .pred p;  shfl.sync.up.b32 r0|p, %r126, %r134, %r141, %r143;  @p add.s32 r0, r0, %r126;  mov.s32 %r132, r0;}
	// end inline asm
	mov.b32 	%r140, 16;
	// begin inline asm
	{  .reg .s32 r0;  .reg .pred p;  shfl.sync.up.b32 r0|p, %r132, %r140, %r141, %r143;  @p add.s32 r0, r0, %r132;  mov.s32 %r138, r0;}
	// end inline asm
	setp.ne.s32 	%p5, %r113, 31;
	@%p5 bra 	$L__BB23_46;
	shl.b32 	%r144, %r66, 2;
	mov.u32 	%r145, _ZZN3cub18CUB_300001_SM_10006detail6select23DeviceSelectSweepKernelINS2_10policy_hubIN4cuda3std3__45tupleIJddiEEENS0_8NullTypeEiLb0ELNS0_10SelectImplE2EE10Policy1000EPS9_PSA_N6thrust24THRUST_300001_SM_1000_NS12zip_iteratorINS8_IJNSH_6detail15normal_iteratorINSH_10device_ptrIdEEEESN_NSK_INSL_IiEEEEEEEEEPiNS0_13ScanTileStateIiLb1EEE8region_1SA_iNS2_19streaming_context_tIiLb0EEELSB_2EEEvT0_T1_T2_T3_T4_T5_T6_T7_iT8_NS1_7vsmem_tEE19static_temp_storage;
	add.s32 	%r146, %r145, %r144;
	st.shared.u32 	[%r146], %r138;
$L__BB23_46:
	sub.s32 	%r147, %r138, %r574;
	bar.sync 	0;
	ld.shared.v4.u32 	{%r148, %r149, %r150, %r151}, [_ZZN3cub18CUB_300001_SM_10006detail6select23DeviceSelectSweepKernelINS2_10policy_hubIN4cuda3std3__45tupleIJddiEEENS0_8NullTypeEiLb0ELNS0_10SelectImplE2EE10Policy1000EPS9_PSA_N6thrust24THRUST_300001_SM_1000_NS12zip_iteratorINS8_IJNSH_6detail15normal_iteratorINSH_10device_ptrIdEEEESN_NSK_INSL_IiEEEEEEEEEPiNS0_13ScanTileStateIiLb1EEE8region_1SA_iNS2_19streaming_context_tIiLb0EEELSB_2EEEvT0_T1_T2_T3_T4_T5_T6_T7_iT8_NS1_7vsmem_tEE19static_temp_storage];
	add.s32 	%r152, %r149, %r148;
	setp.eq.s32 	%p6, %r66, 2;
	selp.b32 	%r153, %r152, %r148, %p6;
	add.s32 	%r154, %r152, %r150;
	setp.eq.s32 	%p7, %r66, 3;
	selp.b32 	%r155, %r154, %r153, %p7;
	add.s32 	%r69, %r154, %r151;
	setp.gt.u32 	%p8, %r61, 31;
	setp.lt.u32 	%p9, %r61, 32;
	setp.eq.s32 	%p10, %r113, 0;
	selp.b32 	%r156, 0, %r147, %p10;
	add.s32 	%r582, %r155, %r156;
	selp.b32 	%r71, %r147, %r582, %p9;
	@%p8 bra 	$L__BB23_71;
	setp.ne.s32 	%p11, %r61, 0;
	mul.wide.s32 	%rd23, %r1, 8;
	add.s64 	%rd10, %rd2, %rd23;
	@%p11 bra 	$L__BB23_49;
	st.shared.u32 	[_ZZN3cub18CUB_300001_SM_10006detail6select23DeviceSelectSweepKernelINS2_10policy_hubIN4cuda3std3__45tupleIJddiEEENS0_8NullTypeEiLb0ELNS0_10SelectImplE2EE10Policy1000EPS9_PSA_N6thrust24THRUST_300001_SM_1000_NS12zip_iteratorINS8_IJNSH_6detail15normal_iteratorINSH_10device_ptrIdEEEESN_NSK_INSL_IiEEEEEEEEEPiNS0_13ScanTileStateIiLb1EEE8region_1SA_iNS2_19streaming_context_tIiLb0EEELSB_2EEEvT0_T1_T2_T3_T4_T5_T6_T7_iT8_NS1_7vsmem_tEE19static_temp_storage+44], %r69;
	add.s64 	%rd24, %rd10, 256;
	mov.b32 	%r157, 100;
	// begin inline asm
	st.relaxed.gpu.v2.u32 [%rd24], {%r157, %r69};
	// end inline asm
$L__BB23_49:
	not.b32 	%r159, %r61;
	add.s32 	%r579, %r1, %r159;
	mov.u32 	%r73, %nctaid.x;
	setp.gt.u32 	%p12, %r73, 499;
	@%p12 bra 	$L__BB23_51;
	membar.cta;
	bra.uni 	$L__BB23_52;
$L__BB23_51:
	mov.b32 	%r160, 450;
	// begin inline asm
	nanosleep.u32 %r160;
	// end inline asm
$L__BB23_52:
	mul.wide.s32 	%rd26, %r579, 8;
	add.s64 	%rd27, %rd2, %rd26;
	add.s64 	%rd25, %rd27, 256;
	// begin inline asm
	ld.relaxed.gpu.v2.u32 {%r580, %r576}, [%rd25];
	// end inline asm
$L__BB23_53:
	setp.eq.s32 	%p13, %r580, 99;
	mov.b32 	%r163, -1;
	vote.sync.any.pred 	%p14, %p13, %r163;
	not.pred 	%p15, %p14;
	@%p15 bra 	$L__BB23_58;
	setp.gt.u32 	%p43, %r73, 499;
	@%p43 bra 	$L__BB23_56;
	membar.cta;
	bra.uni 	$L__BB23_57;
$L__BB23_56:
	mov.b32 	%r274, 350;
	// begin inline asm
	nanosleep.u32 %r274;
	// end inline asm
$L__BB23_57:
	// begin inline asm
	ld.relaxed.gpu.v2.u32 {%r580, %r576}, [%rd25];
	// end inline asm
	bra.uni 	$L__BB23_53;
$L__BB23_58:
	setp.eq.s32 	%p16, %r580, 101;
	mov.b32 	%r190, -1;
	vote.sync.ballot.b32 	%r191, %p16, %r190;
	// begin inline asm
	mov.u32 %r165, %lanemask_ge;
	// end inline asm
	and.b32  	%r192, %r191, %r165;
	or.b32  	%r193, %r192, -2147483648;
	add.s32 	%r194, %r193, -1;
	not.b32 	%r195, %r193;
	and.b32  	%r196, %r195, %r194;
	popc.b32 	%r169, %r196;
	mov.b32 	%r168, 1;
	// begin inline asm
	shfl.sync.down.b32 %r166, %r576, %r168, %r169, %r190;
	// end inline asm
	setp.lt.s32 	%p18, %r113, %r169;
	selp.b32 	%r197, %r166, 0, %p18;
	add.s32 	%r172, %r197, %r576;
	mov.b32 	%r173, 2;
	// begin inline asm
	shfl.sync.down.b32 %r171, %r172, %r173, %r169, %r190;
	// end inline asm
	add.s32 	%r83, %r113, 2;
	setp.gt.s32 	%p19, %r83, %r169;
	selp.b32 	%r198, 0, %r171, %p19;
	add.s32 	%r177, %r172, %r198;
	mov.b32 	%r178, 4;
	// begin inline asm
	shfl.sync.down.b32 %r176, %r177, %r178, %r169, %r190;
	// end inline asm
	add.s32 	%r84, %r113, 4;
	setp.gt.s32 	%p20, %r84, %r169;
	selp.b32 	%r199, 0, %r176, %p20;
	add.s32 	%r182, %r177, %r199;
	mov.b32 	%r183, 8;
	// begin inline asm
	shfl.sync.down.b32 %r181, %r182, %r183, %r169, %r190;
	// end inline asm
	add.s32 	%r85, %r113, 8;
	setp.gt.s32 	%p21, %r85, %r169;
	selp.b32 	%r200, 0, %r181, %p21;
	add.s32 	%r187, %r182, %r200;
	mov.b32 	%r188, 16;
	// begin inline asm
	shfl.sync.down.b32 %r186, %r187, %r188, %r169, %r190;
	// end inline asm
	add.s32 	%r86, %r113, 16;
	setp.gt.s32 	%p22, %r86, %r169;
	selp.b32 	%r201, 0, %r186, %p22;
	add.s32 	%r577, %r187, %r201;
	add.s64 	%rd12, %rd2, 256;
$L__BB23_59:
	setp.ne.s32 	%p23, %r580, 101;
	mov.b32 	%r202, -1;
	vote.sync.all.pred 	%p24, %p23, %r202;
	not.pred 	%p25, %p24;
	@%p25 bra 	$L__BB23_67;
	mul.wide.s32 	%rd38, %r579, 8;
	add.s64 	%rd39, %rd12, %rd38;
	add.s64 	%rd37, %rd39, -256;
	// begin inline asm
	ld.relaxed.gpu.v2.u32 {%r580, %r581}, [%rd37];
	// end inline asm
$L__BB23_61:
	setp.eq.s32 	%p32, %r580, 99;
	mov.b32 	%r232, -1;
	vote.sync.any.pred 	%p33, %p32, %r232;
	not.pred 	%p34, %p33;
	@%p34 bra 	$L__BB23_66;
	setp.gt.u32 	%p42, %r73, 499;
	@%p42 bra 	$L__BB23_64;
	membar.cta;
	bra.uni 	$L__BB23_65;
$L__BB23_64:
	mov.b32 	%r271, 350;
	// begin inline asm
	nanosleep.u32 %r271;
	// end inline asm
$L__BB23_65:
	// begin inline asm
	ld.relaxed.gpu.v2.u32 {%r580, %r581}, [%rd37];
	// end inline asm
	bra.uni 	$L__BB23_61;
$L__BB23_66:
	setp.eq.s32 	%p35, %r580, 101;
	mov.b32 	%r258, -1;
	vote.sync.ballot.b32 	%r259, %p35, %r258;
	and.b32  	%r260, %r259, %r165;
	or.b32  	%r261, %r260, -2147483648;
	add.s32 	%r262, %r261, -1;
	not.b32 	%r263, %r261;
	and.b32  	%r264, %r263, %r262;
	popc.b32 	%r237, %r264;
	mov.b32 	%r236, 1;
	// begin inline asm
	shfl.sync.down.b32 %r234, %r581, %r236, %r237, %r258;
	// end inline asm
	setp.lt.s32 	%p37, %r113, %r237;
	selp.b32 	%r265, %r234, 0, %p37;
	add.s32 	%r240, %r265, %r581;
	mov.b32 	%r241, 2;
	// begin inline asm
	shfl.sync.down.b32 %r239, %r240, %r241, %r237, %r258;
	// end inline asm
	setp.gt.s32 	%p38, %r83, %r237;
	selp.b32 	%r266, 0, %r239, %p38;
	add.s32 	%r245, %r240, %r266;
	mov.b32 	%r246, 4;
	// begin inline asm
	shfl.sync.down.b32 %r244, %r245, %r246, %r237, %r258;
	// end inline asm
	setp.gt.s32 	%p39, %r84, %r237;
	selp.b32 	%r267, 0, %r244, %p39;
	add.s32 	%r250, %r245, %r267;
	mov.b32 	%r251, 8;
	// begin inline asm
	shfl.sync.down.b32 %r249, %r250, %r251, %r237, %r258;
	// end inline asm
	setp.gt.s32 	%p40, %r85, %r237;
	selp.b32 	%r268, 0, %r249, %p40;
	add.s32 	%r255, %r250, %r268;
	mov.b32 	%r256, 16;
	// begin inline asm
	shfl.sync.down.b32 %r254, %r255, %r256, %r237, %r258;
	// end inline asm
	setp.gt.s32 	%p41, %r86, %r237;
	selp.b32 	%r269, 0, %r254, %p41;
	add.s32 	%r270, %r269, %r577;
	add.s32 	%r577, %r270, %r255;
	add.s32 	%r579, %r579, -32;
	bra.uni 	$L__BB23_59;
$L__BB23_67:
	setp.ne.s32 	%p26, %r61, 0;
	@%p26 bra 	$L__BB23_69;
	add.s32 	%r205, %r577, %r69;
	add.s64 	%rd28, %rd10, 256;
	mov.b32 	%r204, 101;
	// begin inline asm
	st.relaxed.gpu.v2.u32 [%rd28], {%r204, %r205};
	// end inline asm
	st.shared.u32 	[_ZZN3cub18CUB_300001_SM_10006detail6select23DeviceSelectSweepKernelINS2_10policy_hubIN4cuda3std3__45tupleIJddiEEENS0_8NullTypeEiLb0ELNS0_10SelectImplE2EE10Policy1000EPS9_PSA_N6thrust24THRUST_300001_SM_1000_NS12zip_iteratorINS8_IJNSH_6detail15normal_iteratorINSH_10device_ptrIdEEEESN_NSK_INSL_IiEEEEEEEEEPiNS0_13ScanTileStateIiLb1EEE8region_1SA_iNS2_19streaming_context_tIiLb0EEELSB_2EEEvT0_T1_T2_T3_T4_T5_T6_T7_iT8_NS1_7vsmem_tEE19static_temp_storage+36], %r577;
	st.shared.u32 	[_ZZN3cub18CUB_300001_SM_10006detail6select23DeviceSelectSweepKernelINS2_10policy_hubIN4cuda3std3__45tupleIJddiEEENS0_8NullTypeEiLb0ELNS0_10SelectImplE2EE10Policy1000EPS9_PSA_N6thrust24THRUST_300001_SM_1000_NS12zip_iteratorINS8_IJNSH_6detail15normal_iteratorINSH_10device_ptrIdEEEESN_NSK_INSL_IiEEEEEEEEEPiNS0_13ScanTileStateIiLb1EEE8region_1SA_iNS2_19streaming_context_tIiLb0EEELSB_2EEEvT0_T1_T2_T3_T4_T5_T6_T7_iT8_NS1_7vsmem_tEE19static_temp_storage+40], %r205;
$L__BB23_69:
	setp.ne.s32 	%p27, %r113, 0;
	mov.u32 	%r582, %r71;
	@%p27 bra 	$L__BB23_71;
	st.shared.u32 	[_ZZN3cub18CUB_300001_SM_10006detail6select23DeviceSelectSweepKernelINS2_10policy_hubIN4cuda3std3__45tupleIJddiEEENS0_8NullTypeEiLb0ELNS0_10SelectImplE2EE10Policy1000EPS9_PSA_N6thrust24THRUST_300001_SM_1000_NS12zip_iteratorINS8_IJNSH_6detail15normal_iteratorINSH_10device_ptrIdEEEESN_NSK_INSL_IiEEEEEEEEEPiNS0_13ScanTileStateIiLb1EEE8region_1SA_iNS2_19streaming_context_tIiLb0EEELSB_2EEEvT0_T1_T2_T3_T4_T5_T6_T7_iT8_NS1_7vsmem_tEE19static_temp_storage+20], %r577;
	mov.u32 	%r582, %r577;
$L__BB23_71:
	setp.ge.s32 	%p28, %r61, %r50;
	bar.sync 	0;
	setp.eq.s32 	%p29, %r61, 0;
	mov.u32 	%r206, _ZZN3cub18CUB_300001_SM_10006detail6select23DeviceSelectSweepKernelINS2_10policy_hubIN4cuda3std3__45tupleIJddiEEENS0_8NullTypeEiLb0ELNS0_10SelectImplE2EE10Policy1000EPS9_PSA_N6thrust24THRUST_300001_SM_1000_NS12zip_iteratorINS8_IJNSH_6detail15normal_iteratorINSH_10device_ptrIdEEEESN_NSK_INSL_IiEEEEEEEEEPiNS0_13ScanTileStateIiLb1EEE8region_1SA_iNS2_19streaming_context_tIiLb0EEELSB_2EEEvT0_T1_T2_T3_T4_T5_T6_T7_iT8_NS1_7vsmem_tEE19static_temp_storage;
	ld.shared.u32 	%r207, [_ZZN3cub18CUB_300001_SM_10006detail6select23DeviceSelectSweepKernelINS2_10policy_hubIN4cuda3std3__45tupleIJddiEEENS0_8NullTypeEiLb0ELNS0_10SelectImplE2EE10Policy1000EPS9_PSA_N6thrust24THRUST_300001_SM_1000_NS12zip_iteratorINS8_IJNSH_6detail15normal_iteratorINSH_10device_ptrIdEEEESN_NSK_INSL_IiEEEEEEEEEPiNS0_13ScanTileStateIiLb1EEE8region_1SA_iNS2_19streaming_context_tIiLb0EEELSB_2EEEvT0_T1_T2_T3_T4_T5_T6_T7_iT8_NS1_7vsmem_tEE19static_temp_storage+20];
	selp.b32 	%r208, 0, %r207, %p29;
	add.s32 	%r209, %r208, %r582;
	ld.shared.v2.u32 	{%r210, %r211}, [_ZZN3cub18CUB_300001_SM_10006detail6select23DeviceSelectSweepKernelINS2_10policy_hubIN4cuda3std3__45tupleIJddiEEENS0_8NullTypeEiLb0ELNS0_10SelectImplE2EE10Policy1000EPS9_PSA_N6thrust24THRUST_300001_SM_1000_NS12zip_iteratorINS8_IJNSH_6detail15normal_iteratorINSH_10device_ptrIdEEEESN_NSK_INSL_IiEEEEEEEEEPiNS0_13ScanTileStateIiLb1EEE8region_1SA_iNS2_19streaming_context_tIiLb0EEELSB_2EEEvT0_T1_T2_T3_T4_T5_T6_T7_iT8_NS1_7vsmem_tEE19static_temp_storage+40];
	ld.shared.u32 	%r212, [_ZZN3cub18CUB_300001_SM_10006detail6select23DeviceSelectSweepKernelINS2_10policy_hubIN4cuda3std3__45tupleIJddiEEENS0_8NullTypeEiLb0ELNS0_10SelectImplE2EE10Policy1000EPS9_PSA_N6thrust24THRUST_300001_SM_1000_NS12zip_iteratorINS8_IJNSH_6detail15normal_iteratorINSH_10device_ptrIdEEEESN_NSK_INSL_IiEEEEEEEEEPiNS0_13ScanTileStateIiLb1EEE8region_1SA_iNS2_19streaming_context_tIiLb0EEELSB_2EEEvT0_T1_T2_T3_T4_T5_T6_T7_iT8_NS1_7vsmem_tEE19static_temp_storage+36];
	sub.s32 	%r213, 128, %r50;
	sub.s32 	%r583, %r210, %r213;
	sub.s32 	%r214, %r213, %r211;
	bar.sync 	0;
	add.s32 	%r215, %r214, %r50;
	sub.s32 	%r216, %r209, %r212;
	sub.s32 	%r217, %r61, %r216;
	setp.eq.s32 	%p30, %r574, 0;
	add.s32 	%r218, %r216, %r215;
	selp.b32 	%r219, %r217, %r218, %p30;
	mad.lo.s32 	%r220, %r219, 24, %r206;
	st.shared.f64 	[%r220], %fd25;
	st.shared.f64 	[%r220+8], %fd26;
	st.shared.u32 	[%r220+16], %r573;
	bar.sync 	0;
	sub.s32 	%r221, %r61, %r215;
	setp.lt.s32 	%p31, %r61, %r215;
	add.s32 	%r222, %r2, %r61;
	not.b32 	%r223, %r222;
	add.s32 	%r224, %r212, %r223;
	add.s32 	%r225, %r224, %r105;
	add.s32 	%r226, %r221, %r212;
	selp.b32 	%r103, %r225, %r226, %p31;
	@%p28 bra 	$L__BB23_73;
	mad.lo.s32 	%r228, %r61, 24, %r206;
	ld.shared.u32 	%r229, [%r228+16];
	ld.shared.f64 	%fd14, [%r228+8];
	ld.shared.f64 	%fd15, [%r228];
	cvta.to.global.u64 	%rd29, %rd14;
	mul.wide.s32 	%rd30, %r103, 8;
	add.s64 	%rd31, %rd29, %rd30;
	cvta.to.global.u64 	%rd32, %rd15;
	add.s64 	%rd33, %rd32, %rd30;
	cvta.to.global.u64 	%rd34, %rd16;
	mul.wide.s32 	%rd35, %r103, 4;
	add.s64 	%rd36, %rd34, %rd35;
	st.global.f64 	[%rd31], %fd15;
	st.global.f64 	[%rd33], %fd14;
	st.global.u32 	[%rd36], %r229;
$L__BB23_73:
	mov.u32 	%r340, %tid.x;
	setp.ne.s32 	%p54, %r340, 0;
	@%p54 bra 	$L__BB23_75;
	ld.param.u64 	%rd81, [_ZN3cub18CUB_300001_SM_10006detail6select23DeviceSelectSweepKernelINS2_10policy_hubIN4cuda3std3__45tupleIJddiEEENS0_8NullTypeEiLb0ELNS0_10SelectImplE2EE10Policy1000EPS9_PSA_N6thrust24THRUST_300001_SM_1000_NS12zip_iteratorINS8_IJNSH_6detail15normal_iteratorINSH_10device_ptrIdEEEESN_NSK_INSL_IiEEEEEEEEEPiNS0_13ScanTileStateIiLb1EEE8region_1SA_iNS2_19streaming_context_tIiLb0EEELSB_2EEEvT0_T1_T2_T3_T4_T5_T6_T7_iT8_NS1_7vsmem_tE_param_3];
	cvta.to.global.u64 	%rd49, %rd81;
	st.global.u32 	[%rd49], %r583;
$L__BB23_75:
	ret;

}
	// .globl	_ZN3cub18CUB_300001_SM_10006detail6select23DeviceSelectSweepKernelINS2_10policy_hubIN4cuda3std3__45tupleIJddiEEENS0_8NullTypeElLb0ELNS0_10SelectImplE2EE10Policy1000EPS9_PSA_N6thrust24THRUST_300001_SM_1000_NS12zip_iteratorINS8_IJNSH_6detail15normal_iteratorINSH_10device_ptrIdEEEESN_NSK_INSL_IiEEEEEEEEEPlNS0_13ScanTileStateIiLb1EEE8region_1SA_iNS2_19streaming_context_tIlLb1EEELSB_2EEEvT0_T1_T2_T3_T4_T5_T6_T7_iT8_NS1_7vsmem_tE
.visible .entry _ZN3cub18CUB_300001_SM_10006detail6select23DeviceSelectSweepKernelINS2_10policy_hubIN4cuda3std3__45tupleIJddiEEENS0_8NullTypeElLb0ELNS0_10SelectImplE2EE10Policy1000EPS9_PSA_N6thrust24THRUST_300001_SM_1000_NS12zip_iteratorINS8_IJNSH_6detail15normal_iteratorINSH_10device_ptrIdEEEESN_NSK_INSL_IiEEEEEEEEEPlNS0_13ScanTileStateIiLb1EEE8region_1SA_iNS2_19streaming_context_tIlLb1EEELSB_2EEEvT0_T1_T2_T3_T4_T5_T6_T7_iT8_NS1_7vsmem_tE(
	.param .u64 .ptr .align 1 _ZN3cub18CUB_300001_SM_10006detail6select23DeviceSelectSweepKernelINS2_10policy_hubIN4cuda3std3__45tupleIJddiEEENS0_8NullTypeElLb0ELNS0_10SelectImplE2EE10Policy1000EPS9_PSA_N6thrust24THRUST_300001_SM_1000_NS12zip_iteratorINS8_IJNSH_6detail15normal_iteratorINSH_10device_ptrIdEEEESN_NSK_INSL_IiEEEEEEEEEPlNS0_13ScanTileStateIiLb1EEE8region_1SA_iNS2_19streaming_context_tIlLb1EEELSB_2EEEvT0_T1_T2_T3_T4_T5_T6_T7_iT8_NS1_7vsmem_tE_param_0,
	.param .u64 .ptr .align 1 _ZN3cub18CUB_300001_SM_10006detail6select23DeviceSelectSweepKernelINS2_10policy_hubIN4cuda3std3__45tupleIJddiEEENS0_8NullTypeElLb0ELNS0_10SelectImplE2EE10Policy1000EPS9_PSA_N6thrust24THRUST_300001_SM_1000_NS12zip_iteratorINS8_IJNSH_6detail15normal_iteratorINSH_10device_ptrIdEEEESN_NSK_INSL_IiEEEEEEEEEPlNS0_13ScanTileStateIiLb1EEE8region_1SA_iNS2_19streaming_context_tIlLb1EEELSB_2EEEvT0_T1_T2_T3_T4_T5_T6_T7_iT8_NS1_7vsmem_tE_param_1,
	.param .align 8 .b8 _ZN3cub18CUB_300001_SM_10006detail6select23DeviceSelectSweepKernelINS2_10policy_hubIN4cuda3std3__45tupleIJddiEEENS0_8NullTypeElLb0ELNS0_10SelectImplE2EE10Policy1000EPS9_PSA_N6thrust24THRUST_300001_SM_1000_NS12zip_iteratorINS8_IJNSH_6detail15normal_iteratorINSH_10device_ptrIdEEEESN_NSK_INSL_IiEEEEEEEEEPlNS0_13ScanTileStateIiLb1EEE8region_1SA_iNS2_19streaming_context_tIlLb1EEELSB_2EEEvT0_T1_T2_T3_T4_T5_T6_T7_iT8_NS1_7vsmem_tE_param_2[24],
	.param .u64 .ptr .align 1 _ZN3cub18CUB_300001_SM_10006detail6select23DeviceSelectSweepKernelINS2_10policy_hubIN4cuda3std3__45tupleIJddiEEENS0_8NullTypeElLb0ELNS0_10SelectImplE2EE10Policy1000EPS9_PSA_N6thrust24THRUST_300001_SM_1000_NS12zip_iteratorINS8_IJNSH_6detail15normal_iteratorINSH_10device_ptrIdEEEESN_NSK_INSL_IiEEEEEEEEEPlNS0_13ScanTileStateIiLb1EEE8region_1SA_iNS2_19streaming_context_tIlLb1EEELSB_2EEEvT0_T1_T2_T3_T4_T5_T6_T7_iT8_NS1_7vsmem_tE_param_3,
	.param .align 8 .b8 _ZN3cub18CUB_300001_SM_10006detail6select23DeviceSelectSweepKernelINS2_10policy_hubIN4cuda3std3__45tupleIJddiEEENS0_8NullTypeElLb0ELNS0_10SelectImplE2EE10Policy1000EPS9_PSA_N6thrust24THRUST_300001_SM_1000_NS12zip_iteratorINS8_IJNSH_6detail15normal_iteratorINSH_10device_ptrIdEEEESN_NSK_INSL_IiEEEEEEEEEPlNS0_13ScanTileStateIiLb1EEE8region_1SA_iNS2_19streaming_context_tIlLb1EEELSB_2EEEvT0_T1_T2_T3_T4_T5_T6_T7_iT8_NS1_7vsmem_tE_param_4[8],
	.param .align 1 .b8 _ZN3cub18CUB_300001_SM_10006detail6select23DeviceSelectSweepKernelINS2_10policy_hubIN4cuda3std3__45tupleIJddiEEENS0_8NullTypeElLb0ELNS0_10SelectImplE2EE10Policy1000EPS9_PSA_N6thrust24THRUST_300001_SM_1000_NS12zip_iteratorINS8_IJNSH_6detail15normal_iteratorINSH_10device_ptrIdEEEESN_NSK_INSL_IiEEEEEEEEEPlNS0_13ScanTileStateIiLb1EEE8region_1SA_iNS2_19streaming_context_tIlLb1EEELSB_2EEEvT0_T1_T2_T3_T4_T5_T6_T7_iT8_NS1_7vsmem_tE_param_5[1],
	.param .align 1 .b8 _ZN3cub18CUB_300001_SM_10006detail6select23DeviceSelectSweepKernelINS2_10policy_hubIN4cuda3std3__45tupleIJddiEEENS0_8NullTypeElLb0ELNS0_10SelectImplE2EE10Policy1000EPS9_PSA_N6thrust24THRUST_300001_SM_1000_NS12zip_iteratorINS8_IJNSH_6detail15normal_iteratorINSH_10device_ptrIdEEEESN_NSK_INSL_IiEEEEEEEEEPlNS0_13ScanTileStateIiLb1EEE8region_1SA_iNS2_19streaming_context_tIlLb1EEELSB_2EEEvT0_T1_T2_T3_T4_T5_T6_T7_iT8_NS1_7vsmem_tE_param_6[1],
	.param .u32 _ZN3cub18CUB_300001_SM_10006detail6select23DeviceSelectSweepKernelINS2_10policy_hubIN4cuda3std3__45tupleIJddiEEENS0_8NullTypeElLb0ELNS0_10SelectImplE2EE10Policy1000EPS9_PSA_N6thrust24THRUST_300001_SM_1000_NS12zip_iteratorINS8_IJNSH_6detail15normal_iteratorINSH_10device_ptrIdEEEESN_NSK_INSL_IiEEEEEEEEEPlNS0_13ScanTileStateIiLb1EEE8region_1SA_iNS2_19streaming_context_tIlLb1EEELSB_2EEEvT0_T1_T2_T3_T4_T5_T6_T7_iT8_NS1_7vsmem_tE_param_7,
	.param .u32 _ZN3cub18CUB_300001_SM_10006detail6select23DeviceSelectSweepKernelINS2_10policy_hubIN4cuda3std3__45tupleIJddiEEENS0_8NullTypeElLb0ELNS0_10SelectImplE2EE10Policy1000EPS9_PSA_N6thrust24THRUST_300001_SM_1000_NS12zip_iteratorINS8_IJNSH_6detail15normal_iteratorINSH_10device_ptrIdEEEESN_NSK_INSL_IiEEEEEEEEEPlNS0_13ScanTileStateIiLb1EEE8region_1SA_iNS2_19streaming_context_tIlLb1EEELSB_2EEEvT0_T1_T2_T3_T4_T5_T6_T7_iT8_NS1_7vsmem_tE_param_8,
	.param .align 8 .b8 _ZN3cub18CUB_300001_SM_10006detail6select23DeviceSelectSweepKernelINS2_10policy_hubIN4cuda3std3__45tupleIJddiEEENS0_8NullTypeElLb0ELNS0_10SelectImplE2EE10Policy1000EPS9_PSA_N6thrust24THRUST_300001_SM_1000_NS12zip_iteratorINS8_IJNSH_6detail15normal_iteratorINSH_10device_ptrIdEEEESN_NSK_INSL_IiEEEEEEEEEPlNS0_13ScanTileStateIiLb1EEE8region_1SA_iNS2_19streaming_context_tIlLb1EEELSB_2EEEvT0_T1_T2_T3_T4_T5_T6_T7_iT8_NS1_7vsmem_tE_param_9[40],
	.param .align 8 .b8 _ZN3cub18CUB_300001_SM_10006detail6select23DeviceSelectSweepKernelINS2_10policy_hubIN4cuda3std3__45tupleIJddiEEENS0_8NullTypeElLb0ELNS0_10SelectImplE2EE10Policy1000EPS9_PSA_N6thrust24THRUST_300001_SM_1000_NS12zip_iteratorINS8_IJNSH_6detail15normal_iteratorINSH_10device_ptrIdEEEESN_NSK_INSL_IiEEEEEEEEEPlNS0_13ScanTileStateIiLb1EEE8region_1SA_iNS2_19streaming_context_tIlLb1EEELSB_2EEEvT0_T1_T2_T3_T4_T5_T6_T7_iT8_NS1_7vsmem_tE_param_10[8]
)
.maxntid 128
{
	.reg .pred 	%p<119>;
	.reg .b16 	%rs<16>;
	.reg .b32 	%r<580>;
	.reg .b64 	%rd<214>;
	.reg .b64 	%fd<27>;
	// demoted variable
	.shared .align 16 .b8 _ZZN3cub18CUB_300001_SM_10006detail6select23DeviceSelectSweepKernelINS2_10policy_hubIN4cuda3std3__45tupleIJddiEEENS0_8NullTypeElLb0ELNS0_10SelectImplE2EE10Policy1000EPS9_PSA_N6thrust24THRUST_300001_SM_1000_NS12zip_iteratorINS8_IJNSH_6detail15normal_iteratorINSH_10device_ptrIdEEEESN_NSK_INSL_IiEEEEEEEEEPlNS0_13ScanTileStateIiLb1EEE8region_1SA_iNS2_19streaming_context_tIlLb1EEELSB_2EEEvT0_T1_T2_T3_T4_T5_T6_T7_iT8_NS1_7vsmem_tEE19static_temp_storage[6192];
	ld.param.u64 	%rd3, [_ZN3cub18CUB_300001_SM_10006detail6select23DeviceSelectSweepKernelINS2_10policy_hubIN4cuda3std3__45tupleIJddiEEENS0_8NullTypeElLb0ELNS0_10SelectImplE2EE10Policy1000EPS9_PSA_N6thrust24THRUST_300001_SM_1000_NS12zip_iteratorINS8_IJNSH_6detail15normal_iteratorINSH_10device_ptrIdEEEESN_NSK_INSL_IiEEEEEEEEEPlNS0_13ScanTileStateIiLb1EEE8region_1SA_iNS2_19streaming_context_tIlLb1EEELSB_2EEEvT0_T1_T2_T3_T4_T5_T6_T7_iT8_NS1_7vsmem_tE_param_4];
	ld.param.u64 	%rd55, [_ZN3cub18CUB_300001_SM_10006detail6select23DeviceSelectSweepKernelINS2_10policy_hubIN4cuda3std3__45tupleIJddiEEENS0_8NullTypeElLb0ELNS0_10SelectImplE2EE10Policy1000EPS9_PSA_N6thrust24THRUST_300001_SM_1000_NS12zip_iteratorINS8_IJNSH_6detail15normal_iteratorINSH_10device_ptrIdEEEESN_NSK_INSL_IiEEEEEEEEEPlNS0_13ScanTileStateIiLb1EEE8region_1SA_iNS2_19streaming_context_tIlLb1EEELSB_2EEEvT0_T1_T2_T3_T4_T5_T6_T7_iT8_NS1_7vsmem_tE_param_2+16];
	ld.param.u64 	%rd54, [_ZN3cub18CUB_300001_SM_10006detail6select23DeviceSelectSweepKernelINS2_10policy_hubIN4cuda3std3__45tupleIJddiEEENS0_8NullTypeElLb0ELNS0_10SelectImplE2EE10Policy1000EPS9_PSA_N6thrust24THRUST_300001_SM_1000_NS12zip_iteratorINS8_IJNSH_6detail15normal_iteratorINSH_10device_ptrIdEEEESN_NSK_INSL_IiEEEEEEEEEPlNS0_13ScanTileStateIiLb1EEE8region_1SA_iNS2_19streaming_context_tIlLb1EEELSB_2EEEvT0_T1_T2_T3_T4_T5_T6_T7_iT8_NS1_7vsmem_tE_param_2+8];
	ld.param.u64 	%rd53, [_ZN3cub18CUB_300001_SM_10006detail6select23DeviceSelectSweepKernelINS2_10policy_hubIN4cuda3std3__45tupleIJddiEEENS0_8NullTypeElLb0ELNS0_10SelectImplE2EE10Policy1000EPS9_PSA_N6thrust24THRUST_300001_SM_1000_NS12zip_iteratorINS8_IJNSH_6detail15normal_iteratorINSH_10device_ptrIdEEEESN_NSK_INSL_IiEEEEEEEEEPlNS0_13ScanTileStateIiLb1EEE8region_1SA_iNS2_19streaming_context_tIlLb1EEELSB_2EEEvT0_T1_T2_T3_T4_T5_T6_T7_iT8_NS1_7vsmem_tE_param_2];
	ld.param.u64 	%rd57, [_ZN3cub18CUB_300001_SM_10006detail6select23DeviceSelectSweepKernelINS2_10policy_hubIN4cuda3std3__45tupleIJddiEEENS0_8NullTypeElLb0ELNS0_10SelectImplE2EE10Policy1000EPS9_PSA_N6thrust24THRUST_300001_SM_1000_NS12zip_iteratorINS8_IJNSH_6detail15normal_iteratorINSH_10device_ptrIdEEEESN_NSK_INSL_IiEEEEEEEEEPlNS0_13ScanTileStateIiLb1EEE8region_1SA_iNS2_19streaming_context_tIlLb1EEELSB_2EEEvT0_T1_T2_T3_T4_T5_T6_T7_iT8_NS1_7vsmem_tE_param_0];
	ld.param.u32 	%r109, [_ZN3cub18CUB_300001_SM_10006detail6select23DeviceSelectSweepKernelINS2_10policy_hubIN4cuda3std3__45tupleIJddiEEENS0_8NullTypeElLb0ELNS0_10SelectImplE2EE10Policy1000EPS9_PSA_N6thrust24THRUST_300001_SM_1000_NS12zip_iteratorINS8_IJNSH_6detail15normal_iteratorINSH_10device_ptrIdEEEESN_NSK_INSL_IiEEEEEEEEEPlNS0_13ScanTileStateIiLb1EEE8region_1SA_iNS2_19streaming_context_tIlLb1EEELSB_2EEEvT0_T1_T2_T3_T4_T5_T6_T7_iT8_NS1_7vsmem_tE_param_7];
	ld.param.u32 	%r110, [_ZN3cub18CUB_300001_SM_10006detail6select23DeviceSelectSweepKernelINS2_10policy_hubIN4cuda3std3__45tupleIJddiEEENS0_8NullTypeElLb0ELNS0_10SelectImplE2EE10Policy1000EPS9_PSA_N6thrust24THRUST_300001_SM_1000_NS12zip_iteratorINS8_IJNSH_6detail15normal_iteratorINSH_10device_ptrIdEEEESN_NSK_INSL_IiEEEEEEEEEPlNS0_13ScanTileStateIiLb1EEE8region_1SA_iNS2_19streaming_context_tIlLb1EEELSB_2EEEvT0_T1_T2_T3_T4_T5_T6_T7_iT8_NS1_7vsmem_tE_param_8];
	mov.b64 	%rd58, _ZN3cub18CUB_300001_SM_10006detail6select23DeviceSelectSweepKernelINS2_10policy_hubIN4cuda3std3__45tupleIJddiEEENS0_8NullTypeElLb0ELNS0_10SelectImplE2EE10Policy1000EPS9_PSA_N6thrust24THRUST_300001_SM_1000_NS12zip_iteratorINS8_IJNSH_6detail15normal_iteratorINSH_10device_ptrIdEEEESN_NSK_INSL_IiEEEEEEEEEPlNS0_13ScanTileStateIiLb1EEE8region_1SA_iNS2_19streaming_context_tIlLb1EEELSB_2EEEvT0_T1_T2_T3_T4_T5_T6_T7_iT8_NS1_7vsmem_tE_param_9;
	mov.u64 	%rd1, %rd58;
	cvta.to.global.u64 	%rd2, %rd57;
	cvta.to.global.u64 	%rd4, %rd53;
	cvta.to.global.u64 	%rd5, %rd54;
	cvta.to.global.u64 	%rd6, %rd55;
	mov.u32 	%r111, %ctaid.x;
	mov.u32 	%r112, %nctaid.y;
	mov.u32 	%r113, %ctaid.y;
	mad.lo.s32 	%r1, %r111, %r112, %r113;
	shl.b32 	%r2, %r1, 7;
	add.s32 	%r114, %r110, -1;
	setp.ge.s32 	%p1, %r1, %r114;
	@%p1 bra 	$L__BB24_49;
	setp.ne.s32 	%p64, %r1, 0;
	@%p64 bra 	$L__BB24_14;
	ld.param.u8 	%rs13, [%rd1];
	setp.eq.s16 	%p107, %rs13, 0;
	ld.param.u64 	%rd176, [%rd1+16];
	selp.b64 	%rd177, %rd176, 0, %p107;
	mov.u32 	%r528, %tid.x;
	cvt.u64.u32 	%rd7, %r528;
	add.s32 	%r529, %r2, %r528;
	cvt.u64.u32 	%rd178, %r529;
	add.s64 	%rd179, %rd177, %rd178;
	mad.lo.s64 	%rd180, %rd179, 24, %rd2;
	ld.global.f64 	%fd1, [%rd180];
	ld.global.f64 	%fd2, [%rd180+8];
	ld.global.u32 	%r3, [%rd180+16];
	setp.eq.s32 	%p108, %r3, 1;
	bar.sync 	0;
	shr.u32 	%r4, %r528, 5;
	// begin inline asm
	mov.u32 %r497, %laneid;
	// end inline asm
	selp.u32 	%r502, 1, 0, %p108;
	mov.b32 	%r500, 1;
	mov.b32 	%r525, 0;
	mov.b32 	%r527, -1;
	// begin inline asm
	{  .reg .s32 r0;  .reg .pred p;  shfl.sync.up.b32 r0|p, %r502, %r500, %r525, %r527;  @p add.s32 r0, r0, %r502;  mov.s32 %r498, r0;}
	// end inline asm
	mov.b32 	%r506, 2;
	// begin inline asm
	{  .reg .s32 r0;  .reg .pred p;  shfl.sync.up.b32 r0|p, %r498, %r506, %r525, %r527;  @p add.s32 r0, r0, %r498;  mov.s32 %r504, r0;}
	// end inline asm
	mov.b32 	%r512, 4;
	// begin inline asm
	{  .reg .s32 r0;  .reg .pred p;  shfl.sync.up.b32 r0|p, %r504, %r512, %r525, %r527;  @p add.s32 r0, r0, %r504;  mov.s32 %r510, r0;}
	// end inline asm
	mov.b32 	%r518, 8;
	// begin inline asm
	{  .reg .s32 r0;  .reg .pred p;  shfl.sync.up.b32 r0|p, %r510, %r518, %r525, %r527;  @p add.s32 r0, r0, %r510;  mov.s32 %r516, r0;}
	// end inline asm
	mov.b32 	%r524, 16;
	// begin inline asm
	{  .reg .s32 r0;  .reg .pred p;  shfl.sync.up.b32 r0|p, %r516, %r524, %r525, %r527;  @p add.s32 r0, r0, %r516;  mov.s32 %r522, r0;}
	// end inline asm
	setp.ne.s32 	%p109, %r497, 31;
	@%p109 bra 	$L__BB24_4;
	shl.b32 	%r530, %r4, 2;
	mov.u32 	%r531, _ZZN3cub18CUB_300001_SM_10006detail6select23DeviceSelectSweepKernelINS2_10policy_hubIN4cuda3std3__45tupleIJddiEEENS0_8NullTypeElLb0ELNS0_10SelectImplE2EE10Policy1000EPS9_PSA_N6thrust24THRUST_300001_SM_1000_NS12zip_iteratorINS8_IJNSH_6detail15normal_iteratorINSH_10device_ptrIdEEEESN_NSK_INSL_IiEEEEEEEEEPlNS0_13ScanTileStateIiLb1EEE8region_1SA_iNS2_19streaming_context_tIlLb1EEELSB_2EEEvT0_T1_T2_T3_T4_T5_T6_T7_iT8_NS1_7vsmem_tEE19static_temp_storage;
	add.s32 	%r532, %r531, %r530;
	st.shared.u32 	[%r532], %r522;
$L__BB24_4:
	cvt.u32.u64 	%r533, %rd7;
	bar.sync 	0;
	ld.shared.v4.u32 	{%r534, %r535, %r536, %r537}, [_ZZN3cub18CUB_300001_SM_10006detail6select23DeviceSelectSweepKernelINS2_10policy_hubIN4cuda3std3__45tupleIJddiEEENS0_8NullTypeElLb0ELNS0_10SelectImplE2EE10Policy1000EPS9_PSA_N6thrust24THRUST_300001_SM_1000_NS12zip_iteratorINS8_IJNSH_6detail15normal_iteratorINSH_10device_ptrIdEEEESN_NSK_INSL_IiEEEEEEEEEPlNS0_13ScanTileStateIiLb1EEE8region_1SA_iNS2_19streaming_context_tIlLb1EEELSB_2EEEvT0_T1_T2_T3_T4_T5_T6_T7_iT8_NS1_7vsmem_tEE19static_temp_storage];
	add.s32 	%r538, %r535, %r534;
	setp.eq.s32 	%p110, %r4, 2;
	selp.b32 	%r539, %r538, %r534, %p110;
	add.s32 	%r540, %r538, %r536;
	setp.eq.s32 	%p111, %r4, 3;
	selp.b32 	%r541, %r540, %r539, %p111;
	add.s32 	%r8, %r540, %r537;
	setp.lt.u32 	%p112, %r533, 32;
	selp.b32 	%r542, 0, %r541, %p112;
	setp.eq.s32 	%p113, %r497, 0;
	sub.s32 	%r543, %r522, %r502;
	selp.b32 	%r544, 0, %r543, %p113;
	add.s32 	%r9, %r542, %r544;
	setp.ne.s32 	%p114, %r533, 0;
	@%p114 bra 	$L__BB24_6;
	add.s64 	%rd181, %rd3, 256;
	mov.b32 	%r545, 101;
	// begin inline asm
	st.relaxed.gpu.v2.u32 [%rd181], {%r545, %r8};
	// end inline asm
$L__BB24_6:
	setp.eq.s32 	%p115, %r3, 1;
	bar.sync 	0;
	sub.s32 	%r10, 128, %r8;
	sub.s32 	%r548, %r533, %r9;
	add.s32 	%r549, %r9, %r10;
	selp.b32 	%r550, %r549, %r548, %p115;
	mov.u32 	%r551, _ZZN3cub18CUB_300001_SM_10006detail6select23DeviceSelectSweepKernelINS2_10policy_hubIN4cuda3std3__45tupleIJddiEEENS0_8NullTypeElLb0ELNS0_10SelectImplE2EE10Policy1000EPS9_PSA_N6thrust24THRUST_300001_SM_1000_NS12zip_iteratorINS8_IJNSH_6detail15normal_iteratorINSH_10device_ptrIdEEEESN_NSK_INSL_IiEEEEEEEEEPlNS0_13ScanTileStateIiLb1EEE8region_1SA_iNS2_19streaming_context_tIlLb1EEELSB_2EEEvT0_T1_T2_T3_T4_T5_T6_T7_iT8_NS1_7vsmem_tEE19static_temp_storage;
	mad.lo.s32 	%r552, %r550, 24, %r551;
	st.shared.f64 	[%r552], %fd1;
	st.shared.f64 	[%r552+8], %fd2;
	st.shared.u32 	[%r552+16], %r3;
	bar.sync 	0;
	setp.ge.s32 	%p116, %r533, %r10;
	@%p116 bra 	$L__BB24_10;
	ld.param.u64 	%rd8, [%rd1+8];
	setp.ne.s16 	%p118, %rs13, 0;
	mov.b64 	%rd200, 0;
	@%p118 bra 	$L__BB24_9;
	ld.param.u64 	%rd188, [%rd1+24];
	cvta.to.global.u64 	%rd189, %rd188;
	ld.global.u64 	%rd190, [%rd189];
	sub.s64 	%rd200, %rd176, %rd190;
$L__BB24_9:
	add.s64 	%rd191, %rd200, %rd7;
	not.b64 	%rd192, %rd191;
	add.s64 	%rd202, %rd8, %rd192;
	bra.uni 	$L__BB24_13;
$L__BB24_10:
	setp.ne.s16 	%p117, %rs13, 0;
	mov.b64 	%rd201, 0;
	@%p117 bra 	$L__BB24_12;
	ld.param.u64 	%rd183, [%rd1+24];
	cvta.to.global.u64 	%rd184, %rd183;
	ld.global.u64 	%rd201, [%rd184];
$L__BB24_12:
	sub.s32 	%r554, %r533, %r10;
	cvt.s64.s32 	%rd185, %r554;
	add.s64 	%rd202, %rd201, %rd185;
$L__BB24_13:
	mad.lo.s32 	%r557, %r533, 24, %r551;
	ld.shared.f64 	%fd21, [%r557];
	ld.shared.f64 	%fd22, [%r557+8];
	ld.shared.u32 	%r558, [%r557+16];
	cvta.to.global.u64 	%rd193, %rd53;
	shl.b64 	%rd194, %rd202, 3;
	add.s64 	%rd195, %rd193, %rd194;
	add.s64 	%rd196, %rd5, %rd194;
	shl.b64 	%rd197, %rd202, 2;
	add.s64 	%rd198, %rd6, %rd197;
	st.global.f64 	[%rd195], %fd21;
	st.global.f64 	[%rd196], %fd22;
	st.global.u32 	[%rd198], %r558;
	bra.uni 	$L__BB24_109;
$L__BB24_14:
	ld.param.u8 	%rs10, [%rd1];
	setp.eq.s16 	%p65, %rs10, 0;
	ld.param.u64 	%rd136, [%rd1+16];
	selp.b64 	%rd137, %rd136, 0, %p65;
	cvt.s64.s32 	%rd138, %r2;
	mov.u32 	%r365, %tid.x;
	cvt.u64.u32 	%rd16, %r365;
	add.s64 	%rd139, %rd138, %rd16;
	add.s64 	%rd140, %rd139, %rd137;
	mad.lo.s64 	%rd141, %rd140, 24, %rd2;
	ld.global.f64 	%fd3, [%rd141];
	ld.global.f64 	%fd4, [%rd141+8];
	ld.global.u32 	%r11, [%rd141+16];
	setp.eq.s32 	%p66, %r11, 1;
	bar.sync 	0;
	shr.u32 	%r12, %r365, 5;
	// begin inline asm
	mov.u32 %r334, %laneid;
	// end inline asm
	selp.u32 	%r339, 1, 0, %p66;
	mov.b32 	%r337, 1;
	mov.b32 	%r362, 0;
	mov.b32 	%r364, -1;
	// begin inline asm
	{  .reg .s32 r0;  .reg .pred p;  shfl.sync.up.b32 r0|p, %r339, %r337, %r362, %r364;  @p add.s32 r0, r0, %r339;  mov.s32 %r335, r0;}
	// end inline asm
	mov.b32 	%r343, 2;
	// begin inline asm
	{  .reg .s32 r0;  .reg .pred p;  shfl.sync.up.b32 r0|p, %r335, %r343, %r362, %r364;  @p add.s32 r0, r0, %r335;  mov.s32 %r341, r0;}
	// end inline asm
	mov.b32 	%r349, 4;
	// begin inline asm
	{  .reg .s32 r0;  .reg .pred p;  shfl.sync.up.b32 r0|p, %r341, %r349, %r362, %r364;  @p add.s32 r0, r0, %r341;  mov.s32 %r347, r0;}
	// end inline asm
	mov.b32 	%r355, 8;
	// begin inline asm
	{  .reg .s32 r0;  .reg .pred p;  shfl.sync.up.b32 r0|p, %r347, %r355, %r362, %r364;  @p add.s32 r0, r0, %r347;  mov.s32 %r353, r0;}
	// end inline asm
	mov.b32 	%r361, 16;
	// begin inline asm
	{  .reg .s32 r0;  .reg .pred p;  shfl.sync.up.b32 r0|p, %r353, %r361, %r362, %r364;  @p add.s32 r0, r0, %r353;  mov.s32 %r359, r0;}
	// end inline asm
	setp.ne.s32 	%p67, %r334, 31;
	@%p67 bra 	$L__BB24_16;
	shl.b32 	%r366, %r12, 2;
	mov.u32 	%r367, _ZZN3cub18CUB_300001_SM_10006detail6select23DeviceSelectSweepKernelINS2_10policy_hubIN4cuda3std3__45tupleIJddiEEENS0_8NullTypeElLb0ELNS0_10SelectImplE2EE10Policy1000EPS9_PSA_N6thrust24THRUST_300001_SM_1000_NS12zip_iteratorINS8_IJNSH_6detail15normal_iteratorINSH_10device_ptrIdEEEESN_NSK_INSL_IiEEEEEEEEEPlNS0_13ScanTileStateIiLb1EEE8region_1SA_iNS2_19streaming_context_tIlLb1EEELSB_2EEEvT0_T1_T2_T3_T4_T5_T6_T7_iT8_NS1_7vsmem_tEE19static_temp_storage;
	add.s32 	%r368, %r367, %r366;
	st.shared.u32 	[%r368], %r359;
$L__BB24_16:
	sub.s32 	%r369, %r359, %r339;
	cvt.u32.u64 	%r370, %rd16;
	bar.sync 	0;
	ld.shared.v4.u32 	{%r371, %r372, %r373, %r374}, [_ZZN3cub18CUB_300001_SM_10006detail6select23DeviceSelectSweepKernelINS2_10policy_hubIN4cuda3std3__45tupleIJddiEEENS0_8NullTypeElLb0ELNS0_10SelectImplE2EE10Policy1000EPS9_PSA_N6thrust24THRUST_300001_SM_1000_NS12zip_iteratorINS8_IJNSH_6detail15normal_iteratorINSH_10device_ptrIdEEEESN_NSK_INSL_IiEEEEEEEEEPlNS0_13ScanTileStateIiLb1EEE8region_1SA_iNS2_19streaming_context_tIlLb1EEELSB_2EEEvT0_T1_T2_T3_T4_T5_T6_T7_iT8_NS1_7vsmem_tEE19static_temp_storage];
	add.s32 	%r375, %r372, %r371;
	setp.eq.s32 	%p68, %r12, 2;
	selp.b32 	%r376, %r375, %r371, %p68;
	add.s32 	%r377, %r375, %r373;
	setp.eq.s32 	%p69, %r12, 3;
	selp.b32 	%r378, %r377, %r376, %p69;
	add.s32 	%r16, %r377, %r374;
	setp.gt.u32 	%p70, %r370, 31;
	setp.lt.u32 	%p71, %r370, 32;
	setp.eq.s32 	%p72, %r334, 0;
	selp.b32 	%r379, 0, %r369, %p72;
	add.s32 	%r566, %r378, %r379;
	selp.b32 	%r18, %r369, %r566, %p71;
	@%p70 bra 	$L__BB24_41;
	setp.ne.s32 	%p73, %r370, 0;
	mul.wide.s32 	%rd142, %r1, 8;
	add.s64 	%rd17, %rd3, %rd142;
	@%p73 bra 	$L__BB24_19;
	st.shared.u32 	[_ZZN3cub18CUB_300001_SM_10006detail6select23DeviceSelectSweepKernelINS2_10policy_hubIN4cuda3std3__45tupleIJddiEEENS0_8NullTypeElLb0ELNS0_10SelectImplE2EE10Policy1000EPS9_PSA_N6thrust24THRUST_300001_SM_1000_NS12zip_iteratorINS8_IJNSH_6detail15normal_iteratorINSH_10device_ptrIdEEEESN_NSK_INSL_IiEEEEEEEEEPlNS0_13ScanTileStateIiLb1EEE8region_1SA_iNS2_19streaming_context_tIlLb1EEELSB_2EEEvT0_T1_T2_T3_T4_T5_T6_T7_iT8_NS1_7vsmem_tEE19static_temp_storage+44], %r16;
	add.s64 	%rd143, %rd17, 256;
	mov.b32 	%r381, 100;
	// begin inline asm
	st.relaxed.gpu.v2.u32 [%rd143], {%r381, %r16};
	// end inline asm
$L__BB24_19:
	not.b32 	%r384, %r370;
	add.s32 	%r563, %r1, %r384;
	mov.u32 	%r20, %nctaid.x;
	setp.gt.u32 	%p74, %r20, 499;
	@%p74 bra 	$L__BB24_21;
	membar.cta;
	bra.uni 	$L__BB24_22;
$L__BB24_21:
	mov.b32 	%r385, 450;
	// begin inline asm
	nanosleep.u32 %r385;
	// end inline asm
$L__BB24_22:
	mul.wide.s32 	%rd145, %r563, 8;
	add.s64 	%rd146, %rd3, %rd145;
	add.s64 	%rd144, %rd146, 256;
	// begin inline asm
	ld.relaxed.gpu.v2.u32 {%r564, %r560}, [%rd144];
	// end inline asm
$L__BB24_23:
	setp.eq.s32 	%p75, %r564, 99;
	mov.b32 	%r388, -1;
	vote.sync.any.pred 	%p76, %p75, %r388;
	not.pred 	%p77, %p76;
	@%p77 bra 	$L__BB24_28;
	setp.gt.u32 	%p106, %r20, 499;
	@%p106 bra 	$L__BB24_26;
	membar.cta;
	bra.uni 	$L__BB24_27;
$L__BB24_26:
	mov.b32 	%r494, 350;
	// begin inline asm
	nanosleep.u32 %r494;
	// end inline asm
$L__BB24_27:
	// begin inline asm
	ld.relaxed.gpu.v2.u32 {%r564, %r560}, [%rd144];
	// end inline asm
	bra.uni 	$L__BB24_23;
$L__BB24_28:
	setp.eq.s32 	%p78, %r564, 101;
	mov.b32 	%r415, -1;
	vote.sync.ballot.b32 	%r416, %p78, %r415;
	// begin inline asm
	mov.u32 %r390, %lanemask_ge;
	// end inline asm
	and.b32  	%r417, %r416, %r390;
	or.b32  	%r418, %r417, -2147483648;
	add.s32 	%r419, %r418, -1;
	not.b32 	%r420, %r418;
	and.b32  	%r421, %r420, %r419;
	popc.b32 	%r394, %r421;
	mov.b32 	%r393, 1;
	// begin inline asm
	shfl.sync.down.b32 %r391, %r560, %r393, %r394, %r415;
	// end inline asm
	setp.lt.s32 	%p80, %r334, %r394;
	selp.b32 	%r422, %r391, 0, %p80;
	add.s32 	%r397, %r422, %r560;
	mov.b32 	%r398, 2;
	// begin inline asm
	shfl.sync.down.b32 %r396, %r397, %r398, %r394, %r415;
	// end inline asm
	add.s32 	%r30, %r334, 2;
	setp.gt.s32 	%p81, %r30, %r394;
	selp.b32 	%r423, 0, %r396, %p81;
	add.s32 	%r402, %r397, %r423;
	mov.b32 	%r403, 4;
	// begin inline asm
	shfl.sync.down.b32 %r401, %r402, %r403, %r394, %r415;
	// end inline asm
	add.s32 	%r31, %r334, 4;
	setp.gt.s32 	%p82, %r31, %r394;
	selp.b32 	%r424, 0, %r401, %p82;
	add.s32 	%r407, %r402, %r424;
	mov.b32 	%r408, 8;
	// begin inline asm
	shfl.sync.down.b32 %r406, %r407, %r408, %r394, %r415;
	// end inline asm
	add.s32 	%r32, %r334, 8;
	setp.gt.s32 	%p83, %r32, %r394;
	selp.b32 	%r425, 0, %r406, %p83;
	add.s32 	%r412, %r407, %r425;
	mov.b32 	%r413, 16;
	// begin inline asm
	shfl.sync.down.b32 %r411, %r412, %r413, %r394, %r415;
	// end inline asm
	add.s32 	%r33, %r334, 16;
	setp.gt.s32 	%p84, %r33, %r394;
	selp.b32 	%r426, 0, %r411, %p84;
	add.s32 	%r561, %r412, %r426;
	add.s64 	%rd19, %rd3, 256;
$L__BB24_29:
	setp.ne.s32 	%p85, %r564, 101;
	mov.b32 	%r427, -1;
	vote.sync.all.pred 	%p86, %p85, %r427;
	not.pred 	%p87, %p86;
	@%p87 bra 	$L__BB24_37;
	mul.wide.s32 	%rd172, %r563, 8;
	add.s64 	%rd173, %rd19, %rd172;
	add.s64 	%rd171, %rd173, -256;
	// begin inline asm
	ld.relaxed.gpu.v2.u32 {%r564, %r565}, [%rd171];
	// end inline asm
$L__BB24_31:
	setp.eq.s32 	%p95, %r564, 99;
	mov.b32 	%r452, -1;
	vote.sync.any.pred 	%p96, %p95, %r452;
	not.pred 	%p97, %p96;
	@%p97 bra 	$L__BB24_36;
	setp.gt.u32 	%p105, %r20, 499;
	@%p105 bra 	$L__BB24_34;
	membar.cta;
	bra.uni 	$L__BB24_35;
$L__BB24_34:
	mov.b32 	%r491, 350;
	// begin inline asm
	nanosleep.u32 %r491;
	// end inline asm
$L__BB24_35:
	// begin inline asm
	ld.relaxed.gpu.v2.u32 {%r564, %r565}, [%rd171];
	// end inline asm
	bra.uni 	$L__BB24_31;
$L__BB24_36:
	setp.eq.s32 	%p98, %r564, 101;
	mov.b32 	%r478, -1;
	vote.sync.ballot.b32 	%r479, %p98, %r478;
	and.b32  	%r480, %r479, %r390;
	or.b32  	%r481, %r480, -2147483648;
	add.s32 	%r482, %r481, -1;
	not.b32 	%r483, %r481;
	and.b32  	%r484, %r483, %r482;
	popc.b32 	%r457, %r484;
	mov.b32 	%r456, 1;
	// begin inline asm
	shfl.sync.down.b32 %r454, %r565, %r456, %r457, %r478;
	// end inline asm
	setp.lt.s32 	%p100, %r334, %r457;
	selp.b32 	%r485, %r454, 0, %p100;
	add.s32 	%r460, %r485, %r565;
	mov.b32 	%r461, 2;
	// begin inline asm
	shfl.sync.down.b32 %r459, %r460, %r461, %r457, %r478;
	// end inline asm
	setp.gt.s32 	%p101, %r30, %r457;
	selp.b32 	%r486, 0, %r459, %p101;
	add.s32 	%r465, %r460, %r486;
	mov.b32 	%r466, 4;
	// begin inline asm
	shfl.sync.down.b32 %r464, %r465, %r466, %r457, %r478;
	// end inline asm
	setp.gt.s32 	%p102, %r31, %r457;
	selp.b32 	%r487, 0, %r464, %p102;
	add.s32 	%r470, %r465, %r487;
	mov.b32 	%r471, 8;
	// begin inline asm
	shfl.sync.down.b32 %r469, %r470, %r471, %r457, %r478;
	// end inline asm
	setp.gt.s32 	%p103, %r32, %r457;
	selp.b32 	%r488, 0, %r469, %p103;
	add.s32 	%r475, %r470, %r488;
	mov.b32 	%r476, 16;
	// begin inline asm
	shfl.sync.down.b32 %r474, %r475, %r476, %r457, %r478;
	// end inline asm
	setp.gt.s32 	%p104, %r33, %r457;
	selp.b32 	%r489, 0, %r474, %p104;
	add.s32 	%r490, %r489, %r561;
	add.s32 	%r561, %r490, %r475;
	add.s32 	%r563, %r563, -32;
	bra.uni 	$L__BB24_29;
$L__BB24_37:
	cvt.u32.u64 	%r429, %rd16;
	setp.ne.s32 	%p88, %r429, 0;
	@%p88 bra 	$L__BB24_39;
	add.s32 	%r431, %r561, %r16;
	add.s64 	%rd147, %rd17, 256;
	mov.b32 	%r430, 101;
	// begin inline asm
	st.relaxed.gpu.v2.u32 [%rd147], {%r430, %r431};
	// end inline asm
	st.shared.u32 	[_ZZN3cub18CUB_300001_SM_10006detail6select23DeviceSelectSweepKernelINS2_10policy_hubIN4cuda3std3__45tupleIJddiEEENS0_8NullTypeElLb0ELNS0_10SelectImplE2EE10Policy1000EPS9_PSA_N6thrust24THRUST_300001_SM_1000_NS12zip_iteratorINS8_IJNSH_6detail15normal_iteratorINSH_10device_ptrIdEEEESN_NSK_INSL_IiEEEEEEEEEPlNS0_13ScanTileStateIiLb1EEE8region_1SA_iNS2_19streaming_context_tIlLb1EEELSB_2EEEvT0_T1_T2_T3_T4_T5_T6_T7_iT8_NS1_7vsmem_tEE19static_temp_storage+36], %r561;
	st.shared.u32 	[_ZZN3cub18CUB_300001_SM_10006detail6select23DeviceSelectSweepKernelINS2_10policy_hubIN4cuda3std3__45tupleIJddiEEENS0_8NullTypeElLb0ELNS0_10SelectImplE2EE10Policy1000EPS9_PSA_N6thrust24THRUST_300001_SM_1000_NS12zip_iteratorINS8_IJNSH_6detail15normal_iteratorINSH_10device_ptrIdEEEESN_NSK_INSL_IiEEEEEEEEEPlNS0_13ScanTileStateIiLb1EEE8region_1SA_iNS2_19streaming_context_tIlLb1EEELSB_2EEEvT0_T1_T2_T3_T4_T5_T6_T7_iT8_NS1_7vsmem_tEE19static_temp_storage+40], %r431;
$L__BB24_39:
	setp.ne.s32 	%p89, %r334, 0;
	mov.u32 	%r566, %r18;
	@%p89 bra 	$L__BB24_41;
	st.shared.u32 	[_ZZN3cub18CUB_300001_SM_10006detail6select23DeviceSelectSweepKernelINS2_10policy_hubIN4cuda3std3__45tupleIJddiEEENS0_8NullTypeElLb0ELNS0_10SelectImplE2EE10Policy1000EPS9_PSA_N6thrust24THRUST_300001_SM_1000_NS12zip_iteratorINS8_IJNSH_6detail15normal_iteratorINSH_10device_ptrIdEEEESN_NSK_INSL_IiEEEEEEEEEPlNS0_13ScanTileStateIiLb1EEE8region_1SA_iNS2_19streaming_context_tIlLb1EEELSB_2EEEvT0_T1_T2_T3_T4_T5_T6_T7_iT8_NS1_7vsmem_tEE19static_temp_storage+20], %r561;
	mov.u32 	%r566, %r561;
$L__BB24_41:
	cvt.u32.u64 	%r432, %rd16;
	setp.eq.s32 	%p90, %r11, 1;
	bar.sync 	0;
	setp.eq.s32 	%p91, %r432, 0;
	mov.u32 	%r433, _ZZN3cub18CUB_300001_SM_10006detail6select23DeviceSelectSweepKernelINS2_10policy_hubIN4cuda3std3__45tupleIJddiEEENS0_8NullTypeElLb0ELNS0_10SelectImplE2EE10Policy1000EPS9_PSA_N6thrust24THRUST_300001_SM_1000_NS12zip_iteratorINS8_IJNSH_6detail15normal_iteratorINSH_10device_ptrIdEEEESN_NSK_INSL_IiEEEEEEEEEPlNS0_13ScanTileStateIiLb1EEE8region_1SA_iNS2_19streaming_context_tIlLb1EEELSB_2EEEvT0_T1_T2_T3_T4_T5_T6_T7_iT8_NS1_7vsmem_tEE19static_temp_storage;
	ld.shared.u32 	%r434, [_ZZN3cub18CUB_300001_SM_10006detail6select23DeviceSelectSweepKernelINS2_10policy_hubIN4cuda3std3__45tupleIJddiEEENS0_8NullTypeElLb0ELNS0_10SelectImplE2EE10Policy1000EPS9_PSA_N6thrust24THRUST_300001_SM_1000_NS12zip_iteratorINS8_IJNSH_6detail15normal_iteratorINSH_10device_ptrIdEEEESN_NSK_INSL_IiEEEEEEEEEPlNS0_13ScanTileStateIiLb1EEE8region_1SA_iNS2_19streaming_context_tIlLb1EEELSB_2EEEvT0_T1_T2_T3_T4_T5_T6_T7_iT8_NS1_7vsmem_tEE19static_temp_storage+20];
	selp.b32 	%r435, 0, %r434, %p91;
	add.s32 	%r436, %r435, %r566;
	ld.shared.u32 	%r437, [_ZZN3cub18CUB_300001_SM_10006detail6select23DeviceSelectSweepKernelINS2_10policy_hubIN4cuda3std3__45tupleIJddiEEENS0_8NullTypeElLb0ELNS0_10SelectImplE2EE10Policy1000EPS9_PSA_N6thrust24THRUST_300001_SM_1000_NS12zip_iteratorINS8_IJNSH_6detail15normal_iteratorINSH_10device_ptrIdEEEESN_NSK_INSL_IiEEEEEEEEEPlNS0_13ScanTileStateIiLb1EEE8region_1SA_iNS2_19streaming_context_tIlLb1EEELSB_2EEEvT0_T1_T2_T3_T4_T5_T6_T7_iT8_NS1_7vsmem_tEE19static_temp_storage+44];
	ld.shared.u32 	%r49, [_ZZN3cub18CUB_300001_SM_10006detail6select23DeviceSelectSweepKernelINS2_10policy_hubIN4cuda3std3__45tupleIJddiEEENS0_8NullTypeElLb0ELNS0_10SelectImplE2EE10Policy1000EPS9_PSA_N6thrust24THRUST_300001_SM_1000_NS12zip_iteratorINS8_IJNSH_6detail15normal_iteratorINSH_10device_ptrIdEEEESN_NSK_INSL_IiEEEEEEEEEPlNS0_13ScanTileStateIiLb1EEE8region_1SA_iNS2_19streaming_context_tIlLb1EEELSB_2EEEvT0_T1_T2_T3_T4_T5_T6_T7_iT8_NS1_7vsmem_tEE19static_temp_storage+36];
	bar.sync 	0;
	sub.s32 	%r50, 128, %r437;
	sub.s32 	%r438, %r436, %r49;
	sub.s32 	%r439, %r432, %r438;
	add.s32 	%r440, %r438, %r50;
	selp.b32 	%r441, %r440, %r439, %p90;
	mad.lo.s32 	%r442, %r441, 24, %r433;
	st.shared.f64 	[%r442], %fd3;
	st.shared.f64 	[%r442+8], %fd4;
	st.shared.u32 	[%r442+16], %r11;
	bar.sync 	0;
	setp.ge.s32 	%p92, %r432, %r50;
	@%p92 bra 	$L__BB24_45;
	ld.param.u64 	%rd21, [%rd1+8];
	ld.param.u8 	%rs12, [%rd1];
	setp.ne.s16 	%p94, %rs12, 0;
	mov.b64 	%rd203, 0;
	@%p94 bra 	$L__BB24_44;
	ld.param.u64 	%rd155, [%rd1+16];
	ld.param.u64 	%rd156, [%rd1+24];
	cvta.to.global.u64 	%rd157, %rd156;
	ld.global.u64 	%rd158, [%rd157];
	sub.s64 	%rd203, %rd155, %rd158;
$L__BB24_44:
	sub.s32 	%r445, %r2, %r49;
	cvt.s64.s32 	%rd159, %r445;
	add.s64 	%rd160, %rd159, %rd16;
	add.s64 	%rd161, %rd160, %rd203;
	not.b64 	%rd162, %rd161;
	add.s64 	%rd205, %rd21, %rd162;
	bra.uni 	$L__BB24_48;
$L__BB24_45:
	ld.param.u8 	%rs11, [%rd1];
	setp.ne.s16 	%p93, %rs11, 0;
	mov.b64 	%rd204, 0;
	@%p93 bra 	$L__BB24_47;
	ld.param.u64 	%rd149, [%rd1+24];
	cvta.to.global.u64 	%rd150, %rd149;
	ld.global.u64 	%rd204, [%rd150];
$L__BB24_47:
	sub.s32 	%r444, %r432, %r50;
	cvt.s64.s32 	%rd151, %r444;
	cvt.s64.s32 	%rd152, %r49;
	add.s64 	%rd153, %rd151, %rd152;
	add.s64 	%rd205, %rd153, %rd204;
$L__BB24_48:
	mad.lo.s32 	%r448, %r432, 24, %r433;
	ld.shared.f64 	%fd19, [%r448];
	ld.shared.f64 	%fd20, [%r448+8];
	ld.shared.u32 	%r449, [%r448+16];
	cvta.to.global.u64 	%rd163, %rd53;
	shl.b64 	%rd164, %rd205, 3;
	add.s64 	%rd165, %rd163, %rd164;
	cvta.to.global.u64 	%rd166, %rd54;
	add.s64 	%rd167, %rd166, %rd164;
	cvta.to.global.u64 	%rd168, %rd55;
	shl.b64 	%rd169, %rd205, 2;
	add.s64 	%rd170, %rd168, %rd169;
	st.global.f64 	[%rd165], %fd19;
	st.global.f64 	[%rd167], %fd20;
	st.global.u32 	[%rd170], %r449;
	bra.uni 	$L__BB24_109;
$L__BB24_49:
	sub.s32 	%r51, %r109, %r2;
	setp.ne.s32 	%p2, %r1, 0;
	@%p2 bra 	$L__BB24_63;
	mov.u32 	%r52, %tid.x;
	setp.ge.s32 	%p47, %r52, %r51;
	mov.b32 	%r568, 1;
	mov.b32 	%r567, 0;
	mov.f64 	%fd23, 0d0000000000000000;
	mov.f64 	%fd24, %fd23;
	@%p47 bra 	$L__BB24_52;
	ld.param.u8 	%rs4, [%rd1];
	ld.param.u64 	%rd101, [%rd1+16];
	add.s32 	%r275, %r2, %r52;
	cvt.u64.u32 	%rd102, %r275;
	setp.eq.s16 	%p48, %rs4, 0;
	selp.b64 	%rd103, %rd101, 0, %p48;
	add.s64 	%rd104, %rd103, %rd102;
	mad.lo.s64 	%rd105, %rd104, 24, %rd2;
	ld.global.f64 	%fd23, [%rd105];
	ld.global.f64 	%fd24, [%rd105+8];
	ld.global.u32 	%r567, [%rd105+16];
	setp.eq.s32 	%p49, %r567, 1;
	selp.u32 	%r568, 1, 0, %p49;
$L__BB24_52:
	bar.sync 	0;
	shr.u32 	%r57, %r52, 5;
	// begin inline asm
	mov.u32 %r276, %laneid;
	// end inline asm
	mov.b32 	%r279, 1;
	mov.b32 	%r304, 0;
	mov.b32 	%r306, -1;
	// begin inline asm
	{  .reg .s32 r0;  .reg .pred p;  shfl.sync.up.b32 r0|p, %r568, %r279, %r304, %r306;  @p add.s32 r0, r0, %r568;  mov.s32 %r277, r0;}
	// end inline asm
	mov.b32 	%r285, 2;
	// begin inline asm
	{  .reg .s32 r0;  .reg .pred p;  shfl.sync.up.b32 r0|p, %r277, %r285, %r304, %r306;  @p add.s32 r0, r0, %r277;  mov.s32 %r283, r0;}
	// end inline asm
	mov.b32 	%r291, 4;
	// begin inline asm
	{  .reg .s32 r0;  .reg .pred p;  shfl.sync.up.b32 r0|p, %r283, %r291, %r304, %r306;  @p add.s32 r0, r0, %r283;  mov.s32 %r289, r0;}
	// end inline asm
	mov.b32 	%r297, 8;
	// begin inline asm
	{  .reg .s32 r0;  .reg .pred p;  shfl.sync.up.b32 r0|p, %r289, %r297, %r304, %r306;  @p add.s32 r0, r0, %r289;  mov.s32 %r295, r0;}
	// end inline asm
	mov.b32 	%r303, 16;
	// begin inline asm
	{  .reg .s32 r0;  .reg .pred p;  shfl.sync.up.b32 r0|p, %r295, %r303, %r304, %r306;  @p add.s32 r0, r0, %r295;  mov.s32 %r301, r0;}
	// end inline asm
	setp.ne.s32 	%p50, %r276, 31;
	@%p50 bra 	$L__BB24_54;
	shl.b32 	%r307, %r57, 2;
	mov.u32 	%r308, _ZZN3cub18CUB_300001_SM_10006detail6select23DeviceSelectSweepKernelINS2_10policy_hubIN4cuda3std3__45tupleIJddiEEENS0_8NullTypeElLb0ELNS0_10SelectImplE2EE10Policy1000EPS9_PSA_N6thrust24THRUST_300001_SM_1000_NS12zip_iteratorINS8_IJNSH_6detail15normal_iteratorINSH_10device_ptrIdEEEESN_NSK_INSL_IiEEEEEEEEEPlNS0_13ScanTileStateIiLb1EEE8region_1SA_iNS2_19streaming_context_tIlLb1EEELSB_2EEEvT0_T1_T2_T3_T4_T5_T6_T7_iT8_NS1_7vsmem_tEE19static_temp_storage;
	add.s32 	%r309, %r308, %r307;
	st.shared.u32 	[%r309], %r301;
$L__BB24_54:
	bar.sync 	0;
	mov.u32 	%r310, _ZZN3cub18CUB_300001_SM_10006detail6select23DeviceSelectSweepKernelINS2_10policy_hubIN4cuda3std3__45tupleIJddiEEENS0_8NullTypeElLb0ELNS0_10SelectImplE2EE10Policy1000EPS9_PSA_N6thrust24THRUST_300001_SM_1000_NS12zip_iteratorINS8_IJNSH_6detail15normal_iteratorINSH_10device_ptrIdEEEESN_NSK_INSL_IiEEEEEEEEEPlNS0_13ScanTileStateIiLb1EEE8region_1SA_iNS2_19streaming_context_tIlLb1EEELSB_2EEEvT0_T1_T2_T3_T4_T5_T6_T7_iT8_NS1_7vsmem_tEE19static_temp_storage;
	ld.shared.v4.u32 	{%r311, %r312, %r313, %r314}, [_ZZN3cub18CUB_300001_SM_10006detail6select23DeviceSelectSweepKernelINS2_10policy_hubIN4cuda3std3__45tupleIJddiEEENS0_8NullTypeElLb0ELNS0_10SelectImplE2EE10Policy1000EPS9_PSA_N6thrust24THRUST_300001_SM_1000_NS12zip_iteratorINS8_IJNSH_6detail15normal_iteratorINSH_10device_ptrIdEEEESN_NSK_INSL_IiEEEEEEEEEPlNS0_13ScanTileStateIiLb1EEE8region_1SA_iNS2_19streaming_context_tIlLb1EEELSB_2EEEvT0_T1_T2_T3_T4_T5_T6_T7_iT8_NS1_7vsmem_tEE19static_temp_storage];
	add.s32 	%r315, %r312, %r311;
	setp.eq.s32 	%p51, %r57, 2;
	selp.b32 	%r316, %r315, %r311, %p51;
	add.s32 	%r317, %r315, %r313;
	setp.eq.s32 	%p52, %r57, 3;
	selp.b32 	%r318, %r317, %r316, %p52;
	setp.lt.u32 	%p53, %r52, 32;
	selp.b32 	%r319, 0, %r318, %p53;
	setp.eq.s32 	%p54, %r276, 0;
	sub.s32 	%r320, %r301, %r568;
	selp.b32 	%r321, 0, %r320, %p54;
	add.s32 	%r322, %r319, %r321;
	add.s32 	%r323, %r51, %r314;
	add.s32 	%r324, %r323, %r317;
	add.s32 	%r579, %r324, -128;
	bar.sync 	0;
	sub.s32 	%r61, %r51, %r579;
	sub.s32 	%r325, %r52, %r322;
	setp.eq.s32 	%p55, %r568, 0;
	add.s32 	%r326, %r322, %r61;
	selp.b32 	%r327, %r325, %r326, %p55;
	mad.lo.s32 	%r328, %r327, 24, %r310;
	st.shared.f64 	[%r328], %fd23;
	st.shared.f64 	[%r328+8], %fd24;
	st.shared.u32 	[%r328+16], %r567;
	bar.sync 	0;
	setp.ge.s32 	%p56, %r52, %r61;
	@%p56 bra 	$L__BB24_58;
	ld.param.u64 	%rd29, [%rd1+8];
	ld.param.u8 	%rs6, [%rd1];
	setp.ne.s16 	%p58, %rs6, 0;
	mov.b64 	%rd206, 0;
	@%p58 bra 	$L__BB24_57;
	ld.param.u64 	%rd111, [%rd1+16];
	ld.param.u64 	%rd112, [%rd1+24];
	cvta.to.global.u64 	%rd113, %rd112;
	ld.global.u64 	%rd114, [%rd113];
	sub.s64 	%rd206, %rd111, %rd114;
$L__BB24_57:
	cvt.u64.u32 	%rd115, %r52;
	add.s64 	%rd116, %rd206, %rd115;
	not.b64 	%rd117, %rd116;
	add.s64 	%rd208, %rd29, %rd117;
	bra.uni 	$L__BB24_61;
$L__BB24_58:
	ld.param.u8 	%rs5, [%rd1];
	setp.ne.s16 	%p57, %rs5, 0;
	mov.b64 	%rd207, 0;
	@%p57 bra 	$L__BB24_60;
	ld.param.u64 	%rd107, [%rd1+24];
	cvta.to.global.u64 	%rd108, %rd107;
	ld.global.u64 	%rd207, [%rd108];
$L__BB24_60:
	sub.s32 	%r329, %r52, %r61;
	cvt.s64.s32 	%rd109, %r329;
	add.s64 	%rd208, %rd207, %rd109;
$L__BB24_61:
	setp.ge.s32 	%p59, %r52, %r51;
	@%p59 bra 	$L__BB24_101;
	mad.lo.s32 	%r331, %r52, 24, %r310;
	ld.shared.u32 	%r332, [%r331+16];
	ld.shared.f64 	%fd17, [%r331+8];
	ld.shared.f64 	%fd18, [%r331];
	shl.b64 	%rd118, %rd208, 3;
	add.s64 	%rd119, %rd4, %rd118;
	add.s64 	%rd120, %rd5, %rd118;
	shl.b64 	%rd121, %rd208, 2;
	add.s64 	%rd122, %rd6, %rd121;
	st.global.f64 	[%rd119], %fd18;
	st.global.f64 	[%rd120], %fd17;
	st.global.u32 	[%rd122], %r332;
	bra.uni 	$L__BB24_101;
$L__BB24_63:
	mov.u32 	%r62, %tid.x;
	setp.ge.s32 	%p3, %r62, %r51;
	mov.b32 	%r570, 1;
	mov.b32 	%r569, 0;
	mov.f64 	%fd25, 0d0000000000000000;
	mov.f64 	%fd26, %fd25;
	@%p3 bra 	$L__BB24_65;
	ld.param.u8 	%rs1, [%rd1];
	ld.param.u64 	%rd59, [%rd1+16];
	cvt.s64.s32 	%rd60, %r2;
	cvt.u64.u32 	%rd61, %r62;
	add.s64 	%rd62, %rd60, %rd61;
	setp.eq.s16 	%p4, %rs1, 0;
	selp.b64 	%rd63, %rd59, 0, %p4;
	add.s64 	%rd64, %rd62, %rd63;
	mad.lo.s64 	%rd65, %rd64, 24, %rd2;
	ld.global.f64 	%fd25, [%rd65];
	ld.global.f64 	%fd26, [%rd65+8];
	ld.global.u32 	%r569, [%rd65+16];
	setp.eq.s32 	%p5, %r569, 1;
	selp.u32 	%r570, 1, 0, %p5;
$L__BB24_65:
	bar.sync 	0;
	shr.u32 	%r67, %r62, 5;
	// begin inline asm
	mov.u32 %r117, %laneid;
	// end inline asm
	mov.b32 	%r120, 1;
	mov.b32 	%r145, 0;
	mov.b32 	%r147, -1;
	// begin inline asm
	{  .reg .s32 r0;  .reg .pred p;  shfl.sync.up.b32 r0|p, %r570, %r120, %r145, %r147;  @p add.s32 r0, r0, %r570;  mov.s32 %r118, r0;}
	// end inline asm
	mov.b32 	%r126, 2;
	// begin inline asm
	{  .reg .s32 r0;  .reg .pred p;  shfl.sync.up.b32 r0|p, %r118, %r126, %r145, %r147;  @p add.s32 r0, r0, %r118;  mov.s32 %r124, r0;}
	// end inline asm
	mov.b32 	%r132, 4;
	// begin inline asm
	{  .reg .s32 r0;  .reg .pred p;  shfl.sync.up.b32 r0|p, %r124, %r132, %r145, %r147;  @p add.s32 r0, r0, %r124;  mov.s32 %r130, r0;}
	// end inline asm
	mov.b32 	%r138, 8;
	// begin inline asm
	{  .reg .s32 r0;  .reg .pred p;  shfl.sync.up.b32 r0|p, %r130, %r138, %r145, %r147;  @p add.s32 r0, r0, %r130;  mov.s32 %r136, r0;}
	// end inline asm
	mov.b32 	%r144, 16;
	// begin inline asm
	{  .reg .s32 r0;  .reg .pred p;  shfl.sync.up.b32 r0|p, %r136, %r144, %r145, %r147;  @p add.s32 r0, r0, %r136;  mov.s32 %r142, r0;}
	// end inline asm
	setp.ne.s32 	%p6, %r117, 31;
	@%p6 bra 	$L__BB24_67;
	shl.b32 	%r148, %r67, 2;
	mov.u32 	%r149, _ZZN3cub18CUB_300001_SM_10006detail6select23DeviceSelectSweepKernelINS2_10policy_hubIN4cuda3std3__45tupleIJddiEEENS0_8NullTypeElLb0ELNS0_10SelectImplE2EE10Policy1000EPS9_PSA_N6thrust24THRUST_300001_SM_1000_NS12zip_iteratorINS8_IJNSH_6detail15normal_iteratorINSH_10device_ptrIdEEEESN_NSK_INSL_IiEEEEEEEEEPlNS0_13ScanTileStateIiLb1EEE8region_1SA_iNS2_19streaming_context_tIlLb1EEELSB_2EEEvT0_T1_T2_T3_T4_T5_T6_T7_iT8_NS1_7vsmem_tEE19static_temp_storage;
	add.s32 	%r150, %r149, %r148;
	st.shared.u32 	[%r150], %r142;
$L__BB24_67:
	sub.s32 	%r151, %r142, %r570;
	bar.sync 	0;
	ld.shared.v4.u32 	{%r152, %r153, %r154, %r155}, [_ZZN3cub18CUB_300001_SM_10006detail6select23DeviceSelectSweepKernelINS2_10policy_hubIN4cuda3std3__45tupleIJddiEEENS0_8NullTypeElLb0ELNS0_10SelectImplE2EE10Policy1000EPS9_PSA_N6thrust24THRUST_300001_SM_1000_NS12zip_iteratorINS8_IJNSH_6detail15normal_iteratorINSH_10device_ptrIdEEEESN_NSK_INSL_IiEEEEEEEEEPlNS0_13ScanTileStateIiLb1EEE8region_1SA_iNS2_19streaming_context_tIlLb1EEELSB_2EEEvT0_T1_T2_T3_T4_T5_T6_T7_iT8_NS1_7vsmem_tEE19static_temp_storage];
	add.s32 	%r156, %r153, %r152;
	setp.eq.s32 	%p7, %r67, 2;
	selp.b32 	%r157, %r156, %r152, %p7;
	add.s32 	%r158, %r156, %r154;
	setp.eq.s32 	%p8, %r67, 3;
	selp.b32 	%r159, %r158, %r157, %p8;
	add.s32 	%r70, %r158, %r155;
	setp.gt.u32 	%p9, %r62, 31;
	setp.lt.u32 	%p10, %r62, 32;
	setp.eq.s32 	%p11, %r117, 0;
	selp.b32 	%r160, 0, %r151, %p11;
	add.s32 	%r578, %r159, %r160;
	selp.b32 	%r72, %r151, %r578, %p10;
	@%p9 bra 	$L__BB24_92;
	setp.ne.s32 	%p12, %r62, 0;
	mul.wide.s32 	%rd66, %r1, 8;
	add.s64 	%rd37, %rd3, %rd66;
	@%p12 bra 	$L__BB24_70;
	st.shared.u32 	[_ZZN3cub18CUB_300001_SM_10006detail6select23DeviceSelectSweepKernelINS2_10policy_hubIN4cuda3std3__45tupleIJddiEEENS0_8NullTypeElLb0ELNS0_10SelectImplE2EE10Policy1000EPS9_PSA_N6thrust24THRUST_300001_SM_1000_NS12zip_iteratorINS8_IJNSH_6detail15normal_iteratorINSH_10device_ptrIdEEEESN_NSK_INSL_IiEEEEEEEEEPlNS0_13ScanTileStateIiLb1EEE8region_1SA_iNS2_19streaming_context_tIlLb1EEELSB_2EEEvT0_T1_T2_T3_T4_T5_T6_T7_iT8_NS1_7vsmem_tEE19static_temp_storage+44], %r70;
	add.s64 	%rd67, %rd37, 256;
	mov.b32 	%r161, 100;
	// begin inline asm
	st.relaxed.gpu.v2.u32 [%rd67], {%r161, %r70};
	// end inline asm
$L__BB24_70:
	not.b32 	%r163, %r62;
	add.s32 	%r575, %r1, %r163;
	mov.u32 	%r74, %nctaid.x;
	setp.gt.u32 	%p13, %r74, 499;
	@%p13 bra 	$L__BB24_72;
	membar.cta;
	bra.uni 	$L__BB24_73;
$L__BB24_72:
	mov.b32 	%r164, 450;
	// begin inline asm
	nanosleep.u32 %r164;
	// end inline asm
$L__BB24_73:
	mul.wide.s32 	%rd69, %r575, 8;
	add.s64 	%rd70, %rd3, %rd69;
	add.s64 	%rd68, %rd70, 256;
	// begin inline asm
	ld.relaxed.gpu.v2.u32 {%r576, %r572}, [%rd68];
	// end inline asm
$L__BB24_74:
	setp.eq.s32 	%p14, %r576, 99;
	mov.b32 	%r167, -1;
	vote.sync.any.pred 	%p15, %p14, %r167;
	not.pred 	%p16, %p15;
	@%p16 bra 	$L__BB24_79;
	@%p13 bra 	$L__BB24_77;
	membar.cta;
	bra.uni 	$L__BB24_78;
$L__BB24_77:
	mov.b32 	%r270, 350;
	// begin inline asm
	nanosleep.u32 %r270;
	// end inline asm
$L__BB24_78:
	// begin inline asm
	ld.relaxed.gpu.v2.u32 {%r576, %r572}, [%rd68];
	// end inline asm
	bra.uni 	$L__BB24_74;
$L__BB24_79:
	setp.eq.s32 	%p17, %r576, 101;
	mov.b32 	%r194, -1;
	vote.sync.ballot.b32 	%r195, %p17, %r194;
	// begin inline asm
	mov.u32 %r169, %lanemask_ge;
	// end inline asm
	and.b32  	%r196, %r195, %r169;
	or.b32  	%r197, %r196, -2147483648;
	add.s32 	%r198, %r197, -1;
	not.b32 	%r199, %r197;
	and.b32  	%r200, %r199, %r198;
	popc.b32 	%r173, %r200;
	mov.b32 	%r172, 1;
	// begin inline asm
	shfl.sync.down.b32 %r170, %r572, %r172, %r173, %r194;
	// end inline asm
	setp.lt.s32 	%p19, %r117, %r173;
	selp.b32 	%r201, %r170, 0, %p19;
	add.s32 	%r176, %r201, %r572;
	mov.b32 	%r177, 2;
	// begin inline asm
	shfl.sync.down.b32 %r175, %r176, %r177, %r173, %r194;
	// end inline asm
	add.s32 	%r84, %r117, 2;
	setp.gt.s32 	%p20, %r84, %r173;
	selp.b32 	%r202, 0, %r175, %p20;
	add.s32 	%r181, %r176, %r202;
	mov.b32 	%r182, 4;
	// begin inline asm
	shfl.sync.down.b32 %r180, %r181, %r182, %r173, %r194;
	// end inline asm
	add.s32 	%r85, %r117, 4;
	setp.gt.s32 	%p21, %r85, %r173;
	selp.b32 	%r203, 0, %r180, %p21;
	add.s32 	%r186, %r181, %r203;
	mov.b32 	%r187, 8;
	// begin inline asm
	shfl.sync.down.b32 %r185, %r186, %r187, %r173, %r194;
	// end inline asm
	add.s32 	%r86, %r117, 8;
	setp.gt.s32 	%p22, %r86, %r173;
	selp.b32 	%r204, 0, %r185, %p22;
	add.s32 	%r191, %r186, %r204;
	mov.b32 	%r192, 16;
	// begin inline asm
	shfl.sync.down.b32 %r190, %r191, %r192, %r173, %r194;
	// end inline asm
	add.s32 	%r87, %r117, 16;
	setp.gt.s32 	%p23, %r87, %r173;
	selp.b32 	%r205, 0, %r190, %p23;
	add.s32 	%r573, %r191, %r205;
	add.s64 	%rd39, %rd3, 256;
$L__BB24_80:
	setp.ne.s32 	%p24, %r576, 101;
	mov.b32 	%r206, -1;
	vote.sync.all.pred 	%p25, %p24, %r206;
	not.pred 	%p26, %p25;
	@%p26 bra 	$L__BB24_88;
	mul.wide.s32 	%rd97, %r575, 8;
	add.s64 	%rd98, %rd39, %rd97;
	add.s64 	%rd96, %rd98, -256;
	// begin inline asm
	ld.relaxed.gpu.v2.u32 {%r576, %r577}, [%rd96];
	// end inline asm
$L__BB24_82:
	setp.eq.s32 	%p35, %r576, 99;
	mov.b32 	%r228, -1;
	vote.sync.any.pred 	%p36, %p35, %r228;
	not.pred 	%p37, %p36;
	@%p37 bra 	$L__BB24_87;
	@%p13 bra 	$L__BB24_85;
	membar.cta;
	bra.uni 	$L__BB24_86;
$L__BB24_85:
	mov.b32 	%r267, 350;
	// begin inline asm
	nanosleep.u32 %r267;
	// end inline asm
$L__BB24_86:
	// begin inline asm
	ld.relaxed.gpu.v2.u32 {%r576, %r577}, [%rd96];
	// end inline asm
	bra.uni 	$L__BB24_82;
$L__BB24_87:
	setp.eq.s32 	%p38, %r576, 101;
	mov.b32 	%r254, -1;
	vote.sync.ballot.b32 	%r255, %p38, %r254;
	and.b32  	%r256, %r255, %r169;
	or.b32  	%r257, %r256, -2147483648;
	add.s32 	%r258, %r257, -1;
	not.b32 	%r259, %r257;
	and.b32  	%r260, %r259, %r258;
	popc.b32 	%r233, %r260;
	mov.b32 	%r232, 1;
	// begin inline asm
	shfl.sync.down.b32 %r230, %r577, %r232, %r233, %r254;
	// end inline asm
	setp.lt.s32 	%p40, %r117, %r233;
	selp.b32 	%r261, %r230, 0, %p40;
	add.s32 	%r236, %r261, %r577;
	mov.b32 	%r237, 2;
	// begin inline asm
	shfl.sync.down.b32 %r235, %r236, %r237, %r233, %r254;
	// end inline asm
	setp.gt.s32 	%p41, %r84, %r233;
	selp.b32 	%r262, 0, %r235, %p41;
	add.s32 	%r241, %r236, %r262;
	mov.b32 	%r242, 4;
	// begin inline asm
	shfl.sync.down.b32 %r240, %r241, %r242, %r233, %r254;
	// end inline asm
	setp.gt.s32 	%p42, %r85, %r233;
	selp.b32 	%r263, 0, %r240, %p42;
	add.s32 	%r246, %r241, %r263;
	mov.b32 	%r247, 8;
	// begin inline asm
	shfl.sync.down.b32 %r245, %r246, %r247, %r233, %r254;
	// end inline asm
	setp.gt.s32 	%p43, %r86, %r233;
	selp.b32 	%r264, 0, %r245, %p43;
	add.s32 	%r251, %r246, %r264;
	mov.b32 	%r252, 16;
	// begin inline asm
	shfl.sync.down.b32 %r250, %r251, %r252, %r233, %r254;
	// end inline asm
	setp.gt.s32 	%p44, %r87, %r233;
	selp.b32 	%r265, 0, %r250, %p44;
	add.s32 	%r266, %r265, %r573;
	add.s32 	%r573, %r266, %r251;
	add.s32 	%r575, %r575, -32;
	bra.uni 	$L__BB24_80;
$L__BB24_88:
	setp.ne.s32 	%p27, %r62, 0;
	@%p27 bra 	$L__BB24_90;
	add.s32 	%r209, %r573, %r70;
	add.s64 	%rd71, %rd37, 256;
	mov.b32 	%r208, 101;
	// begin inline asm
	st.relaxed.gpu.v2.u32 [%rd71], {%r208, %r209};
	// end inline asm
	st.shared.u32 	[_ZZN3cub18CUB_300001_SM_10006detail6select23DeviceSelectSweepKernelINS2_10policy_hubIN4cuda3std3__45tupleIJddiEEENS0_8NullTypeElLb0ELNS0_10SelectImplE2EE10Policy1000EPS9_PSA_N6thrust24THRUST_300001_SM_1000_NS12zip_iteratorINS8_IJNSH_6detail15normal_iteratorINSH_10device_ptrIdEEEESN_NSK_INSL_IiEEEEEEEEEPlNS0_13ScanTileStateIiLb1EEE8region_1SA_iNS2_19streaming_context_tIlLb1EEELSB_2EEEvT0_T1_T2_T3_T4_T5_T6_T7_iT8_NS1_7vsmem_tEE19static_temp_storage+36], %r573;
	st.shared.u32 	[_ZZN3cub18CUB_300001_SM_10006detail6select23DeviceSelectSweepKernelINS2_10policy_hubIN4cuda3std3__45tupleIJddiEEENS0_8NullTypeElLb0ELNS0_10SelectImplE2EE10Policy1000EPS9_PSA_N6thrust24THRUST_300001_SM_1000_NS12zip_iteratorINS8_IJNSH_6detail15normal_iteratorINSH_10device_ptrIdEEEESN_NSK_INSL_IiEEEEEEEEEPlNS0_13ScanTileStateIiLb1EEE8region_1SA_iNS2_19streaming_context_tIlLb1EEELSB_2EEEvT0_T1_T2_T3_T4_T5_T6_T7_iT8_NS1_7vsmem_tEE19static_temp_storage+40], %r209;
$L__BB24_90:
	setp.ne.s32 	%p28, %r117, 0;
	mov.u32 	%r578, %r72;
	@%p28 bra 	$L__BB24_92;
	st.shared.u32 	[_ZZN3cub18CUB_300001_SM_10006detail6select23DeviceSelectSweepKernelINS2_10policy_hubIN4cuda3std3__45tupleIJddiEEENS0_8NullTypeElLb0ELNS0_10SelectImplE2EE10Policy1000EPS9_PSA_N6thrust24THRUST_300001_SM_1000_NS12zip_iteratorINS8_IJNSH_6detail15normal_iteratorINSH_10device_ptrIdEEEESN_NSK_INSL_IiEEEEEEEEEPlNS0_13ScanTileStateIiLb1EEE8region_1SA_iNS2_19streaming_context_tIlLb1EEELSB_2EEEvT0_T1_T2_T3_T4_T5_T6_T7_iT8_NS1_7vsmem_tEE19static_temp_storage+20], %r573;
	mov.u32 	%r578, %r573;
$L__BB24_92:
	bar.sync 	0;
	setp.eq.s32 	%p29, %r62, 0;
	mov.u32 	%r210, _ZZN3cub18CUB_300001_SM_10006detail6select23DeviceSelectSweepKernelINS2_10policy_hubIN4cuda3std3__45tupleIJddiEEENS0_8NullTypeElLb0ELNS0_10SelectImplE2EE10Policy1000EPS9_PSA_N6thrust24THRUST_300001_SM_1000_NS12zip_iteratorINS8_IJNSH_6detail15normal_iteratorINSH_10device_ptrIdEEEESN_NSK_INSL_IiEEEEEEEEEPlNS0_13ScanTileStateIiLb1EEE8region_1SA_iNS2_19streaming_context_tIlLb1EEELSB_2EEEvT0_T1_T2_T3_T4_T5_T6_T7_iT8_NS1_7vsmem_tEE19static_temp_storage;
	ld.shared.u32 	%r211, [_ZZN3cub18CUB_300001_SM_10006detail6select23DeviceSelectSweepKernelINS2_10policy_hubIN4cuda3std3__45tupleIJddiEEENS0_8NullTypeElLb0ELNS0_10SelectImplE2EE10Policy1000EPS9_PSA_N6thrust24THRUST_300001_SM_1000_NS12zip_iteratorINS8_IJNSH_6detail15normal_iteratorINSH_10device_ptrIdEEEESN_NSK_INSL_IiEEEEEEEEEPlNS0_13ScanTileStateIiLb1EEE8region_1SA_iNS2_19streaming_context_tIlLb1EEELSB_2EEEvT0_T1_T2_T3_T4_T5_T6_T7_iT8_NS1_7vsmem_tEE19static_temp_storage+20];
	selp.b32 	%r212, 0, %r211, %p29;
	add.s32 	%r213, %r212, %r578;
	ld.shared.v2.u32 	{%r103, %r214}, [_ZZN3cub18CUB_300001_SM_10006detail6select23DeviceSelectSweepKernelINS2_10policy_hubIN4cuda3std3__45tupleIJddiEEENS0_8NullTypeElLb0ELNS0_10SelectImplE2EE10Policy1000EPS9_PSA_N6thrust24THRUST_300001_SM_1000_NS12zip_iteratorINS8_IJNSH_6detail15normal_iteratorINSH_10device_ptrIdEEEESN_NSK_INSL_IiEEEEEEEEEPlNS0_13ScanTileStateIiLb1EEE8region_1SA_iNS2_19streaming_context_tIlLb1EEELSB_2EEEvT0_T1_T2_T3_T4_T5_T6_T7_iT8_NS1_7vsmem_tEE19static_temp_storage+40];
	ld.shared.u32 	%r104, [_ZZN3cub18CUB_300001_SM_10006detail6select23DeviceSelectSweepKernelINS2_10policy_hubIN4cuda3std3__45tupleIJddiEEENS0_8NullTypeElLb0ELNS0_10SelectImplE2EE10Policy1000EPS9_PSA_N6thrust24THRUST_300001_SM_1000_NS12zip_iteratorINS8_IJNSH_6detail15normal_iteratorINSH_10device_ptrIdEEEESN_NSK_INSL_IiEEEEEEEEEPlNS0_13ScanTileStateIiLb1EEE8region_1SA_iNS2_19streaming_context_tIlLb1EEELSB_2EEEvT0_T1_T2_T3_T4_T5_T6_T7_iT8_NS1_7vsmem_tEE19static_temp_storage+36];
	sub.s32 	%r105, 128, %r51;
	sub.s32 	%r215, %r105, %r214;
	bar.sync 	0;
	add.s32 	%r106, %r215, %r51;
	sub.s32 	%r216, %r213, %r104;
	sub.s32 	%r217, %r62, %r216;
	setp.eq.s32 	%p30, %r570, 0;
	add.s32 	%r218, %r216, %r106;
	selp.b32 	%r219, %r217, %r218, %p30;
	mad.lo.s32 	%r220, %r219, 24, %r210;
	st.shared.f64 	[%r220], %fd25;
	st.shared.f64 	[%r220+8], %fd26;
	st.shared.u32 	[%r220+16], %r569;
	bar.sync 	0;
	setp.ge.s32 	%p31, %r62, %r106;
	@%p31 bra 	$L__BB24_96;
	ld.param.u64 	%rd41, [%rd1+8];
	ld.param.u8 	%rs3, [%rd1];
	setp.ne.s16 	%p33, %rs3, 0;
	mov.b64 	%rd209, 0;
	@%p33 bra 	$L__BB24_95;
	ld.param.u64 	%rd79, [%rd1+16];
	ld.param.u64 	%rd80, [%rd1+24];
	cvta.to.global.u64 	%rd81, %rd80;
	ld.global.u64 	%rd82, [%rd81];
	sub.s64 	%rd209, %rd79, %rd82;
$L__BB24_95:
	sub.s32 	%r222, %r2, %r104;
	cvt.s64.s32 	%rd83, %r222;
	cvt.u64.u32 	%rd84, %r62;
	add.s64 	%rd85, %rd83, %rd84;
	add.s64 	%rd86, %rd85, %rd209;
	not.b64 	%rd87, %rd86;
	add.s64 	%rd211, %rd41, %rd87;
	bra.uni 	$L__BB24_99;
$L__BB24_96:
	ld.param.u8 	%rs2, [%rd1];
	setp.ne.s16 	%p32, %rs2, 0;
	mov.b64 	%rd210, 0;
	@%p32 bra 	$L__BB24_98;
	ld.param.u64 	%rd73, [%rd1+24];
	cvta.to.global.u64 	%rd74, %rd73;
	ld.global.u64 	%rd210, [%rd74];
$L__BB24_98:
	sub.s32 	%r221, %r62, %r106;
	cvt.s64.s32 	%rd75, %r221;
	cvt.s64.s32 	%rd76, %r104;
	add.s64 	%rd77, %rd75, %rd76;
	add.s64 	%rd211, %rd77, %rd210;
$L__BB24_99:
	sub.s32 	%r579, %r103, %r105;
	setp.ge.s32 	%p34, %r62, %r51;
	@%p34 bra 	$L__BB24_101;
	mad.lo.s32 	%r224, %r62, 24, %r210;
	ld.shared.u32 	%r225, [%r224+16];
	ld.shared.f64 	%fd14, [%r224+8];
	ld.shared.f64 	%fd15, [%r224];
	cvta.to.global.u64 	%rd88, %rd53;
	shl.b64 	%rd89, %rd211, 3;
	add.s64 	%rd90, %rd88, %rd89;
	cvta.to.global.u64 	%rd91, %rd54;
	add.s64 	%rd92, %rd91, %rd89;
	cvta.to.global.u64 	%rd93, %rd55;
	shl.b64 	%rd94, %rd211, 2;
	add.s64 	%rd95, %rd93, %rd94;
	st.global.f64 	[%rd90], %fd15;
	st.global.f64 	[%rd92], %fd14;
	st.global.u32 	[%rd95], %r225;
$L__BB24_101:
	mov.u32 	%r333, %tid.x;
	setp.ne.s32 	%p60, %r333, 0;
	@%p60 bra 	$L__BB24_109;
	ld.param.u8 	%rs7, [%rd1+1];
	setp.eq.s16 	%p61, %rs7, 0;
	@%p61 bra 	$L__BB24_106;
	ld.param.u8 	%rs8, [%rd1];
	setp.ne.s16 	%p62, %rs8, 0;
	mov.b64 	%rd212, 0;
	@%p62 bra 	$L__BB24_105;
	ld.param.u64 	%rd124, [%rd1+24];
	cvta.to.global.u64 	%rd125, %rd124;
	ld.global.u64 	%rd212, [%rd125];
$L__BB24_105:
	ld.param.u64 	%rd199, [_ZN3cub18CUB_300001_SM_10006detail6select23DeviceSelectSweepKernelINS2_10policy_hubIN4cuda3std3__45tupleIJddiEEENS0_8NullTypeElLb0ELNS0_10SelectImplE2EE10Policy1000EPS9_PSA_N6thrust24THRUST_300001_SM_1000_NS12zip_iteratorINS8_IJNSH_6detail15normal_iteratorINSH_10device_ptrIdEEEESN_NSK_INSL_IiEEEEEEEEEPlNS0_13ScanTileStateIiLb1EEE8region_1SA_iNS2_19streaming_context_tIlLb1EEELSB_2EEEvT0_T1_T2_T3_T4_T5_T6_T7_iT8_NS1_7vsmem_tE_param_3];
	cvt.s64.s32 	%rd126, %r579;
	add.s64 	%rd127, %rd212, %rd126;
	cvta.to.global.u64 	%rd128, %rd199;
	st.global.u64 	[%rd128], %rd127;
	bra.uni 	$L__BB24_109;
$L__BB24_106:
	ld.param.u8 	%rs9, [%rd1];
	setp.ne.s16 	%p63, %rs9, 0;
	mov.b64 	%rd213, 0;
	@%p63 bra 	$L__BB24_108;
	ld.param.u64 	%rd130, [%rd1+24];
	cvta.to.global.u64 	%rd131, %rd130;
	ld.global.u64 	%rd213, [%rd131];
$L__BB24_108:
	cvt.s64.s32 	%rd132, %r579;
	add.s64 	%rd133, %rd213, %rd132;
	ld.param.u64 	%rd134, [%rd1+32];
	cvta.to.global.u64 	%rd135, %rd134;
	st.global.u64 	[%rd135], %rd133;
$L__BB24_109:
	ret;

}
	// .globl	_ZN3cub18CUB_300001_SM_10006detail6select23DeviceSelectSweepKernelINS2_10policy_hubIN4cuda3std3__45tupleIJddiEEENS0_8NullTypeEiLb0ELNS0_10SelectImplE2EE10Policy1000EPS9_PSA_N6thrust24THRUST_300001_SM_1000_NS12zip_iteratorINS8_IJNSH_6detail15normal_iteratorINSH_10device_ptrIdEEEESN_NSK_INSL_IiEEEEEEEEEPiNS0_13ScanTileStateIiLb1EEE8region_2SA_iNS2_19streaming_context_tIiLb0EEELSB_2EEEvT0_T1_T2_T3_T4_T5_T6_T7_iT8_NS1_7vsmem_tE
.visible .entry _ZN3cub18CUB_300001_SM_10006detail6select23DeviceSelectSweepKernelINS2_10policy_hubIN4cuda3std3__45tupleIJddiEEENS0_8NullTypeEiLb0ELNS0_10SelectImplE2EE10Policy1000EPS9_PSA_N6thrust24THRUST_300001_SM_1000_NS12zip_iteratorINS8_IJNSH_6detail15normal_iteratorINSH_10device_ptrIdEEEESN_NSK_INSL_IiEEEEEEEEEPiNS0_13ScanTileStateIiLb1EEE8region_2SA_iNS2_19streaming_context_tIiLb0EEELSB_2EEEvT0_T1_T2_T3_T4_T5_T6_T7_iT8_NS1_7vsmem_tE(
	.param .u64 .ptr .align 1 _ZN3cub18CUB_300001_SM_10006detail6select23DeviceSelectSweepKernelINS2_10policy_hubIN4cuda3std3__45tupleIJddiEEENS0_8NullTypeEiLb0ELNS0_10SelectImplE2EE10Policy1000EPS9_PSA_N6thrust24THRUST_300001_SM_1000_NS12zip_iteratorINS8_IJNSH_6detail15normal_iteratorINSH_10device_ptrIdEEEESN_NSK_INSL_IiEEEEEEEEEPiNS0_13ScanTileStateIiLb1EEE8region_2SA_iNS2_19streaming_context_tIiLb0EEELSB_2EEEvT0_T1_T2_T3_T4_T5_T6_T7_iT8_NS1_7vsmem_tE_param_0,
	.param .u64 .ptr .align 1 _ZN3cub18CUB_300001_SM_10006detail6select23DeviceSelectSweepKernelINS2_10policy_hubIN4cuda3std3__45tupleIJddiEEENS0_8NullTypeEiLb0ELNS0_10SelectImplE2EE10Policy1000EPS9_PSA_N6thrust24THRUST_300001_SM_1000_NS12zip_iteratorINS8_IJNSH_6detail15normal_iteratorINSH_10device_ptrIdEEEESN_NSK_INSL_IiEEEEEEEEEPiNS0_13ScanTileStateIiLb1EEE8region_2SA_iNS2_19streaming_context_tIiLb0EEELSB_2EEEvT0_T1_T2_T3_T4_T5_T6_T7_iT8_NS1_7vsmem_tE_param_1,
	.param .align 8 .b8 _ZN3cub18CUB_300001_SM_10006detail6select23DeviceSelectSweepKernelINS2_10policy_hubIN4cuda3std3__45tupleIJddiEEENS0_8NullTypeEiLb0ELNS0_10SelectImplE2EE10Policy1000EPS9_PSA_N6thrust24THRUST_300001_SM_1000_NS12zip_iteratorINS8_IJNSH_6detail15normal_iteratorINSH_10device_ptrIdEEEESN_NSK_INSL_IiEEEEEEEEEPiNS0_13ScanTileStateIiLb1EEE8region_2SA_iNS2_19streaming_context_tIiLb0EEELSB_2EEEvT0_T1_T2_T3_T4_T5_T6_T7_iT8_NS1_7vsmem_tE_param_2[24],
	.param .u64 .ptr .align 1 _ZN3cub18CUB_300001_SM_10006detail6select23DeviceSelectSweepKernelINS2_10policy_hubIN4cuda3std3__45tupleIJddiEEENS0_8NullTypeEiLb0ELNS0_10SelectImplE2EE10Policy1000EPS9_PSA_N6thrust24THRUST_300001_SM_1000_NS12zip_iteratorINS8_IJNSH_6detail15normal_iteratorINSH_10device_ptrIdEEEESN_NSK_INSL_IiEEEEEEEEEPiNS0_13ScanTileStateIiLb1EEE8region_2SA_iNS2_19streaming_context_tIiLb0EEELSB_2EEEvT0_T1_T2_T3_T4_T5_T6_T7_iT8_NS1_7vsmem_tE_param_3,
	.param .align 8 .b8 _ZN3cub18CUB_300001_SM_10006detail6select23DeviceSelectSweepKernelINS2_10policy_hubIN4cuda3std3__45tupleIJddiEEENS0_8NullTypeEiLb0ELNS0_10SelectImplE2EE10Policy1000EPS9_PSA_N6thrust24THRUST_300001_SM_1000_NS12zip_iteratorINS8_IJNSH_6detail15normal_iteratorINSH_10device_ptrIdEEEESN_NSK_INSL_IiEEEEEEEEEPiNS0_13ScanTileStateIiLb1EEE8region_2SA_iNS2_19streaming_context_tIiLb0EEELSB_2EEEvT0_T1_T2_T3_T4_T5_T6_T7_iT8_NS1_7vsmem_tE_param_4[8],
	.param .align 1 .b8 _ZN3cub18CUB_300001_SM_10006detail6select23DeviceSelectSweepKernelINS2_10policy_hubIN4cuda3std3__45tupleIJddiEEENS0_8NullTypeEiLb0ELNS0_10SelectImplE2EE10Policy1000EPS9_PSA_N6thrust24THRUST_300001_SM_1000_NS12zip_iteratorINS8_IJNSH_6detail15normal_iteratorINSH_10device_ptrIdEEEESN_NSK_INSL_IiEEEEEEEEEPiNS0_13ScanTileStateIiLb1EEE8region_2SA_iNS2_19streaming_context_tIiLb0EEELSB_2EEEvT0_T1_T2_T3_T4_T5_T6_T7_iT8_NS1_7vsmem_tE_param_5[1],
	.param .align 1 .b8 _ZN3cub18CUB_300001_SM_10006detail6select23DeviceSelectSweepKernelINS2_10policy_hubIN4cuda3std3__45tupleIJddiEEENS0_8NullTypeEiLb0ELNS0_10SelectImplE2EE10Policy1000EPS9_PSA_N6thrust24THRUST_300001_SM_1000_NS12zip_iteratorINS8_IJNSH_6detail15normal_iteratorINSH_10device_ptrIdEEEESN_NSK_INSL_IiEEEEEEEEEPiNS0_13ScanTileStateIiLb1EEE8region_2SA_iNS2_19streaming_context_tIiLb0EEELSB_2EEEvT0_T1_T2_T3_T4_T5_T6_T7_iT8_NS1_7vsmem_tE_param_6[1],
	.param .u32 _ZN3cub18CUB_300001_SM_10006detail6select23DeviceSelectSweepKernelINS2_10policy_hubIN4cuda3std3__45tupleIJddiEEENS0_8NullTypeEiLb0ELNS0_10SelectImplE2EE10Policy1000EPS9_PSA_N6thrust24THRUST_300001_SM_1000_NS12zip_iteratorINS8_IJNSH_6detail15normal_iteratorINSH_10device_ptrIdEEEESN_NSK_INSL_IiEEEEEEEEEPiNS0_13ScanTileStateIiLb1EEE8region_2SA_iNS2_19streaming_context_tIiLb0EEELSB_2EEEvT0_T1_T2_T3_T4_T5_T6_T7_iT8_NS1_7vsmem_tE_param_7,
	.param .u32 _ZN3cub18CUB_300001_SM_10006detail6select23DeviceSelectSweepKernelINS2_10policy_hubIN4cuda3std3__45tupleIJddiEEENS0_8NullTypeEiLb0ELNS0_10SelectImplE2EE10Policy1000EPS9_PSA_N6thrust24THRUST_300001_SM_1000_NS12zip_iteratorINS8_IJNSH_6detail15normal_iteratorINSH_10device_ptrIdEEEESN_NSK_INSL_IiEEEEEEEEEPiNS0_13ScanTileStateIiLb1EEE8region_2SA_iNS2_19streaming_context_tIiLb0EEELSB_2EEEvT0_T1_T2_T3_T4_T5_T6_T7_iT8_NS1_7vsmem_tE_param_8,
	.param .align 1 .b8 _ZN3cub18CUB_300001_SM_10006detail6select23DeviceSelectSweepKernelINS2_10policy_hubIN4cuda3std3__45tupleIJddiEEENS0_8NullTypeEiLb0ELNS0_10SelectImplE2EE10Policy1000EPS9_PSA_N6thrust24THRUST_300001_SM_1000_NS12zip_iteratorINS8_IJNSH_6detail15normal_iteratorINSH_10device_ptrIdEEEESN_NSK_INSL_IiEEEEEEEEEPiNS0_13ScanTileStateIiLb1EEE8region_2SA_iNS2_19streaming_context_tIiLb0EEELSB_2EEEvT0_T1_T2_T3_T4_T5_T6_T7_iT8_NS1_7vsmem_tE_param_9[1],
	.param .align 8 .b8 _ZN3cub18CUB_300001_SM_10006detail6select23DeviceSelectSweepKernelINS2_10policy_hubIN4cuda3std3__45tupleIJddiEEENS0_8NullTypeEiLb0ELNS0_10SelectImplE2EE10Policy1000EPS9_PSA_N6thrust24THRUST_300001_SM_1000_NS12zip_iteratorINS8_IJNSH_6detail15normal_iteratorINSH_10device_ptrIdEEEESN_NSK_INSL_IiEEEEEEEEEPiNS0_13ScanTileStateIiLb1EEE8region_2SA_iNS2_19streaming_context_tIiLb0EEELSB_2EEEvT0_T1_T2_T3_T4_T5_T6_T7_iT8_NS1_7vsmem_tE_param_10[8]
)
.maxntid 128
{
	.reg .pred 	%p<104>;
	.reg .b32 	%r<584>;
	.reg .b64 	%rd<82>;
	.reg .b64 	%fd<27>;
	// demoted variable
	.shared .align 16 .b8 _ZZN3cub18CUB_300001_SM_10006detail6select23DeviceSelectSweepKernelINS2_10policy_hubIN4cuda3std3__45tupleIJddiEEENS0_8NullTypeEiLb0ELNS0_10SelectImplE2EE10Policy1000EPS9_PSA_N6thrust24THRUST_300001_SM_1000_NS12zip_iteratorINS8_IJNSH_6detail15normal_iteratorINSH_10device_ptrIdEEEESN_NSK_INSL_IiEEEEEEEEEPiNS0_13ScanTileStateIiLb1EEE8region_2SA_iNS2_19streaming_context_tIiLb0EEELSB_2EEEvT0_T1_T2_T3_T4_T5_T6_T7_iT8_NS1_7vsmem_tEE19static_temp_storage[6192];
	ld.param.u64 	%rd2, [_ZN3cub18CUB_300001_SM_10006detail6select23DeviceSelectSweepKernelINS2_10policy_hubIN4cuda3std3__45tupleIJddiEEENS0_8NullTypeEiLb0ELNS0_10SelectImplE2EE10Policy1000EPS9_PSA_N6thrust24THRUST_300001_SM_1000_NS12zip_iteratorINS8_IJNSH_6detail15normal_iteratorINSH_10device_ptrIdEEEESN_NSK_INSL_IiEEEEEEEEEPiNS0_13ScanTileStateIiLb1EEE8region_2SA_iNS2_19streaming_context_tIiLb0EEELSB_2EEEvT0_T1_T2_T3_T4_T5_T6_T7_iT8_NS1_7vsmem_tE_param_4];
	ld.param.u64 	%rd16, [_ZN3cub18CUB_300001_SM_10006detail6select23DeviceSelectSweepKernelINS2_10policy_hubIN4cuda3std3__45tupleIJddiEEENS0_8NullTypeEiLb0ELNS0_10SelectImplE2EE10Policy1000EPS9_PSA_N6thrust24THRUST_300001_SM_1000_NS12zip_iteratorINS8_IJNSH_6detail15normal_iteratorINSH_10device_ptrIdEEEESN_NSK_INSL_IiEEEEEEEEEPiNS0_13ScanTileStateIiLb1EEE8region_2SA_iNS2_19streaming_context_tIiLb0EEELSB_2EEEvT0_T1_T2_T3_T4_T5_T6_T7_iT8_NS1_7vsmem_tE_param_2+16];
	ld.param.u64 	%rd15, [_ZN3cub18CUB_300001_SM_10006detail6select23DeviceSelectSweepKernelINS2_10policy_hubIN4cuda3std3__45tupleIJddiEEENS0_8NullTypeEiLb0ELNS0_10SelectImplE2EE10Policy1000EPS9_PSA_N6thrust24THRUST_300001_SM_1000_NS12zip_iteratorINS8_IJNSH_6detail15normal_iteratorINSH_10device_ptrIdEEEESN_NSK_INSL_IiEEEEEEEEEPiNS0_13ScanTileStateIiLb1EEE8region_2SA_iNS2_19streaming_context_tIiLb0EEELSB_2EEEvT0_T1_T2_T3_T4_T5_T6_T7_iT8_NS1_7vsmem_tE_param_2+8];
	ld.param.u64 	%rd14, [_ZN3cub18CUB_300001_SM_10006detail6select23DeviceSelectSweepKernelINS2_10policy_hubIN4cuda3std3__45tupleIJddiEEENS0_8NullTypeEiLb0ELNS0_10SelectImplE2EE10Policy1000EPS9_PSA_N6thrust24THRUST_300001_SM_1000_NS12zip_iteratorINS8_IJNSH_6detail15normal_iteratorINSH_10device_ptrIdEEEESN_NSK_INSL_IiEEEEEEEEEPiNS0_13ScanTileStateIiLb1EEE8region_2SA_iNS2_19streaming_context_tIiLb0EEELSB_2EEEvT0_T1_T2_T3_T4_T5_T6_T7_iT8_NS1_7vsmem_tE_param_2];
	ld.param.u64 	%rd18, [_ZN3cub18CUB_300001_SM_10006detail6select23DeviceSelectSweepKernelINS2_10policy_hubIN4cuda3std3__45tupleIJddiEEENS0_8NullTypeEiLb0ELNS0_10SelectImplE2EE10Policy1000EPS9_PSA_N6thrust24THRUST_300001_SM_1000_NS12zip_iteratorINS8_IJNSH_6detail15normal_iteratorINSH_10device_ptrIdEEEESN_NSK_INSL_IiEEEEEEEEEPiNS0_13ScanTileStateIiLb1EEE8region_2SA_iNS2_19streaming_context_tIiLb0EEELSB_2EEEvT0_T1_T2_T3_T4_T5_T6_T7_iT8_NS1_7vsmem_tE_param_0];
	ld.param.u32 	%r105, [_ZN3cub18CUB_300001_SM_10006detail6select23DeviceSelectSweepKernelINS2_10policy_hubIN4cuda3std3__45tupleIJddiEEENS0_8NullTypeEiLb0ELNS0_10SelectImplE2EE10Policy1000EPS9_PSA_N6thrust24THRUST_300001_SM_1000_NS12zip_iteratorINS8_IJNSH_6detail15normal_iteratorINSH_10device_ptrIdEEEESN_NSK_INSL_IiEEEEEEEEEPiNS0_13ScanTileStateIiLb1EEE8region_2SA_iNS2_19streaming_context_tIiLb0EEELSB_2EEEvT0_T1_T2_T3_T4_T5_T6_T7_iT8_NS1_7vsmem_tE_param_7];
	ld.param.u32 	%r106, [_ZN3cub18CUB_300001_SM_10006detail6select23DeviceSelectSweepKernelINS2_10policy_hubIN4cuda3std3__45tupleIJddiEEENS0_8NullTypeEiLb0ELNS0_10SelectImplE2EE10Policy1000EPS9_PSA_N6thrust24THRUST_300001_SM_1000_NS12zip_iteratorINS8_IJNSH_6detail15normal_iteratorINSH_10device_ptrIdEEEESN_NSK_INSL_IiEEEEEEEEEPiNS0_13ScanTileStateIiLb1EEE8region_2SA_iNS2_19streaming_context_tIiLb0EEELSB_2EEEvT0_T1_T2_T3_T4_T5_T6_T7_iT8_NS1_7vsmem_tE_param_8];
	cvta.to.global.u64 	%rd1, %rd18;
	cvta.to.global.u64 	%rd3, %rd14;
	cvta.to.global.u64 	%rd4, %rd15;
	cvta.to.global.u64 	%rd5, %rd16;
	mov.u32 	%r107, %ctaid.x;
	mov.u32 	%r108, %nctaid.y;
	mov.u32 	%r109, %ctaid.y;
	mad.lo.s32 	%r1, %r107, %r108, %r109;
	shl.b32 	%r2, %r1, 7;
	add.s32 	%r110, %r106, -1;
	setp.ge.s32 	%p1, %r1, %r110;
	@%p1 bra 	$L__BB25_35;
	setp.ne.s32 	%p55, %r1, 0;
	@%p55 bra 	$L__BB25_7;
	mov.u32 	%r3, %tid.x;
	add.s32 	%r534, %r2, %r3;
	mul.wide.u32 	%rd73, %r534, 24;
	add.s64 	%rd74, %rd1, %rd73;
	ld.global.f64 	%fd1, [%rd74];
	ld.global.f64 	%fd2, [%rd74+8];
	ld.global.u32 	%r4, [%rd74+16];
	setp.eq.s32 	%p95, %r4, 2;
	bar.sync 	0;
	shr.u32 	%r5, %r3, 5;
	// begin inline asm
	mov.u32 %r503, %laneid;
	// end inline asm
	selp.u32 	%r508, 1, 0, %p95;
	mov.b32 	%r506, 1;
	mov.b32 	%r531, 0;
	mov.b32 	%r533, -1;
	// begin inline asm
	{  .reg .s32 r0;  .reg .pred p;  shfl.sync.up.b32 r0|p, %r508, %r506, %r531, %r533;  @p add.s32 r0, r0, %r508;  mov.s32 %r504, r0;}
	// end inline asm
	mov.b32 	%r512, 2;
	// begin inline asm
	{  .reg .s32 r0;  .reg .pred p;  shfl.sync.up.b32 r0|p, %r504, %r512, %r531, %r533;  @p add.s32 r0, r0, %r504;  mov.s32 %r510, r0;}
	// end inline asm
	mov.b32 	%r518, 4;
	// begin inline asm
	{  .reg .s32 r0;  .reg .pred p;  shfl.sync.up.b32 r0|p, %r510, %r518, %r531, %r533;  @p add.s32 r0, r0, %r510;  mov.s32 %r516, r0;}
	// end inline asm
	mov.b32 	%r524, 8;
	// begin inline asm
	{  .reg .s32 r0;  .reg .pred p;  shfl.sync.up.b32 r0|p, %r516, %r524, %r531, %r533;  @p add.s32 r0, r0, %r516;  mov.s32 %r522, r0;}
	// end inline asm
	mov.b32 	%r530, 16;
	// begin inline asm
	{  .reg .s32 r0;  .reg .pred p;  shfl.sync.up.b32 r0|p, %r522, %r530, %r531, %r533;  @p add.s32 r0, r0, %r522;  mov.s32 %r528, r0;}
	// end inline asm
	setp.ne.s32 	%p96, %r503, 31;
	@%p96 bra 	$L__BB25_4;
	shl.b32 	%r535, %r5, 2;
	mov.u32 	%r536, _ZZN3cub18CUB_300001_SM_10006detail6select23DeviceSelectSweepKernelINS2_10policy_hubIN4cuda3std3__45tupleIJddiEEENS0_8NullTypeEiLb0ELNS0_10SelectImplE2EE10Policy1000EPS9_PSA_N6thrust24THRUST_300001_SM_1000_NS12zip_iteratorINS8_IJNSH_6detail15normal_iteratorINSH_10device_ptrIdEEEESN_NSK_INSL_IiEEEEEEEEEPiNS0_13ScanTileStateIiLb1EEE8region_2SA_iNS2_19streaming_context_tIiLb0EEELSB_2EEEvT0_T1_T2_T3_T4_T5_T6_T7_iT8_NS1_7vsmem_tEE19static_temp_storage;
	add.s32 	%r537, %r536, %r535;
	st.shared.u32 	[%r537], %r528;
$L__BB25_4:
	bar.sync 	0;
	ld.shared.v4.u32 	{%r538, %r539, %r540, %r541}, [_ZZN3cub18CUB_300001_SM_10006detail6select23DeviceSelectSweepKernelINS2_10policy_hubIN4cuda3std3__45tupleIJddiEEENS0_8NullTypeEiLb0ELNS0_10SelectImplE2EE10Policy1000EPS9_PSA_N6thrust24THRUST_300001_SM_1000_NS12zip_iteratorINS8_IJNSH_6detail15normal_iteratorINSH_10device_ptrIdEEEESN_NSK_INSL_IiEEEEEEEEEPiNS0_13ScanTileStateIiLb1EEE8region_2SA_iNS2_19streaming_context_tIiLb0EEELSB_2EEEvT0_T1_T2_T3_T4_T5_T6_T7_iT8_NS1_7vsmem_tEE19static_temp_storage];
	add.s32 	%r542, %r539, %r538;
	setp.eq.s32 	%p97, %r5, 2;
	selp.b32 	%r543, %r542, %r538, %p97;
	add.s32 	%r544, %r542, %r540;
	setp.eq.s32 	%p98, %r5, 3;
	selp.b32 	%r545, %r544, %r543, %p98;
	add.s32 	%r9, %r544, %r541;
	setp.lt.u32 	%p99, %r3, 32;
	selp.b32 	%r546, 0, %r545, %p99;
	setp.eq.s32 	%p100, %r503, 0;
	sub.s32 	%r547, %r528, %r508;
	selp.b32 	%r548, 0, %r547, %p100;
	add.s32 	%r10, %r546, %r548;
	setp.ne.s32 	%p101, %r3, 0;
	@%p101 bra 	$L__BB25_6;
	add.s64 	%rd75, %rd2, 256;
	mov.b32 	%r549, 101;
	// begin inline asm
	st.relaxed.gpu.v2.u32 [%rd75], {%r549, %r9};
	// end inline asm
$L__BB25_6:
	setp.eq.s32 	%p102, %r4, 2;
	bar.sync 	0;
	sub.s32 	%r551, 128, %r9;
	sub.s32 	%r552, %r3, %r10;
	add.s32 	%r553, %r10, %r551;
	selp.b32 	%r554, %r553, %r552, %p102;
	mov.u32 	%r555, _ZZN3cub18CUB_300001_SM_10006detail6select23DeviceSelectSweepKernelINS2_10policy_hubIN4cuda3std3__45tupleIJddiEEENS0_8NullTypeEiLb0ELNS0_10SelectImplE2EE10Policy1000EPS9_PSA_N6thrust24THRUST_300001_SM_1000_NS12zip_iteratorINS8_IJNSH_6detail15normal_iteratorINSH_10device_ptrIdEEEESN_NSK_INSL_IiEEEEEEEEEPiNS0_13ScanTileStateIiLb1EEE8region_2SA_iNS2_19streaming_context_tIiLb0EEELSB_2EEEvT0_T1_T2_T3_T4_T5_T6_T7_iT8_NS1_7vsmem_tEE19static_temp_storage;
	mad.lo.s32 	%r556, %r554, 24, %r555;
	st.shared.f64 	[%r556], %fd1;
	st.shared.f64 	[%r556+8], %fd2;
	st.shared.u32 	[%r556+16], %r4;
	bar.sync 	0;
	sub.s32 	%r557, %r3, %r551;
	setp.lt.s32 	%p103, %r3, %r551;
	not.b32 	%r558, %r3;
	add.s32 	%r559, %r105, %r558;
	selp.b32 	%r560, %r559, %r557, %p103;
	mad.lo.s32 	%r561, %r3, 24, %r555;
	ld.shared.f64 	%fd21, [%r561];
	ld.shared.f64 	%fd22, [%r561+8];
	ld.shared.u32 	%r562, [%r561+16];
	mul.wide.s32 	%rd76, %r560, 8;
	add.s64 	%rd77, %rd3, %rd76;
	add.s64 	%rd78, %rd4, %rd76;
	mul.wide.s32 	%rd79, %r560, 4;
	add.s64 	%rd80, %rd5, %rd79;
	st.global.f64 	[%rd77], %fd21;
	st.global.f64 	[%rd78], %fd22;
	st.global.u32 	[%rd80], %r562;
	bra.uni 	$L__BB25_75;
$L__BB25_7:
	cvt.s64.s32 	%rd50, %r2;
	mov.u32 	%r11, %tid.x;
	cvt.u64.u32 	%rd51, %r11;
	add.s64 	%rd52, %rd50, %rd51;
	mad.lo.s64 	%rd53, %rd52, 24, %rd1;
	ld.global.f64 	%fd3, [%rd53];
	ld.global.f64 	%fd4, [%rd53+8];
	ld.global.u32 	%r12, [%rd53+16];
	setp.eq.s32 	%p56, %r12, 2;
	bar.sync 	0;
	shr.u32 	%r13, %r11, 5;
	// begin inline asm
	mov.u32 %r341, %laneid;
	// end inline asm
	selp.u32 	%r346, 1, 0, %p56;
	mov.b32 	%r344, 1;
	mov.b32 	%r369, 0;
	mov.b32 	%r371, -1;
	// begin inline asm
	{  .reg .s32 r0;  .reg .pred p;  shfl.sync.up.b32 r0|p, %r346, %r344, %r369, %r371;  @p add.s32 r0, r0, %r346;  mov.s32 %r342, r0;}
	// end inline asm
	mov.b32 	%r350, 2;
	// begin inline asm
	{  .reg .s32 r0;  .reg .pred p;  shfl.sync.up.b32 r0|p, %r342, %r350, %r369, %r371;  @p add.s32 r0, r0, %r342;  mov.s32 %r348, r0;}
	// end inline asm
	mov.b32 	%r356, 4;
	// begin inline asm
	{  .reg .s32 r0;  .reg .pred p;  shfl.sync.up.b32 r0|p, %r348, %r356, %r369, %r371;  @p add.s32 r0, r0, %r348;  mov.s32 %r354, r0;}
	// end inline asm
	mov.b32 	%r362, 8;
	// begin inline asm
	{  .reg .s32 r0;  .reg .pred p;  shfl.sync.up.b32 r0|p, %r354, %r362, %r369, %r371;  @p add.s32 r0, r0, %r354;  mov.s32 %r360, r0;}
	// end inline asm
	mov.b32 	%r368, 16;
	// begin inline asm
	{  .reg .s32 r0;  .reg .pred p;  shfl.sync.up.b32 r0|p, %r360, %r368, %r369, %r371;  @p add.s32 r0, r0, %r360;  mov.s32 %r366, r0;}
	// end inline asm
	setp.ne.s32 	%p57, %r341, 31;
	@%p57 bra 	$L__BB25_9;
	shl.b32 	%r372, %r13, 2;
	mov.u32 	%r373, _ZZN3cub18CUB_300001_SM_10006detail6select23DeviceSelectSweepKernelINS2_10policy_hubIN4cuda3std3__45tupleIJddiEEENS0_8NullTypeEiLb0ELNS0_10SelectImplE2EE10Policy1000EPS9_PSA_N6thrust24THRUST_300001_SM_1000_NS12zip_iteratorINS8_IJNSH_6detail15normal_iteratorINSH_10device_ptrIdEEEESN_NSK_INSL_IiEEEEEEEEEPiNS0_13ScanTileStateIiLb1EEE8region_2SA_iNS2_19streaming_context_tIiLb0EEELSB_2EEEvT0_T1_T2_T3_T4_T5_T6_T7_iT8_NS1_7vsmem_tEE19static_temp_storage;
	add.s32 	%r374, %r373, %r372;
	st.shared.u32 	[%r374], %r366;
$L__BB25_9:
	sub.s32 	%r375, %r366, %r346;
	bar.sync 	0;
	ld.shared.v4.u32 	{%r376, %r377, %r378, %r379}, [_ZZN3cub18CUB_300001_SM_10006detail6select23DeviceSelectSweepKernelINS2_10policy_hubIN4cuda3std3__45tupleIJddiEEENS0_8NullTypeEiLb0ELNS0_10SelectImplE2EE10Policy1000EPS9_PSA_N6thrust24THRUST_300001_SM_1000_NS12zip_iteratorINS8_IJNSH_6detail15normal_iteratorINSH_10device_ptrIdEEEESN_NSK_INSL_IiEEEEEEEEEPiNS0_13ScanTileStateIiLb1EEE8region_2SA_iNS2_19streaming_context_tIiLb0EEELSB_2EEEvT0_T1_T2_T3_T4_T5_T6_T7_iT8_NS1_7vsmem_tEE19static_temp_storage];
	add.s32 	%r380, %r377, %r376;
	setp.eq.s32 	%p58, %r13, 2;
	selp.b32 	%r381, %r380, %r376, %p58;
	add.s32 	%r382, %r380, %r378;
	setp.eq.s32 	%p59, %r13, 3;
	selp.b32 	%r383, %r382, %r381, %p59;
	add.s32 	%r17, %r382, %r379;
	setp.gt.u32 	%p60, %r11, 31;
	setp.lt.u32 	%p61, %r11, 32;
	setp.eq.s32 	%p62, %r341, 0;
	selp.b32 	%r384, 0, %r375, %p62;
	add.s32 	%r570, %r383, %r384;
	selp.b32 	%r19, %r375, %r570, %p61;
	@%p60 bra 	$L__BB25_34;
	setp.ne.s32 	%p63, %r11, 0;
	mul.wide.s32 	%rd54, %r1, 8;
	add.s64 	%rd6, %rd2, %rd54;
	@%p63 bra 	$L__BB25_12;
	st.shared.u32 	[_ZZN3cub18CUB_300001_SM_10006detail6select23DeviceSelectSweepKernelINS2_10policy_hubIN4cuda3std3__45tupleIJddiEEENS0_8NullTypeEiLb0ELNS0_10SelectImplE2EE10Policy1000EPS9_PSA_N6thrust24THRUST_300001_SM_1000_NS12zip_iteratorINS8_IJNSH_6detail15normal_iteratorINSH_10device_ptrIdEEEESN_NSK_INSL_IiEEEEEEEEEPiNS0_13ScanTileStateIiLb1EEE8region_2SA_iNS2_19streaming_context_tIiLb0EEELSB_2EEEvT0_T1_T2_T3_T4_T5_T6_T7_iT8_NS1_7vsmem_tEE19static_temp_storage+44], %r17;
	add.s64 	%rd55, %rd6, 256;
	mov.b32 	%r385, 100;
	// begin inline asm
	st.relaxed.gpu.v2.u32 [%rd55], {%r385, %r17};
	// end inline asm
$L__BB25_12:
	not.b32 	%r387, %r11;
	add.s32 	%r567, %r1, %r387;
	mov.u32 	%r21, %nctaid.x;
	setp.gt.u32 	%p64, %r21, 499;
	@%p64 bra 	$L__BB25_14;
	membar.cta;
	bra.uni 	$L__BB25_15;
$L__BB25_14:
	mov.b32 	%r388, 450;
	// begin inline asm
	nanosleep.u32 %r388;
	// end inline asm
$L__BB25_15:
	mul.wide.s32 	%rd57, %r567, 8;
	add.s64 	%rd58, %rd2, %rd57;
	add.s64 	%rd56, %rd58, 256;
	// begin inline asm
	ld.relaxed.gpu.v2.u32 {%r568, %r564}, [%rd56];
	// end inline asm
$L__BB25_16:
	setp.eq.s32 	%p65, %r568, 99;
	mov.b32 	%r391, -1;
	vote.sync.any.pred 	%p66, %p65, %r391;
	not.pred 	%p67, %p66;
	@%p67 bra 	$L__BB25_21;
	setp.gt.u32 	%p94, %r21, 499;
	@%p94 bra 	$L__BB25_19;
	membar.cta;
	bra.uni 	$L__BB25_20;
$L__BB25_19:
	mov.b32 	%r500, 350;
	// begin inline asm
	nanosleep.u32 %r500;
	// end inline asm
$L__BB25_20:
	// begin inline asm
	ld.relaxed.gpu.v2.u32 {%r568, %r564}, [%rd56];
	// end inline asm
	bra.uni 	$L__BB25_16;
$L__BB25_21:
	setp.eq.s32 	%p68, %r568, 101;
	mov.b32 	%r418, -1;
	vote.sync.ballot.b32 	%r419, %p68, %r418;
	// begin inline asm
	mov.u32 %r393, %lanemask_ge;
	// end inline asm
	and.b32  	%r420, %r419, %r393;
	or.b32  	%r421, %r420, -2147483648;
	add.s32 	%r422, %r421, -1;
	not.b32 	%r423, %r421;
	and.b32  	%r424, %r423, %r422;
	popc.b32 	%r397, %r424;
	mov.b32 	%r396, 1;
	// begin inline asm
	shfl.sync.down.b32 %r394, %r564, %r396, %r397, %r418;
	// end inline asm
	setp.lt.s32 	%p70, %r341, %r397;
	selp.b32 	%r425, %r394, 0, %p70;
	add.s32 	%r400, %r425, %r564;
	mov.b32 	%r401, 2;
	// begin inline asm
	shfl.sync.down.b32 %r399, %r400, %r401, %r397, %r418;
	// end inline asm
	add.s32 	%r31, %r341, 2;
	setp.gt.s32 	%p71, %r31, %r397;
	selp.b32 	%r426, 0, %r399, %p71;
	add.s32 	%r405, %r400, %r426;
	mov.b32 	%r406, 4;
	// begin inline asm
	shfl.sync.down.b32 %r404, %r405, %r406, %r397, %r418;
	// end inline asm
	add.s32 	%r32, %r341, 4;
	setp.gt.s32 	%p72, %r32, %r397;
	selp.b32 	%r427, 0, %r404, %p72;
	add.s32 	%r410, %r405, %r427;
	mov.b32 	%r411, 8;
	// begin inline asm
	shfl.sync.down.b32 %r409, %r410, %r411, %r397, %r418;
	// end inline asm
	add.s32 	%r33, %r341, 8;
	setp.gt.s32 	%p73, %r33, %r397;
	selp.b32 	%r428, 0, %r409, %p73;
	add.s32 	%r415, %r410, %r428;
	mov.b32 	%r416, 16;
	// begin inline asm
	shfl.sync.down.b32 %r414, %r415, %r416, %r397, %r418;
	// end inline asm
	add.s32 	%r34, %r341, 16;
	setp.gt.s32 	%p74, %r34, %r397;
	selp.b32 	%r429, 0, %r414, %p74;
	add.s32 	%r565, %r415, %r429;
	add.s64 	%rd8, %rd2, 256;
$L__BB25_22:
	setp.ne.s32 	%p75, %r568, 101;
	mov.b32 	%r430, -1;
	vote.sync.all.pred 	%p76, %p75, %r430;
	not.pred 	%p77, %p76;
	@%p77 bra 	$L__BB25_30;
	mul.wide.s32 	%rd69, %r567, 8;
	add.s64 	%rd70, %rd8, %rd69;
	add.s64 	%rd68, %rd70, -256;
	// begin inline asm
	ld.relaxed.gpu.v2.u32 {%r568, %r569}, [%rd68];
	// end inline asm
$L__BB25_24:
	setp.eq.s32 	%p83, %r568, 99;
	mov.b32 	%r458, -1;
	vote.sync.any.pred 	%p84, %p83, %r458;
	not.pred 	%p85, %p84;
	@%p85 bra 	$L__BB25_29;
	setp.gt.u32 	%p93, %r21, 499;
	@%p93 bra 	$L__BB25_27;
	membar.cta;
	bra.uni 	$L__BB25_28;
$L__BB25_27:
	mov.b32 	%r497, 350;
	// begin inline asm
	nanosleep.u32 %r497;
	// end inline asm
$L__BB25_28:
	// begin inline asm
	ld.relaxed.gpu.v2.u32 {%r568, %r569}, [%rd68];
	// end inline asm
	bra.uni 	$L__BB25_24;
$L__BB25_29:
	setp.eq.s32 	%p86, %r568, 101;
	mov.b32 	%r484, -1;
	vote.sync.ballot.b32 	%r485, %p86, %r484;
	and.b32  	%r486, %r485, %r393;
	or.b32  	%r487, %r486, -2147483648;
	add.s32 	%r488, %r487, -1;
	not.b32 	%r489, %r487;
	and.b32  	%r490, %r489, %r488;
	popc.b32 	%r463, %r490;
	mov.b32 	%r462, 1;
	// begin inline asm
	shfl.sync.down.b32 %r460, %r569, %r462, %r463, %r484;
	// end inline asm
	setp.lt.s32 	%p88, %r341, %r463;
	selp.b32 	%r491, %r460, 0, %p88;
	add.s32 	%r466, %r491, %r569;
	mov.b32 	%r467, 2;
	// begin inline asm
	shfl.sync.down.b32 %r465, %r466, %r467, %r463, %r484;
	// end inline asm
	setp.gt.s32 	%p89, %r31, %r463;
	selp.b32 	%r492, 0, %r465, %p89;
	add.s32 	%r471, %r466, %r492;
	mov.b32 	%r472, 4;
	// begin inline asm
	shfl.sync.down.b32 %r470, %r471, %r472, %r463, %r484;
	// end inline asm
	setp.gt.s32 	%p90, %r32, %r463;
	selp.b32 	%r493, 0, %r470, %p90;
	add.s32 	%r476, %r471, %r493;
	mov.b32 	%r477, 8;
	// begin inline asm
	shfl.sync.down.b32 %r475, %r476, %r477, %r463, %r484;
	// end inline asm
	setp.gt.s32 	%p91, %r33, %r463;
	selp.b32 	%r494, 0, %r475, %p91;
	add.s32 	%r481, %r476, %r494;
	mov.b32 	%r482, 16;
	// begin inline asm
	shfl.sync.down.b32 %r480, %r481, %r482, %r463, %r484;
	// end inline asm
	setp.gt.s32 	%p92, %r34, %r463;
	selp.b32 	%r495, 0, %r480, %p92;
	add.s32 	%r496, %r495, %r565;
	add.s32 	%r565, %r496, %r481;
	add.s32 	%r567, %r567, -32;
	bra.uni 	$L__BB25_22;
$L__BB25_30:
	setp.ne.s32 	%p78, %r11, 0;
	@%p78 bra 	$L__BB25_32;
	add.s32 	%r433, %r565, %r17;
	add.s64 	%rd59, %rd6, 256;
	mov.b32 	%r432, 101;
	// begin inline asm
	st.relaxed.gpu.v2.u32 [%rd59], {%r432, %r433};
	// end inline asm
	st.shared.u32 	[_ZZN3cub18CUB_300001_SM_10006detail6select23DeviceSelectSweepKernelINS2_10policy_hubIN4cuda3std3__45tupleIJddiEEENS0_8NullTypeEiLb0ELNS0_10SelectImplE2EE10Policy1000EPS9_PSA_N6thrust24THRUST_300001_SM_1000_NS12zip_iteratorINS8_IJNSH_6detail15normal_iteratorINSH_10device_ptrIdEEEESN_NSK_INSL_IiEEEEEEEEEPiNS0_13ScanTileStateIiLb1EEE8region_2SA_iNS2_19streaming_context_tIiLb0EEELSB_2EEEvT0_T1_T2_T3_T4_T5_T6_T7_iT8_NS1_7vsmem_tEE19static_temp_storage+36], %r565;
	st.shared.u32 	[_ZZN3cub18CUB_300001_SM_10006detail6select23DeviceSelectSweepKernelINS2_10policy_hubIN4cuda3std3__45tupleIJddiEEENS0_8NullTypeEiLb0ELNS0_10SelectImplE2EE10Policy1000EPS9_PSA_N6thrust24THRUST_300001_SM_1000_NS12zip_iteratorINS8_IJNSH_6detail15normal_iteratorINSH_10device_ptrIdEEEESN_NSK_INSL_IiEEEEEEEEEPiNS0_13ScanTileStateIiLb1EEE8region_2SA_iNS2_19streaming_context_tIiLb0EEELSB_2EEEvT0_T1_T2_T3_T4_T5_T6_T7_iT8_NS1_7vsmem_tEE19static_temp_storage+40], %r433;
$L__BB25_32:
	setp.ne.s32 	%p79, %r341, 0;
	mov.u32 	%r570, %r19;
	@%p79 bra 	$L__BB25_34;
	st.shared.u32 	[_ZZN3cub18CUB_300001_SM_10006detail6select23DeviceSelectSweepKernelINS2_10policy_hubIN4cuda3std3__45tupleIJddiEEENS0_8NullTypeEiLb0ELNS0_10SelectImplE2EE10Policy1000EPS9_PSA_N6thrust24THRUST_300001_SM_1000_NS12zip_iteratorINS8_IJNSH_6detail15normal_iteratorINSH_10device_ptrIdEEEESN_NSK_INSL_IiEEEEEEEEEPiNS0_13ScanTileStateIiLb1EEE8region_2SA_iNS2_19streaming_context_tIiLb0EEELSB_2EEEvT0_T1_T2_T3_T4_T5_T6_T7_iT8_NS1_7vsmem_tEE19static_temp_storage+20], %r565;
	mov.u32 	%r570, %r565;
$L__BB25_34:
	setp.eq.s32 	%p80, %r12, 2;
	bar.sync 	0;
	setp.eq.s32 	%p81, %r11, 0;
	mov.u32 	%r434, _ZZN3cub18CUB_300001_SM_10006detail6select23DeviceSelectSweepKernelINS2_10policy_hubIN4cuda3std3__45tupleIJddiEEENS0_8NullTypeEiLb0ELNS0_10SelectImplE2EE10Policy1000EPS9_PSA_N6thrust24THRUST_300001_SM_1000_NS12zip_iteratorINS8_IJNSH_6detail15normal_iteratorINSH_10device_ptrIdEEEESN_NSK_INSL_IiEEEEEEEEEPiNS0_13ScanTileStateIiLb1EEE8region_2SA_iNS2_19streaming_context_tIiLb0EEELSB_2EEEvT0_T1_T2_T3_T4_T5_T6_T7_iT8_NS1_7vsmem_tEE19static_temp_storage;
	ld.shared.u32 	%r435, [_ZZN3cub18CUB_300001_SM_10006detail6select23DeviceSelectSweepKernelINS2_10policy_hubIN4cuda3std3__45tupleIJddiEEENS0_8NullTypeEiLb0ELNS0_10SelectImplE2EE10Policy1000EPS9_PSA_N6thrust24THRUST_300001_SM_1000_NS12zip_iteratorINS8_IJNSH_6detail15normal_iteratorINSH_10device_ptrIdEEEESN_NSK_INSL_IiEEEEEEEEEPiNS0_13ScanTileStateIiLb1EEE8region_2SA_iNS2_19streaming_context_tIiLb0EEELSB_2EEEvT0_T1_T2_T3_T4_T5_T6_T7_iT8_NS1_7vsmem_tEE19static_temp_storage+20];
	selp.b32 	%r436, 0, %r435, %p81;
	add.s32 	%r437, %r436, %r570;
	ld.shared.u32 	%r438, [_ZZN3cub18CUB_300001_SM_10006detail6select23DeviceSelectSweepKernelINS2_10policy_hubIN4cuda3std3__45tupleIJddiEEENS0_8NullTypeEiLb0ELNS0_10SelectImplE2EE10Policy1000EPS9_PSA_N6thrust24THRUST_300001_SM_1000_NS12zip_iteratorINS8_IJNSH_6detail15normal_iteratorINSH_10device_ptrIdEEEESN_NSK_INSL_IiEEEEEEEEEPiNS0_13ScanTileStateIiLb1EEE8region_2SA_iNS2_19streaming_context_tIiLb0EEELSB_2EEEvT0_T1_T2_T3_T4_T5_T6_T7_iT8_NS1_7vsmem_tEE19static_temp_storage+44];
	ld.shared.u32 	%r439, [_ZZN3cub18CUB_300001_SM_10006detail6select23DeviceSelectSweepKernelINS2_10policy_hubIN4cuda3std3__45tupleIJddiEEENS0_8NullTypeEiLb0ELNS0_10SelectImplE2EE10Policy1000EPS9_PSA_N6thrust24THRUST_300001_SM_1000_NS12zip_iteratorINS8_IJNSH_6detail15normal_iteratorINSH_10device_ptrIdEEEESN_NSK_INSL_IiEEEEEEEEEPiNS0_13ScanTileStateIiLb1EEE8region_2SA_iNS2_19streaming_context_tIiLb0EEELSB_2EEEvT0_T1_T2_T3_T4_T5_T6_T7_iT8_NS1_7vsmem_tEE19static_temp_storage+36];
	bar.sync 	0;
	add.s32 	%r440, %r438, %r11;
	sub.s32 	%r441, 128, %r438;
	sub.s32 	%r442, %r437, %r439;
	sub.s32 	%r443, %r11, %r442;
	add.s32 	%r444, %r442, %r441;
	selp.b32 	%r445, %r444, %r443, %p80;
	mad.lo.s32 	%r446, %r445, 24, %r434;
	st.shared.f64 	[%r446], %fd3;
	st.shared.f64 	[%r446+8], %fd4;
	st.shared.u32 	[%r446+16], %r12;
	bar.sync 	0;
	add.s32 	%r447, %r440, %r439;
	setp.lt.s32 	%p82, %r11, %r441;
	add.s32 	%r448, %r2, %r11;
	not.b32 	%r449, %r448;
	add.s32 	%r450, %r439, %r449;
	add.s32 	%r451, %r450, %r105;
	add.s32 	%r452, %r447, -128;
	selp.b32 	%r453, %r451, %r452, %p82;
	mad.lo.s32 	%r454, %r11, 24, %r434;
	ld.shared.f64 	%fd19, [%r454];
	ld.shared.f64 	%fd20, [%r454+8];
	ld.shared.u32 	%r455, [%r454+16];
	cvta.to.global.u64 	%rd60, %rd14;
	mul.wide.s32 	%rd61, %r453, 8;
	add.s64 	%rd62, %rd60, %rd61;
	cvta.to.global.u64 	%rd63, %rd15;
	add.s64 	%rd64, %rd63, %rd61;
	cvta.to.global.u64 	%rd65, %rd16;
	mul.wide.s32 	%rd66, %r453, 4;
	add.s64 	%rd67, %rd65, %rd66;
	st.global.f64 	[%rd62], %fd19;
	st.global.f64 	[%rd64], %fd20;
	st.global.u32 	[%rd67], %r455;
	bra.uni 	$L__BB25_75;
$L__BB25_35:
	sub.s32 	%r50, %r105, %r2;
	setp.ne.s32 	%p2, %r1, 0;
	@%p2 bra 	$L__BB25_42;
	mov.u32 	%r51, %tid.x;
	setp.ge.s32 	%p44, %r51, %r50;
	mov.b32 	%r572, 1;
	mov.b32 	%r571, 0;
	mov.f64 	%fd23, 0d0000000000000000;
	mov.f64 	%fd24, %fd23;
	@%p44 bra 	$L__BB25_38;
	add.s32 	%r279, %r2, %r51;
	mul.wide.u32 	%rd42, %r279, 24;
	add.s64 	%rd43, %rd1, %rd42;
	ld.global.f64 	%fd23, [%rd43];
	ld.global.f64 	%fd24, [%rd43+8];
	ld.global.u32 	%r571, [%rd43+16];
	setp.eq.s32 	%p45, %r571, 2;
	selp.u32 	%r572, 1, 0, %p45;
$L__BB25_38:
	bar.sync 	0;
	shr.u32 	%r56, %r51, 5;
	// begin inline asm
	mov.u32 %r280, %laneid;
	// end inline asm
	mov.b32 	%r283, 1;
	mov.b32 	%r308, 0;
	mov.b32 	%r310, -1;
	// begin inline asm
	{  .reg .s32 r0;  .reg .pred p;  shfl.sync.up.b32 r0|p, %r572, %r283, %r308, %r310;  @p add.s32 r0, r0, %r572;  mov.s32 %r281, r0;}
	// end inline asm
	mov.b32 	%r289, 2;
	// begin inline asm
	{  .reg .s32 r0;  .reg .pred p;  shfl.sync.up.b32 r0|p, %r281, %r289, %r308, %r310;  @p add.s32 r0, r0, %r281;  mov.s32 %r287, r0;}
	// end inline asm
	mov.b32 	%r295, 4;
	// begin inline asm
	{  .reg .s32 r0;  .reg .pred p;  shfl.sync.up.b32 r0|p, %r287, %r295, %r308, %r310;  @p add.s32 r0, r0, %r287;  mov.s32 %r293, r0;}
	// end inline asm
	mov.b32 	%r301, 8;
	// begin inline asm
	{  .reg .s32 r0;  .reg .pred p;  shfl.sync.up.b32 r0|p, %r293, %r301, %r308, %r310;  @p add.s32 r0, r0, %r293;  mov.s32 %r299, r0;}
	// end inline asm
	mov.b32 	%r307, 16;
	// begin inline asm
	{  .reg .s32 r0;  .reg .pred p;  shfl.sync.up.b32 r0|p, %r299, %r307, %r308, %r310;  @p add.s32 r0, r0, %r299;  mov.s32 %r305, r0;}
	// end inline asm
	setp.ne.s32 	%p46, %r280, 31;
	@%p46 bra 	$L__BB25_40;
	shl.b32 	%r311, %r56, 2;
	mov.u32 	%r312, _ZZN3cub18CUB_300001_SM_10006detail6select23DeviceSelectSweepKernelINS2_10policy_hubIN4cuda3std3__45tupleIJddiEEENS0_8NullTypeEiLb0ELNS0_10SelectImplE2EE10Policy1000EPS9_PSA_N6thrust24THRUST_300001_SM_1000_NS12zip_iteratorINS8_IJNSH_6detail15normal_iteratorINSH_10device_ptrIdEEEESN_NSK_INSL_IiEEEEEEEEEPiNS0_13ScanTileStateIiLb1EEE8region_2SA_iNS2_19streaming_context_tIiLb0EEELSB_2EEEvT0_T1_T2_T3_T4_T5_T6_T7_iT8_NS1_7vsmem_tEE19static_temp_storage;
	add.s32 	%r313, %r312, %r311;
	st.shared.u32 	[%r313], %r305;
$L__BB25_40:
	setp.ge.s32 	%p47, %r51, %r50;
	bar.sync 	0;
	mov.u32 	%r314, _ZZN3cub18CUB_300001_SM_10006detail6select23DeviceSelectSweepKernelINS2_10policy_hubIN4cuda3std3__45tupleIJddiEEENS0_8NullTypeEiLb0ELNS0_10SelectImplE2EE10Policy1000EPS9_PSA_N6thrust24THRUST_300001_SM_1000_NS12zip_iteratorINS8_IJNSH_6detail15normal_iteratorINSH_10device_ptrIdEEEESN_NSK_INSL_IiEEEEEEEEEPiNS0_13ScanTileStateIiLb1EEE8region_2SA_iNS2_19streaming_context_tIiLb0EEELSB_2EEEvT0_T1_T2_T3_T4_T5_T6_T7_iT8_NS1_7vsmem_tEE19static_temp_storage;
	ld.shared.v4.u32 	{%r315, %r316, %r317, %r318}, [_ZZN3cub18CUB_300001_SM_10006detail6select23DeviceSelectSweepKernelINS2_10policy_hubIN4cuda3std3__45tupleIJddiEEENS0_8NullTypeEiLb0ELNS0_10SelectImplE2EE10Policy1000EPS9_PSA_N6thrust24THRUST_300001_SM_1000_NS12zip_iteratorINS8_IJNSH_6detail15normal_iteratorINSH_10device_ptrIdEEEESN_NSK_INSL_IiEEEEEEEEEPiNS0_13ScanTileStateIiLb1EEE8region_2SA_iNS2_19streaming_context_tIiLb0EEELSB_2EEEvT0_T1_T2_T3_T4_T5_T6_T7_iT8_NS1_7vsmem_tEE19static_temp_storage];
	add.s32 	%r319, %r316, %r315;
	setp.eq.s32 	%p48, %r56, 2;
	selp.b32 	%r320, %r319, %r315, %p48;
	add.s32 	%r321, %r319, %r317;
	setp.eq.s32 	%p49, %r56, 3;
	selp.b32 	%r322, %r321, %r320, %p49;
	setp.lt.u32 	%p50, %r51, 32;
	selp.b32 	%r323, 0, %r322, %p50;
	setp.eq.s32 	%p51, %r280, 0;
	sub.s32 	%r324, %r305, %r572;
	selp.b32 	%r325, 0, %r324, %p51;
	add.s32 	%r326, %r323, %r325;
	add.s32 	%r327, %r50, %r318;
	add.s32 	%r328, %r327, %r321;
	add.s32 	%r583, %r328, -128;
	bar.sync 	0;
	sub.s32 	%r329, %r50, %r583;
	sub.s32 	%r330, %r51, %r326;
	setp.eq.s32 	%p52, %r572, 0;
	add.s32 	%r331, %r326, %r329;
	selp.b32 	%r332, %r330, %r331, %p52;
	mad.lo.s32 	%r333, %r332, 24, %r314;
	st.shared.f64 	[%r333], %fd23;
	st.shared.f64 	[%r333+8], %fd24;
	st.shared.u32 	[%r333+16], %r571;
	bar.sync 	0;
	sub.s32 	%r334, %r51, %r329;
	setp.lt.s32 	%p53, %r51, %r329;
	not.b32 	%r335, %r51;
	add.s32 	%r336, %r105, %r335;
	selp.b32 	%r60, %r336, %r334, %p53;
	@%p47 bra 	$L__BB25_73;
	mad.lo.s32 	%r338, %r51, 24, %r314;
	ld.shared.u32 	%r339, [%r338+16];
	ld.shared.f64 	%fd17, [%r338+8];
	ld.shared.f64 	%fd18, [%r338];
	mul.wide.s32 	%rd44, %r60, 8;
	add.s64 	%rd45, %rd3, %rd44;
	add.s64 	%rd46, %rd4, %rd44;
	mul.wide.s32 	%rd47, %r60, 4;
	add.s64 	%rd48, %rd5, %rd47;
	st.global.f64 	[%rd45], %fd18;
	st.global.f64 	[%rd46], %fd17;
	st.global.u32 	[%rd48], %r339;
	bra.uni 	$L__BB25_73;
$L__BB25_42:
	mov.u32 	%r61, %tid.x;
	setp.ge.s32 	%p3, %r61, %r50;
	mov.b32 	%r574, 1;
	mov.b32 	%r573, 0;
	mov.f64 	%fd25, 0d0000000000000000;
	mov.f64 	%fd26, %fd25;
	@%p3 bra 	$L__BB25_44;
	cvt.s64.s32 	%rd19, %r2;
	cvt.u64.u32 	%rd20, %r61;
	add.s64 	%rd21, %rd19, %rd20;
	mad.lo.s64 	%rd22, %rd21, 24, %rd1;
	ld.global.f64 	%fd25, [%rd22];
	ld.global.f64 	%fd26, [%rd22+8];
	ld.global.u32 	%r573, [%rd22+16];
	setp.eq.s32 	%p4, %r573, 2;
	selp.u32 	%r574, 1, 0, %p4;
$L__BB25_44:
	bar.sync 	0;
	shr.u32 	%r66, %r61, 5;
	// begin inline asm
	mov.u32 %r113, %laneid;
	// end inline asm
	mov.b32 	%r116, 1;
	mov.b32 	%r141, 0;
	mov.b32 	%r143, -1;
	// begin inline asm
	{  .reg .s32 r0;  .reg .pred p;  shfl.sync.up.b32 r0|p, %r574, %r116, %r141, %r143;  @p add.s32 r0, r0, %r574;  mov.s32 %r114, r0;}
	// end inline asm
	mov.b32 	%r122, 2;
	// begin inline asm
	{  .reg .s32 r0;  .reg .pred p;  shfl.sync.up.b32 r0|p, %r114, %r122, %r141, %r143;  @p add.s32 r0, r0, %r114;  mov.s32 %r120, r0;}
	// end inline asm
	mov.b32 	%r128, 4;
	// begin inline asm
	{  .reg .s32 r0;  .reg .pred p;  shfl.sync.up.b32 r0|p, %r120, %r128, %r141, %r143;  @p add.s32 r0, r0, %r120;  mov.s32 %r126, r0;}
	// end inline asm
	mov.b32 	%r134, 8;
	// begin inline asm
	{  .reg .s32 r0;  .reg .pred p;  shfl.sync.up.b32 r0|p, %r126, %r134, %r141, %r143;  @p add.s32 r0, r0, %r126;  mov.s32 %r132, r0;}
	// end inline asm
	mov.b32 	%r140, 16;
	// begin inline asm
	{  .reg .s32 r0;  .reg .pred p;  shfl.sync.up.b32 r0|p, %r132, %r140, %r141, %r143;  @p add.s32 r0, r0, %r132;  mov.s32 %r138, r0;}
	// end inline asm
	setp.ne.s32 	%p5, %r113, 31;
	@%p5 bra 	$L__BB25_46;
	shl.b32 	%r144, %r66, 2;
	mov.u32 	%r145, _ZZN3cub18CUB_300001_SM_10006detail6select23DeviceSelectSweepKernelINS2_10policy_hubIN4cuda3std3__45tupleIJddiEEENS0_8NullTypeEiLb0ELNS0_10SelectImplE2EE10Policy1000EPS9_PSA_N6thrust24THRUST_300001_SM_1000_NS12zip_iteratorINS8_IJNSH_6detail15normal_iteratorINSH_10device_ptrIdEEEESN_NSK_INSL_IiEEEEEEEEEPiNS0_13ScanTileStateIiLb1EEE8region_2SA_iNS2_19streaming_context_tIiLb0EEELSB_2EEEvT0_T1_T2_T3_T4_T5_T6_T7_iT8_NS1_7vsmem_tEE19static_temp_storage;
	add.s32 	%r146, %r145, %r144;
	st.shared.u32 	[%r146], %r138;
$L__BB25_46:
	sub.s32 	%r147, %r138, %r574;
	bar.sync 	0;
	ld.shared.v4.u32 	{%r148, %r149, %r150, %r151}, [_ZZN3cub18CUB_300001_SM_10006detail6select23DeviceSelectSweepKernelINS2_10policy_hubIN4cuda3std3__45tupleIJddiEEENS0_8NullTypeEiLb0ELNS0_10SelectImplE2EE10Policy1000EPS9_PSA_N6thrust24THRUST_300001_SM_1000_NS12zip_iteratorINS8_IJNSH_6detail15normal_iteratorINSH_10device_ptrIdEEEESN_NSK_INSL_IiEEEEEEEEEPiNS0_13ScanTileStateIiLb1EEE8region_2SA_iNS2_19streaming_context_tIiLb0EEELSB_2EEEvT0_T1_T2_T3_T4_T5_T6_T7_iT8_NS1_7vsmem_tEE19static_temp_storage];
	add.s32 	%r152, %r149, %r148;
	setp.eq.s32 	%p6, %r66, 2;
	selp.b32 	%r153, %r152, %r148, %p6;
	add.s32 	%r154, %r152, %r150;
	setp.eq.s32 	%p7, %r66, 3;
	selp.b32 	%r155, %r154, %r153, %p7;
	add.s32 	%r69, %r154, %r151;
	setp.gt.u32 	%p8, %r61, 31;
	setp.lt.u32 	%p9, %r61, 32;
	setp.eq.s32 	%p10, %r113, 0;
	selp.b32 	%r156, 0, %r147, %p10;
	add.s32 	%r582, %r155, %r156;
	selp.b32 	%r71, %r147, %r582, %p9;
	@%p8 bra 	$L__BB25_71;
	setp.ne.s32 	%p11, %r61, 0;
	mul.wide.s32 	%rd23, %r1, 8;
	add.s64 	%rd10, %rd2, %rd23;
	@%p11 bra 	$L__BB25_49;
	st.shared.u32 	[_ZZN3cub18CUB_300001_SM_10006detail6select23DeviceSelectSweepKernelINS2_10policy_hubIN4cuda3std3__45tupleIJddiEEENS0_8NullTypeEiLb0ELNS0_10SelectImplE2EE10Policy1000EPS9_PSA_N6thrust24THRUST_300001_SM_1000_NS12zip_iteratorINS8_IJNSH_6detail15normal_iteratorINSH_10device_ptrIdEEEESN_NSK_INSL_IiEEEEEEEEEPiNS0_13ScanTileStateIiLb1EEE8region_2SA_iNS2_19streaming_context_tIiLb0EEELSB_2EEEvT0_T1_T2_T3_T4_T5_T6_T7_iT8_NS1_7vsmem_tEE19static_temp_storage+44], %r69;
	add.s64 	%rd24, %rd10, 256;
	mov.b32 	%r157, 100;
	// begin inline asm
	st.relaxed.gpu.v2.u32 [%rd24], {%r157, %r69};
	// end inline asm
$L__BB25_49:
	not.b32 	%r159, %r61;
	add.s32 	%r579, %r1, %r159;
	mov.u32 	%r73, %nctaid.x;
	setp.gt.u32 	%p12, %r73, 499;
	@%p12 bra 	$L__BB25_51;
	membar.cta;
	bra.uni 	$L__BB25_52;
$L__BB25_51:
	mov.b32 	%r160, 450;
	// begin inline asm
	nanosleep.u32 %r160;
	// end inline asm
$L__BB25_52:
	mul.wide.s32 	%rd26, %r579, 8;
	add.s64 	%rd27, %rd2, %rd26;
	add.s64 	%rd25, %rd27, 256;
	// begin inline asm
	ld.relaxed.gpu.v2.u32 {%r580, %r576}, [%rd25];
	// end inline asm
$L__BB25_53:
	setp.eq.s32 	%p13, %r580, 99;
	mov.b32 	%r163, -1;
	vote.sync.any.pred 	%p14, %p13, %r163;
	not.pred 	%p15, %p14;
	@%p15 bra 	$L__BB25_58;
	setp.gt.u32 	%p43, %r73, 499;
	@%p43 bra 	$L__BB25_56;
	membar.cta;
	bra.uni 	$L__BB25_57;
$L__BB25_56:
	mov.b32 	%r274, 350;
	// begin inline asm
	nanosleep.u32 %r274;
	// end inline asm
$L__BB25_57:
	// begin inline asm
	ld.relaxed.gpu.v2.u32 {%r580, %r576}, [%rd25];
	// end inline asm
	bra.uni 	$L__BB25_53;
$L__BB25_58:
	setp.eq.s32 	%p16, %r580, 101;
	mov.b32 	%r190, -1;
	vote.sync.ballot.b32 	%r191, %p16, %r190;
	// begin inline asm
	mov.u32 %r165, %lanemask_ge;
	// end inline asm
	and.b32  	%r192, %r191, %r165;
	or.b32  	%r193, %r192, -2147483648;
	add.s32 	%r194, %r193, -1;
	not.b32 	%r195, %r193;
	and.b32  	%r196, %r195, %r194;
	popc.b32 	%r169, %r196;
	mov.b32 	%r168, 1;
	// begin inline asm
	shfl.sync.down.b32 %r166, %r576, %r168, %r169, %r190;
	// end inline asm
	setp.lt.s32 	%p18, %r113, %r169;
	selp.b32 	%r197, %r166, 0, %p18;
	add.s32 	%r172, %r197, %r576;
	mov.b32 	%r173, 2;
	// begin inline asm
	shfl.sync.down.b32 %r171, %r172, %r173, %r169, %r190;
	// end inline asm
	add.s32 	%r83, %r113, 2;
	setp.gt.s32 	%p19, %r83, %r169;
	selp.b32 	%r198, 0, %r171, %p19;
	add.s32 	%r177, %r172, %r198;
	mov.b32 	%r178, 4;
	// begin inline asm
	shfl.sync.down.b32 %r176, %r177, %r178, %r169, %r190;
	// end inline asm
	add.s32 	%r84, %r113, 4;
	setp.gt.s32 	%p20, %r84, %r169;
	selp.b32 	%r199, 0, %r176, %p20;
	add.s32 	%r182, %r177, %r199;
	mov.b32 	%r183, 8;
	// begin inline asm
	shfl.sync.down.b32 %r181, %r182, %r183, %r169, %r190;
	// end inline asm
	add.s32 	%r85, %r113, 8;
	setp.gt.s32 	%p21, %r85, %r169;
	selp.b32 	%r200, 0, %r181, %p21;
	add.s32 	%r187, %r182, %r200;
	mov.b32 	%r188, 16;
	// begin inline asm
	shfl.sync.down.b32 %r186, %r187, %r188, %r169, %r190;
	// end inline asm
	add.s32 	%r86, %r113, 16;
	setp.gt.s32 	%p22, %r86, %r169;
	selp.b32 	%r201, 0, %r186, %p22;
	add.s32 	%r577, %r187, %r201;
	add.s64 	%rd12, %rd2, 256;
$L__BB25_59:
	setp.ne.s32 	%p23, %r580, 101;
	mov.b32 	%r202, -1;
	vote.sync.all.pred 	%p24, %p23, %r202;
	not.pred 	%p25, %p24;
	@%p25 bra 	$L__BB25_67;
	mul.wide.s32 	%rd38, %r579, 8;
	add.s64 	%rd39, %rd12, %rd38;
	add.s64 	%rd37, %rd39, -256;
	// begin inline asm
	ld.relaxed.gpu.v2.u32 {%r580, %r581}, [%rd37];
	// end inline asm
$L__BB25_61:
	setp.eq.s32 	%p32, %r580, 99;
	mov.b32 	%r232, -1;
	vote.sync.any.pred 	%p33, %p32, %r232;
	not.pred 	%p34, %p33;
	@%p34 bra 	$L__BB25_66;
	setp.gt.u32 	%p42, %r73, 499;
	@%p42 bra 	$L__BB25_64;
	membar.cta;
	bra.uni 	$L__BB25_65;
$L__BB25_64:
	mov.b32 	%r271, 350;
	// begin inline asm
	nanosleep.u32 %r271;
	// end inline asm
$L__BB25_65:
	// begin inline asm
	ld.relaxed.gpu.v2.u32 {%r580, %r581}, [%rd37];
	// end inline asm
	bra.uni 	$L__BB25_61;
$L__BB25_66:
	setp.eq.s32 	%p35, %r580, 101;
	mov.b32 	%r258, -1;
	vote.sync.ballot.b32 	%r259, %p35, %r258;
	and.b32  	%r260, %r259, %r165;
	or.b32  	%r261, %r260, -2147483648;
	add.s32 	%r262, %r261, -1;
	not.b32 	%r263, %r261;
	and.b32  	%r264, %r263, %r262;
	popc.b32 	%r237, %r264;
	mov.b32 	%r236, 1;
	// begin inline asm
	shfl.sync.down.b32 %r234, %r581, %r236, %r237, %r258;
	// end inline asm
	setp.lt.s32 	%p37, %r113, %r237;
	selp.b32 	%r265, %r234, 0, %p37;
	add.s32 	%r240, %r265, %r581;
	mov.b32 	%r241, 2;
	// begin inline asm
	shfl.sync.down.b32 %r239, %r240, %r241, %r237, %r258;
	// end inline asm
	setp.gt.s32 	%p38, %r83, %r237;
	selp.b32 	%r266, 0, %r239, %p38;
	add.s32 	%r245, %r240, %r266;
	mov.b32 	%r246, 4;
	// begin inline asm
	shfl.sync.down.b32 %r244, %r245, %r246, %r237, %r258;
	// end inline asm
	setp.gt.s32 	%p39, %r84, %r237;
	selp.b32 	%r267, 0, %r244, %p39;
	add.s32 	%r250, %r245, %r267;
	mov.b32 	%r251, 8;
	// begin inline asm
	shfl.sync.down.b32 %r249, %r250, %r251, %r237, %r258;
	// end inline asm
	setp.gt.s32 	%p40, %r85, %r237;
	selp.b32 	%r268, 0, %r249, %p40;
	add.s32 	%r255, %r250, %r268;
	mov.b32 	%r256, 16;
	// begin inline asm
	shfl.sync.down.b32 %r254, %r255, %r256, %r237, %r258;
	// end inline asm
	setp.gt.s32 	%p41, %r86, %r237;
	selp.b32 	%r269, 0, %r254, %p41;
	add.s32 	%r270, %r269, %r577;
	add.s32 	%r577, %r270, %r255;
	add.s32 	%r579, %r579, -32;
	bra.uni 	$L__BB25_59;
$L__BB25_67:
	setp.ne.s32 	%p26, %r61, 0;
	@%p26 bra 	$L__BB25_69;
	add.s32 	%r205, %r577, %r69;
	add.s64 	%rd28, %rd10, 256;
	mov.b32 	%r204, 101;
	// begin inline asm
	st.relaxed.gpu.v2.u32 [%rd28], {%r204, %r205};
	// end inline asm
	st.shared.u32 	[_ZZN3cub18CUB_300001_SM_10006detail6select23DeviceSelectSweepKernelINS2_10policy_hubIN4cuda3std3__45tupleIJddiEEENS0_8NullTypeEiLb0ELNS0_10SelectImplE2EE10Policy1000EPS9_PSA_N6thrust24THRUST_300001_SM_1000_NS12zip_iteratorINS8_IJNSH_6detail15normal_iteratorINSH_10device_ptrIdEEEESN_NSK_INSL_IiEEEEEEEEEPiNS0_13ScanTileStateIiLb1EEE8region_2SA_iNS2_19streaming_context_tIiLb0EEELSB_2EEEvT0_T1_T2_T3_T4_T5_T6_T7_iT8_NS1_7vsmem_tEE19static_temp_storage+36], %r577;
	st.shared.u32 	[_ZZN3cub18CUB_300001_SM_10006detail6select23DeviceSelectSweepKernelINS2_10policy_hubIN4cuda3std3__45tupleIJddiEEENS0_8NullTypeEiLb0ELNS0_10SelectImplE2EE10Policy1000EPS9_PSA_N6thrust24THRUST_300001_SM_1000_NS12zip_iteratorINS8_IJNSH_6detail15normal_iteratorINSH_10device_ptrIdEEEESN_NSK_INSL_IiEEEEEEEEEPiNS0_13ScanTileStateIiLb1EEE8region_2SA_iNS2_19streaming_context_tIiLb0EEELSB_2EEEvT0_T1_T2_T3_T4_T5_T6_T7_iT8_NS1_7vsmem_tEE19static_temp_storage+40], %r205;
$L__BB25_69:
	setp.ne.s32 	%p27, %r113, 0;
	mov.u32 	%r582, %r71;
	@%p27 bra 	$L__BB25_71;
	st.shared.u32 	[_ZZN3cub18CUB_300001_SM_10006detail6select23DeviceSelectSweepKernelINS2_10policy_hubIN4cuda3std3__45tupleIJddiEEENS0_8NullTypeEiLb0ELNS0_10SelectImplE2EE10Policy1000EPS9_PSA_N6thrust24THRUST_300001_SM_1000_NS12zip_iteratorINS8_IJNSH_6detail15normal_iteratorINSH_10device_ptrIdEEEESN_NSK_INSL_IiEEEEEEEEEPiNS0_13ScanTileStateIiLb1EEE8region_2SA_iNS2_19streaming_context_tIiLb0EEELSB_2EEEvT0_T1_T2_T3_T4_T5_T6_T7_iT8_NS1_7vsmem_tEE19static_temp_storage+20], %r577;
	mov.u32 	%r582, %r577;
$L__BB25_71:
	setp.ge.s32 	%p28, %r61, %r50;
	bar.sync 	0;
	setp.eq.s32 	%p29, %r61, 0;
	mov.u32 	%r206, _ZZN3cub18CUB_300001_SM_10006detail6select23DeviceSelectSweepKernelINS2_10policy_hubIN4cuda3std3__45tupleIJddiEEENS0_8NullTypeEiLb0ELNS0_10SelectImplE2EE10Policy1000EPS9_PSA_N6thrust24THRUST_300001_SM_1000_NS12zip_iteratorINS8_IJNSH_6detail15normal_iteratorINSH_10device_ptrIdEEEESN_NSK_INSL_IiEEEEEEEEEPiNS0_13ScanTileStateIiLb1EEE8region_2SA_iNS2_19streaming_context_tIiLb0EEELSB_2EEEvT0_T1_T2_T3_T4_T5_T6_T7_iT8_NS1_7vsmem_tEE19static_temp_storage;
	ld.shared.u32 	%r207, [_ZZN3cub18CUB_300001_SM_10006detail6select23DeviceSelectSweepKernelINS2_10policy_hubIN4cuda3std3__45tupleIJddiEEENS0_8NullTypeEiLb0ELNS0_10SelectImplE2EE10Policy1000EPS9_PSA_N6thrust24THRUST_300001_SM_1000_NS12zip_iteratorINS8_IJNSH_6detail15normal_iteratorINSH_10device_ptrIdEEEESN_NSK_INSL_IiEEEEEEEEEPiNS0_13ScanTileStateIiLb1EEE8region_2SA_iNS2_19streaming_context_tIiLb0EEELSB_2EEEvT0_T1_T2_T3_T4_T5_T6_T7_iT8_NS1_7vsmem_tEE19static_temp_storage+20];
	selp.b32 	%r208, 0, %r207, %p29;
	add.s32 	%r209, %r208, %r582;
	ld.shared.v2.u32 	{%r210, %r211}, [_ZZN3cub18CUB_300001_SM_10006detail6select23DeviceSelectSweepKernelINS2_10policy_hubIN4cuda3std3__45tupleIJddiEEENS0_8NullTypeEiLb0ELNS0_10SelectImplE2EE10Policy1000EPS9_PSA_N6thrust24THRUST_300001_SM_1000_NS12zip_iteratorINS8_IJNSH_6detail15normal_iteratorINSH_10device_ptrIdEEEESN_NSK_INSL_IiEEEEEEEEEPiNS0_13ScanTileStateIiLb1EEE8region_2SA_iNS2_19streaming_context_tIiLb0EEELSB_2EEEvT0_T1_T2_T3_T4_T5_T6_T7_iT8_NS1_7vsmem_tEE19static_temp_storage+40];
	ld.shared.u32 	%r212, [_ZZN3cub18CUB_300001_SM_10006detail6select23DeviceSelectSweepKernelINS2_10policy_hubIN4cuda3std3__45tupleIJddiEEENS0_8NullTypeEiLb0ELNS0_10SelectImplE2EE10Policy1000EPS9_PSA_N6thrust24THRUST_300001_SM_1000_NS12zip_iteratorINS8_IJNSH_6detail15normal_iteratorINSH_10device_ptrIdEEEESN_NSK_INSL_IiEEEEEEEEEPiNS0_13ScanTileStateIiLb1EEE8region_2SA_iNS2_19streaming_context_tIiLb0EEELSB_2EEEvT0_T1_T2_T3_T4_T5_T6_T7_iT8_NS1_7vsmem_tEE19static_temp_storage+36];
	sub.s32 	%r213, 128, %r50;
	sub.s32 	%r583, %r210, %r213;
	sub.s32 	%r214, %r213, %r211;
	bar.sync 	0;
	add.s32 	%r215, %r214, %r50;
	sub.s32 	%r216, %r209, %r212;
	sub.s32 	%r217, %r61, %r216;
	setp.eq.s32 	%p30, %r574, 0;
	add.s32 	%r218, %r216, %r215;
	selp.b32 	%r219, %r217, %r218, %p30;
	mad.lo.s32 	%r220, %r219, 24, %r206;
	st.shared.f64 	[%r220], %fd25;
	st.shared.f64 	[%r220+8], %fd26;
	st.shared.u32 	[%r220+16], %r573;
	bar.sync 	0;
	sub.s32 	%r221, %r61, %r215;
	setp.lt.s32 	%p31, %r61, %r215;
	add.s32 	%r222, %r2, %r61;
	not.b32 	%r223, %r222;
	add.s32 	%r224, %r212, %r223;
	add.s32 	%r225, %r224, %r105;
	add.s32 	%r226, %r221, %r212;
	selp.b32 	%r103, %r225, %r226, %p31;
	@%p28 bra 	$L__BB25_73;
	mad.lo.s32 	%r228, %r61, 24, %r206;
	ld.shared.u32 	%r229, [%r228+16];
	ld.shared.f64 	%fd14, [%r228+8];
	ld.shared.f64 	%fd15, [%r228];
	cvta.to.global.u64 	%rd29, %rd14;
	mul.wide.s32 	%rd30, %r103, 8;
	add.s64 	%rd31, %rd29, %rd30;
	cvta.to.global.u64 	%rd32, %rd15;
	add.s64 	%rd33, %rd32, %rd30;
	cvta.to.global.u64 	%rd34, %rd16;
	mul.wide.s32 	%rd35, %r103, 4;
	add.s64 	%rd36, %rd34, %rd35;
	st.global.f64 	[%rd31], %fd15;
	st.global.f64 	[%rd33], %fd14;
	st.global.u32 	[%rd36], %r229;
$L__BB25_73:
	mov.u32 	%r340, %tid.x;
	setp.ne.s32 	%p54, %r340, 0;
	@%p54 bra 	$L__BB25_75;
	ld.param.u64 	%rd81, [_ZN3cub18CUB_300001_SM_10006detail6select23DeviceSelectSweepKernelINS2_10policy_hubIN4cuda3std3__45tupleIJddiEEENS0_8NullTypeEiLb0ELNS0_10SelectImplE2EE10Policy1000EPS9_PSA_N6thrust24THRUST_300001_SM_1000_NS12zip_iteratorINS8_IJNSH_6detail15normal_iteratorINSH_10device_ptrIdEEEESN_NSK_INSL_IiEEEEEEEEEPiNS0_13ScanTileStateIiLb1EEE8region_2SA_iNS2_19streaming_context_tIiLb0EEELSB_2EEEvT0_T1_T2_T3_T4_T5_T6_T7_iT8_NS1_7vsmem_tE_param_3];
	cvta.to.global.u64 	%rd49, %rd81;
	st.global.u32 	[%rd49], %r583;
$L__BB25_75:
	ret;

}
	// .globl	_ZN3cub18CUB_300001_SM_10006detail6select23DeviceSelectSweepKernelINS2_10policy_hubIN4cuda3std3__45tupleIJddiEEENS0_8NullTypeElLb0ELNS0_10SelectImplE2EE10Policy1000EPS9_PSA_N6thrust24THRUST_300001_SM_1000_NS12zip_iteratorINS8_IJNSH_6detail15normal_iteratorINSH_10device_ptrIdEEEESN_NSK_INSL_IiEEEEEEEEEPlNS0_13ScanTileStateIiLb1EEE8region_2SA_iNS2_19streaming_context_tIlLb1EEELSB_2EEEvT0_T1_T2_T3_T4_T5_T6_T7_iT8_NS1_7vsmem_tE
.visible .entry _ZN3cub18CUB_300001_SM_10006detail6select23DeviceSelectSweepKernelINS2_10policy_hubIN4cuda3std3__45tupleIJddiEEENS0_8NullTypeElLb0ELNS0_10SelectImplE2EE10Policy1000EPS9_PSA_N6thrust24THRUST_300001_SM_1000_NS12zip_iteratorINS8_IJNSH_6detail15normal_iteratorINSH_10device_ptrIdEEEESN_NSK_INSL_IiEEEEEEEEEPlNS0_13ScanTileStateIiLb1EEE8region_2SA_iNS2_19streaming_context_tIlLb1EEELSB_2EEEvT0_T1_T2_T3_T4_T5_T6_T7_iT8_NS1_7vsmem_tE(
	.param .u64 .ptr .align 1 _ZN3cub18CUB_300001_SM_10006detail6select23DeviceSelectSweepKernelINS2_10policy_hubIN4cuda3std3__45tupleIJddiEEENS0_8NullTypeElLb0ELNS0_10SelectImplE2EE10Policy1000EPS9_PSA_N6thrust24THRUST_300001_SM_1000_NS12zip_iteratorINS8_IJNSH_6detail15normal_iteratorINSH_10device_ptrIdEEEESN_NSK_INSL_IiEEEEEEEEEPlNS0_13ScanTileStateIiLb1EEE8region_2SA_iNS2_19streaming_context_tIlLb1EEELSB_2EEEvT0_T1_T2_T3_T4_T5_T6_T7_iT8_NS1_7vsmem_tE_param_0,
	.param .u64 .ptr .align 1 _ZN3cub18CUB_300001_SM_10006detail6select23DeviceSelectSweepKernelINS2_10policy_hubIN4cuda3std3__45tupleIJddiEEENS0_8NullTypeElLb0ELNS0_10SelectImplE2EE10Policy1000EPS9_PSA_N6thrust24THRUST_300001_SM_1000_NS12zip_iteratorINS8_IJNSH_6detail15normal_iteratorINSH_10device_ptrIdEEEESN_NSK_INSL_IiEEEEEEEEEPlNS0_13ScanTileStateIiLb1EEE8region_2SA_iNS2_19streaming_context_tIlLb1EEELSB_2EEEvT0_T1_T2_T3_T4_T5_T6_T7_iT8_NS1_7vsmem_tE_param_1,
	.param .align 8 .b8 _ZN3cub18CUB_300001_SM_10006detail6select23DeviceSelectSweepKernelINS2_10policy_hubIN4cuda3std3__45tupleIJddiEEENS0_8NullTypeElLb0ELNS0_10SelectImplE2EE10Policy1000EPS9_PSA_N6thrust24THRUST_300001_SM_1000_NS12zip_iteratorINS8_IJNSH_6detail15normal_iteratorINSH_10device_ptrIdEEEESN_NSK_INSL_IiEEEEEEEEEPlNS0_13ScanTileStateIiLb1EEE8region_2SA_iNS2_19streaming_context_tIlLb1EEELSB_2EEEvT0_T1_T2_T3_T4_T5_T6_T7_iT8_NS1_7vsmem_tE_param_2[24],
	.param .u64 .ptr .align 1 _ZN3cub18CUB_300001_SM_10006detail6select23DeviceSelectSweepKernelINS2_10policy_hubIN4cuda3std3__45tupleIJddiEEENS0_8NullTypeElLb0ELNS0_10SelectImplE2EE10Policy1000EPS9_PSA_N6thrust24THRUST_300001_SM_1000_NS12zip_iteratorINS8_IJNSH_6detail15normal_iteratorINSH_10device_ptrIdEEEESN_NSK_INSL_IiEEEEEEEEEPlNS0_13ScanTileStateIiLb1EEE8region_2SA_iNS2_19streaming_context_tIlLb1EEELSB_2EEEvT0_T1_T2_T3_T4_T5_T6_T7_iT8_NS1_7vsmem_tE_param_3,
	.param .align 8 .b8 _ZN3cub18CUB_300001_SM_10006detail6select23DeviceSelectSweepKernelINS2_10policy_hubIN4cuda3std3__45tupleIJddiEEENS0_8NullTypeElLb0ELNS0_10SelectImplE2EE10Policy1000EPS9_PSA_N6thrust24THRUST_300001_SM_1000_NS12zip_iteratorINS8_IJNSH_6detail15normal_iteratorINSH_10device_ptrIdEEEESN_NSK_INSL_IiEEEEEEEEEPlNS0_13ScanTileStateIiLb1EEE8region_2SA_iNS2_19streaming_context_tIlLb1EEELSB_2EEEvT0_T1_T2_T3_T4_T5_T6_T7_iT8_NS1_7vsmem_tE_param_4[8],
	.param .align 1 .b8 _ZN3cub18CUB_300001_SM_10006detail6select23DeviceSelectSweepKernelINS2_10policy_hubIN4cuda3std3__45tupleIJddiEEENS0_8NullTypeElLb0ELNS0_10SelectImplE2EE10Policy1000EPS9_PSA_N6thrust24THRUST_300001_SM_1000_NS12zip_iteratorINS8_IJNSH_6detail15normal_iteratorINSH_10device_ptrIdEEEESN_NSK_INSL_IiEEEEEEEEEPlNS0_13ScanTileStateIiLb1EEE8region_2SA_iNS2_19streaming_context_tIlLb1EEELSB_2EEEvT0_T1_T2_T3_T4_T5_T6_T7_iT8_NS1_7vsmem_tE_param_5[1],
	.param .align 1 .b8 _ZN3cub18CUB_300001_SM_10006detail6select23DeviceSelectSweepKernelINS2_10policy_hubIN4cuda3std3__45tupleIJddiEEENS0_8NullTypeElLb0ELNS0_10SelectImplE2EE10Policy1000EPS9_PSA_N6thrust24THRUST_300001_SM_1000_NS12zip_iteratorINS8_IJNSH_6detail15normal_iteratorINSH_10device_ptrIdEEEESN_NSK_INSL_IiEEEEEEEEEPlNS0_13ScanTileStateIiLb1EEE8region_2SA_iNS2_19streaming_context_tIlLb1EEELSB_2EEEvT0_T1_T2_T3_T4_T5_T6_T7_iT8_NS1_7vsmem_tE_param_6[1],
	.param .u32 _ZN3cub18CUB_300001_SM_10006detail6select23DeviceSelectSweepKernelINS2_10policy_hubIN4cuda3std3__45tupleIJddiEEENS0_8NullTypeElLb0ELNS0_10SelectImplE2EE10Policy1000EPS9_PSA_N6thrust24THRUST_300001_SM_1000_NS12zip_iteratorINS8_IJNSH_6detail15normal_iteratorINSH_10device_ptrIdEEEESN_NSK_INSL_IiEEEEEEEEEPlNS0_13ScanTileStateIiLb1EEE8region_2SA_iNS2_19streaming_context_tIlLb1EEELSB_2EEEvT0_T1_T2_T3_T4_T5_T6_T7_iT8_NS1_7vsmem_tE_param_7,
	.param .u32 _ZN3cub18CUB_300001_SM_10006detail6select23DeviceSelectSweepKernelINS2_10policy_hubIN4cuda3std3__45tupleIJddiEEENS0_8NullTypeElLb0ELNS0_10SelectImplE2EE10Policy1000EPS9_PSA_N6thrust24THRUST_300001_SM_1000_NS12zip_iteratorINS8_IJNSH_6detail15normal_iteratorINSH_10device_ptrIdEEEESN_NSK_INSL_IiEEEEEEEEEPlNS0_13ScanTileStateIiLb1EEE8region_2SA_iNS2_19streaming_context_tIlLb1EEELSB_2EEEvT0_T1_T2_T3_T4_T5_T6_T7_iT8_NS1_7vsmem_tE_param_8,
	.param .align 8 .b8 _ZN3cub18CUB_300001_SM_10006detail6select23DeviceSelectSweepKernelINS2_10policy_hubIN4cuda3std3__45tupleIJddiEEENS0_8NullTypeElLb0ELNS0_10SelectImplE2EE10Policy1000EPS9_PSA_N6thrust24THRUST_300001_SM_1000_NS12zip_iteratorINS8_IJNSH_6detail15normal_iteratorINSH_10device_ptrIdEEEESN_NSK_INSL_IiEEEEEEEEEPlNS0_13ScanTileStateIiLb1EEE8region_2SA_iNS2_19streaming_context_tIlLb1EEELSB_2EEEvT0_T1_T2_T3_T4_T5_T6_T7_iT8_NS1_7vsmem_tE_param_9[40],
	.param .align 8 .b8 _ZN3cub18CUB_300001_SM_10006detail6select23DeviceSelectSweepKernelINS2_10policy_hubIN4cuda3std3__45tupleIJddiEEENS0_8NullTypeElLb0ELNS0_10SelectImplE2EE10Policy1000EPS9_PSA_N6thrust24THRUST_300001_SM_1000_NS12zip_iteratorINS8_IJNSH_6detail15normal_iteratorINSH_10device_ptrIdEEEESN_NSK_INSL_IiEEEEEEEEEPlNS0_13ScanTileStateIiLb1EEE8region_2SA_iNS2_19streaming_context_tIlLb1EEELSB_2EEEvT0_T1_T2_T3_T4_T5_T6_T7_iT8_NS1_7vsmem_tE_param_10[8]
)
.maxntid 128
{
	.reg .pred 	%p<119>;
	.reg .b16 	%rs<16>;
	.reg .b32 	%r<580>;
	.reg .b64 	%rd<214>;
	.reg .b64 	%fd<27>;
	// demoted variable
	.shared .align 16 .b8 _ZZN3cub18CUB_300001_SM_10006detail6select23DeviceSelectSweepKernelINS2_10policy_hubIN4cuda3std3__45tupleIJddiEEENS0_8NullTypeElLb0ELNS0_10SelectImplE2EE10Policy1000EPS9_PSA_N6thrust24THRUST_300001_SM_1000_NS12zip_iteratorINS8_IJNSH_6detail15normal_iteratorINSH_10device_ptrIdEEEESN_NSK_INSL_IiEEEEEEEEEPlNS0_13ScanTileStateIiLb1EEE8region_2SA_iNS2_19streaming_context_tIlLb1EEELSB_2EEEvT0_T1_T2_T3_T4_T5_T6_T7_iT8_NS1_7vsmem_tEE19static_temp_storage[6192];
	ld.param.u64 	%rd3, [_ZN3cub18CUB_300001_SM_10006detail6select23DeviceSelectSweepKernelINS2_10policy_hubIN4cuda3std3__45tupleIJddiEEENS0_8NullTypeElLb0ELNS0_10SelectImplE2EE10Policy1000EPS9_PSA_N6thrust24THRUST_300001_SM_1000_NS12zip_iteratorINS8_IJNSH_6detail15normal_iteratorINSH_10device_ptrIdEEEESN_NSK_INSL_IiEEEEEEEEEPlNS0_13ScanTileStateIiLb1EEE8region_2SA_iNS2_19streaming_context_tIlLb1EEELSB_2EEEvT0_T1_T2_T3_T4_T5_T6_T7_iT8_NS1_7vsmem_tE_param_4];
	ld.param.u64 	%rd55, [_ZN3cub18CUB_300001_SM_10006detail6select23DeviceSelectSweepKernelINS2_10policy_hubIN4cuda3std3__45tupleIJddiEEENS0_8NullTypeElLb0ELNS0_10SelectImplE2EE10Policy1000EPS9_PSA_N6thrust24THRUST_300001_SM_1000_NS12zip_iteratorINS8_IJNSH_6detail15normal_iteratorINSH_10device_ptrIdEEEESN_NSK_INSL_IiEEEEEEEEEPlNS0_13ScanTileStateIiLb1EEE8region_2SA_iNS2_19streaming_context_tIlLb1EEELSB_2EEEvT0_T1_T2_T3_T4_T5_T6_T7_iT8_NS1_7vsmem_tE_param_2+16];
	ld.param.u64 	%rd54, [_ZN3cub18CUB_300001_SM_10006detail6select23DeviceSelectSweepKernelINS2_10policy_hubIN4cuda3std3__45tupleIJddiEEENS0_8NullTypeElLb0ELNS0_10SelectImplE2EE10Policy1000EPS9_PSA_N6thrust24THRUST_300001_SM_1000_NS12zip_iteratorINS8_IJNSH_6detail15normal_iteratorINSH_10device_ptrIdEEEESN_NSK_INSL_IiEEEEEEEEEPlNS0_13ScanTileStateIiLb1EEE8region_2SA_iNS2_19streaming_context_tIlLb1EEELSB_2EEEvT0_T1_T2_T3_T4_T5_T6_T7_iT8_NS1_7vsmem_tE_param_2+8];
	ld.param.u64 	%rd53, [_ZN3cub18CUB_300001_SM_10006detail6select23DeviceSelectSweepKernelINS2_10policy_hubIN4cuda3std3__45tupleIJddiEEENS0_8NullTypeElLb0ELNS0_10SelectImplE2EE10Policy1000EPS9_PSA_N6thrust24THRUST_300001_SM_1000_NS12zip_iteratorINS8_IJNSH_6detail15normal_iteratorINSH_10device_ptrIdEEEESN_NSK_INSL_IiEEEEEEEEEPlNS0_13ScanTileStateIiLb1EEE8region_2SA_iNS2_19streaming_context_tIlLb1EEELSB_2EEEvT0_T1_T2_T3_T4_T5_T6_T7_iT8_NS1_7vsmem_tE_param_2];
	ld.param.u64 	%rd57, [_ZN3cub18CUB_300001_SM_10006detail6select23DeviceSelectSweepKernelINS2_10policy_hubIN4cuda3std3__45tupleIJddiEEENS0_8NullTypeElLb0ELNS0_10SelectImplE2EE10Policy1000EPS9_PSA_N6thrust24THRUST_300001_SM_1000_NS12zip_iteratorINS8_IJNSH_6detail15normal_iteratorINSH_10device_ptrIdEEEESN_NSK_INSL_IiEEEEEEEEEPlNS0_13ScanTileStateIiLb1EEE8region_2SA_iNS2_19streaming_context_tIlLb1EEELSB_2EEEvT0_T1_T2_T3_T4_T5_T6_T7_iT8_NS1_7vsmem_tE_param_0];
	ld.param.u32 	%r109, [_ZN3cub18CUB_300001_SM_10006detail6select23DeviceSelectSweepKernelINS2_10policy_hubIN4cuda3std3__45tupleIJddiEEENS0_8NullTypeElLb0ELNS0_10SelectImplE2EE10Policy1000EPS9_PSA_N6thrust24THRUST_300001_SM_1000_NS12zip_iteratorINS8_IJNSH_6detail15normal_iteratorINSH_10device_ptrIdEEEESN_NSK_INSL_IiEEEEEEEEEPlNS0_13ScanTileStateIiLb1EEE8region_2SA_iNS2_19streaming_context_tIlLb1EEELSB_2EEEvT0_T1_T2_T3_T4_T5_T6_T7_iT8_NS1_7vsmem_tE_param_7];
	ld.param.u32 	%r110, [_ZN3cub18CUB_300001_SM_10006detail6select23DeviceSelectSweepKernelINS2_10policy_hubIN4cuda3std3__45tupleIJddiEEENS0_8NullTypeElLb0ELNS0_10SelectImplE2EE10Policy1000EPS9_PSA_N6thrust24THRUST_300001_SM_1000_NS12zip_iteratorINS8_IJNSH_6detail15normal_iteratorINSH_10device_ptrIdEEEESN_NSK_INSL_IiEEEEEEEEEPlNS0_13ScanTileStateIiLb1EEE8region_2SA_iNS2_19streaming_context_tIlLb1EEELSB_2EEEvT0_T1_T2_T3_T4_T5_T6_T7_iT8_NS1_7vsmem_tE_param_8];
	mov.b64 	%rd58, _ZN3cub18CUB_300001_SM_10006detail6select23DeviceSelectSweepKernelINS2_10policy_hubIN4cuda3std3__45tupleIJddiEEENS0_8NullTypeElLb0ELNS0_10SelectImplE2EE10Policy1000EPS9_PSA_N6thrust24THRUST_300001_SM_1000_NS12zip_iteratorINS8_IJNSH_6detail15normal_iteratorINSH_10device_ptrIdEEEESN_NSK_INSL_IiEEEEEEEEEPlNS0_13ScanTileStateIiLb1EEE8region_2SA_iNS2_19streaming_context_tIlLb1EEELSB_2EEEvT0_T1_T2_T3_T4_T5_T6_T7_iT8_NS1_7vsmem_tE_param_9;
	mov.u64 	%rd1, %rd58;
	cvta.to.global.u64 	%rd2, %rd57;
	cvta.to.global.u64 	%rd4, %rd53;
	cvta.to.global.u64 	%rd5, %rd54;
	cvta.to.global.u64 	%rd6, %rd55;
	mov.u32 	%r111, %ctaid.x;
	mov.u32 	%r112, %nctaid.y;
	mov.u32 	%r113, %ctaid.y;
	mad.lo.s32 	%r1, %r111, %r112, %r113;
	shl.b32 	%r2, %r1, 7;
	add.s32 	%r114, %r110, -1;
	setp.ge.s32 	%p1, %r1, %r114;
	@%p1 bra 	$L__BB26_49;
	setp.ne.s32 	%p64, %r1, 0;
	@%p64 bra 	$L__BB26_14;
	ld.param.u8 	%rs13, [%rd1];
	setp.eq.s16 	%p107, %rs13, 0;
	ld.param.u64 	%rd176, [%rd1+16];
	selp.b64 	%rd177, %rd176, 0, %p107;
	mov.u32 	%r528, %tid.x;
	cvt.u64.u32 	%rd7, %r528;
	add.s32 	%r529, %r2, %r528;
	cvt.u64.u32 	%rd178, %r529;
	add.s64 	%rd179, %rd177, %rd178;
	mad.lo.s64 	%rd180, %rd179, 24, %rd2;
	ld.global.f64 	%fd1, [%rd180];
	ld.global.f64 	%fd2, [%rd180+8];
	ld.global.u32 	%r3, [%rd180+16];
	setp.eq.s32 	%p108, %r3, 2;
	bar.sync 	0;
	shr.u32 	%r4, %r528, 5;
	// begin inline asm
	mov.u32 %r497, %laneid;
	// end inline asm
	selp.u32 	%r502, 1, 0, %p108;
	mov.b32 	%r500, 1;
	mov.b32 	%r525, 0;
	mov.b32 	%r527, -1;
	// begin inline asm
	{  .reg .s32 r0;  .reg .pred p;  shfl.sync.up.b32 r0|p, %r502, %r500, %r525, %r527;  @p add.s32 r0, r0, %r502;  mov.s32 %r498, r0;}
	// end inline asm
	mov.b32 	%r506, 2;
	// begin inline asm
	{  .reg .s32 r0;  .reg .pred p;  shfl.sync.up.b32 r0|p, %r498, %r506, %r525, %r527;  @p add.s32 r0, r0, %r498;  mov.s32 %r504, r0;}
	// end inline asm
	mov.b32 	%r512, 4;
	// begin inline asm
	{  .reg .s32 r0;  .reg .pred p;  shfl.sync.up.b32 r0|p, %r504, %r512, %r525, %r527;  @p add.s32 r0, r0, %r504;  mov.s32 %r510, r0;}
	// end inline asm
	mov.b32 	%r518, 8;
	// begin inline asm
	{  .reg .s32 r0;  .reg .pred p;  shfl.sync.up.b32 r0|p, %r510, %r518, %r525, %r527;  @p add.s32 r0, r0, %r510;  mov.s32 %r516, r0;}
	// end inline asm
	mov.b32 	%r524, 16;
	// begin inline asm
	{  .reg .s32 r0;  .reg .pred p;  shfl.sync.up.b32 r0|p, %r516, %r524, %r525, %r527;  @p add.s32 r0, r0, %r516;  mov.s32 %r522, r0;}
	// end inline asm
	setp.ne.s32 	%p109, %r497, 31;
	@%p109 bra 	$L__BB26_4;
	shl.b32 	%r530, %r4, 2;
	mov.u32 	%r531, _ZZN3cub18CUB_300001_SM_10006detail6select23DeviceSelectSweepKernelINS2_10policy_hubIN4cuda3std3__45tupleIJddiEEENS0_8NullTypeElLb0ELNS0_10SelectImplE2EE10Policy1000EPS9_PSA_N6thrust24THRUST_300001_SM_1000_NS12zip_iteratorINS8_IJNSH_6detail15normal_iteratorINSH_10device_ptrIdEEEESN_NSK_INSL_IiEEEEEEEEEPlNS0_13ScanTileStateIiLb1EEE8region_2SA_iNS2_19streaming_context_tIlLb1EEELSB_2EEEvT0_T1_T2_T3_T4_T5_T6_T7_iT8_NS1_7vsmem_tEE19static_temp_storage;
	add.s32 	%r532, %r531, %r530;
	st.shared.u32 	[%r532], %r522;
$L__BB26_4:
	cvt.u32.u64 	%r533, %rd7;
	bar.sync 	0;
	ld.shared.v4.u32 	{%r534, %r535, %r536, %r537}, [_ZZN3cub18CUB_300001_SM_10006detail6select23DeviceSelectSweepKernelINS2_10policy_hubIN4cuda3std3__45tupleIJddiEEENS0_8NullTypeElLb0ELNS0_10SelectImplE2EE10Policy1000EPS9_PSA_N6thrust24THRUST_300001_SM_1000_NS12zip_iteratorINS8_IJNSH_6detail15normal_iteratorINSH_10device_ptrIdEEEESN_NSK_INSL_IiEEEEEEEEEPlNS0_13ScanTileStateIiLb1EEE8region_2SA_iNS2_19streaming_context_tIlLb1EEELSB_2EEEvT0_T1_T2_T3_T4_T5_T6_T7_iT8_NS1_7vsmem_tEE19static_temp_storage];
	add.s32 	%r538, %r535, %r534;
	setp.eq.s32 	%p110, %r4, 2;
	selp.b32 	%r539, %r538, %r534, %p110;
	add.s32 	%r540, %r538, %r536;
	setp.eq.s32 	%p111, %r4, 3;
	selp.b32 	%r541, %r540, %r539, %p111;
	add.s32 	%r8, %r540, %r537;
	setp.lt.u32 	%p112, %r533, 32;
	selp.b32 	%r542, 0, %r541, %p112;
	setp.eq.s32 	%p113, %r497, 0;
	sub.s32 	%r543, %r522, %r502;
	selp.b32 	%r544, 0, %r543, %p113;
	add.s32 	%r9, %r542, %r544;
	setp.ne.s32 	%p114, %r533, 0;
	@%p114 bra 	$L__BB26_6;
	add.s64 	%rd181, %rd3, 256;
	mov.b32 	%r545, 101;
	// begin inline asm
	st.relaxed.gpu.v2.u32 [%rd181], {%r545, %r8};
	// end inline asm
$L__BB26_6:
	setp.eq.s32 	%p115, %r3, 2;
	bar.sync 	0;
	sub.s32 	%r10, 128, %r8;
	sub.s32 	%r548, %r533, %r9;
	add.s32 	%r549, %r9, %r10;
	selp.b32 	%r550, %r549, %r548, %p115;
	mov.u32 	%r551, _ZZN3cub18CUB_300001_SM_10006detail6select23DeviceSelectSweepKernelINS2_10policy_hubIN4cuda3std3__45tupleIJddiEEENS0_8NullTypeElLb0ELNS0_10SelectImplE2EE10Policy1000EPS9_PSA_N6thrust24THRUST_300001_SM_1000_NS12zip_iteratorINS8_IJNSH_6detail15normal_iteratorINSH_10device_ptrIdEEEESN_NSK_INSL_IiEEEEEEEEEPlNS0_13ScanTileStateIiLb1EEE8region_2SA_iNS2_19streaming_context_tIlLb1EEELSB_2EEEvT0_T1_T2_T3_T4_T5_T6_T7_iT8_NS1_7vsmem_tEE19static_temp_storage;
	mad.lo.s32 	%r552, %r550, 24, %r551;
	st.shared.f64 	[%r552], %fd1;
	st.shared.f64 	[%r552+8], %fd2;
	st.shared.u32 	[%r552+16], %r3;
	bar.sync 	0;
	setp.ge.s32 	%p116, %r533, %r10;
	@%p116 bra 	$L__BB26_10;
	ld.param.u64 	%rd8, [%rd1+8];
	setp.ne.s16 	%p118, %rs13, 0;
	mov.b64 	%rd200, 0;
	@%p118 bra 	$L__BB26_9;
	ld.param.u64 	%rd188, [%rd1+24];
	cvta.to.global.u64 	%rd189, %rd188;
	ld.global.u64 	%rd190, [%rd189];
	sub.s64 	%rd200, %rd176, %rd190;
$L__BB26_9:
	add.s64 	%rd191, %rd200, %rd7;
	not.b64 	%rd192, %rd191;
	add.s64 	%rd202, %rd8, %rd192;
	bra.uni 	$L__BB26_13;
$L__BB26_10:
	setp.ne.s16 	%p117, %rs13, 0;
	mov.b64 	%rd201, 0;
	@%p117 bra 	$L__BB26_12;
	ld.param.u64 	%rd183, [%rd1+24];
	cvta.to.global.u64 	%rd184, %rd183;
	ld.global.u64 	%rd201, [%rd184];
$L__BB26_12:
	sub.s32 	%r554, %r533, %r10;
	cvt.s64.s32 	%rd185, %r554;
	add.s64 	%rd202, %rd201, %rd185;
$L__BB26_13:
	mad.lo.s32 	%r557, %r533, 24, %r551;
	ld.shared.f64 	%fd21, [%r557];
	ld.shared.f64 	%fd22, [%r557+8];
	ld.shared.u32 	%r558, [%r557+16];
	cvta.to.global.u64 	%rd193, %rd53;
	shl.b64 	%rd194, %rd202, 3;
	add.s64 	%rd195, %rd193, %rd194;
	add.s64 	%rd196, %rd5, %rd194;
	shl.b64 	%rd197, %rd202, 2;
	add.s64 	%rd198, %rd6, %rd197;
	st.global.f64 	[%rd195], %fd21;
	st.global.f64 	[%rd196], %fd22;
	st.global.u32 	[%rd198], %r558;
	bra.uni 	$L__BB26_109;
$L__BB26_14:
	ld.param.u8 	%rs10, [%rd1];
	setp.eq.s16 	%p65, %rs10, 0;
	ld.param.u64 	%rd136, [%rd1+16];
	selp.b64 	%rd137, %rd136, 0, %p65;
	cvt.s64.s32 	%rd138, %r2;
	mov.u32 	%r365, %tid.x;
	cvt.u64.u32 	%rd16, %r365;
	add.s64 	%rd139, %rd138, %rd16;
	add.s64 	%rd140, %rd139, %rd137;
	mad.lo.s64 	%rd141, %rd140, 24, %rd2;
	ld.global.f64 	%fd3, [%rd141];
	ld.global.f64 	%fd4, [%rd141+8];
	ld.global.u32 	%r11, [%rd141+16];
	setp.eq.s32 	%p66, %r11, 2;
	bar.sync 	0;
	shr.u32 	%r12, %r365, 5;
	// begin inline asm
	mov.u32 %r334, %laneid;
	// end inline asm
	selp.u32 	%r339, 1, 0, %p66;
	mov.b32 	%r337, 1;
	mov.b32 	%r362, 0;
	mov.b32 	%r364, -1;
	// begin inline asm
	{  .reg .s32 r0;  .reg .pred p;  shfl.sync.up.b32 r0|p, %r339, %r337, %r362, %r364;  @p add.s32 r0, r0, %r339;  mov.s32 %r335, r0;}
	// end inline asm
	mov.b32 	%r343, 2;
	// begin inline asm
	{  .reg .s32 r0;  .reg .pred p;  shfl.sync.up.b32 r0|p, %r335, %r343, %r362, %r364;  @p add.s32 r0, r0, %r335;  mov.s32 %r341, r0;}
	// end inline asm
	mov.b32 	%r349, 4;
	// begin inline asm
	{  .reg .s32 r0;  .reg .pred p;  shfl.sync.up.b32 r0|p, %r341, %r349, %r362, %r364;  @p add.s32 r0, r0, %r341;  mov.s32 %r347, r0;}
	// end inline asm
	mov.b32 	%r355, 8;
	// begin inline asm
	{  .reg .s32 r0;  .reg .pred p;  shfl.sync.up.b32 r0|p, %r347, %r355, %r362, %r364;  @p add.s32 r0, r0, %r347;  mov.s32 %r353, r0;}
	// end inline asm
	mov.b32 	%r361, 16;
	// begin inline asm
	{  .reg .s32 r0;  .reg .pred p;  shfl.sync.up.b32 r0|p, %r353, %r361, %r362, %r364;  @p add.s32 r0, r0, %r353;  mov.s32 %r359, r0;}
	// end inline asm
	setp.ne.s32 	%p67, %r334, 31;
	@%p67 bra 	$L__BB26_16;
	shl.b32 	%r366, %r12, 2;
	mov.u32 	%r367, _ZZN3cub18CUB_300001_SM_10006detail6select23DeviceSelectSweepKernelINS2_10policy_hubIN4cuda3std3__45tupleIJddiEEENS0_8NullTypeElLb0ELNS0_10SelectImplE2EE10Policy1000EPS9_PSA_N6thrust24THRUST_300001_SM_1000_NS12zip_iteratorINS8_IJNSH_6detail15normal_iteratorINSH_10device_ptrIdEEEESN_NSK_INSL_IiEEEEEEEEEPlNS0_13ScanTileStateIiLb1EEE8region_2SA_iNS2_19streaming_context_tIlLb1EEELSB_2EEEvT0_T1_T2_T3_T4_T5_T6_T7_iT8_NS1_7vsmem_tEE19static_temp_storage;
	add.s32 	%r368, %r367, %r366;
	st.shared.u32 	[%r368], %r359;
$L__BB26_16:
	sub.s32 	%r369, %r359, %r339;
	cvt.u32.u64 	%r370, %rd16;
	bar.sync 	0;
	ld.shared.v4.u32 	{%r371, %r372, %r373, %r374}, [_ZZN3cub18CUB_300001_SM_10006detail6select23DeviceSelectSweepKernelINS2_10policy_hubIN4cuda3std3__45tupleIJddiEEENS0_8NullTypeElLb0ELNS0_10SelectImplE2EE10Policy1000EPS9_PSA_N6thrust24THRUST_300001_SM_1000_NS12zip_iteratorINS8_IJNSH_6detail15normal_iteratorINSH_10device_ptrIdEEEESN_NSK_INSL_IiEEEEEEEEEPlNS0_13ScanTileStateIiLb1EEE8region_2SA_iNS2_19streaming_context_tIlLb1EEELSB_2EEEvT0_T1_T2_T3_T4_T5_T6_T7_iT8_NS1_7vsmem_tEE19static_temp_storage];
	add.s32 	%r375, %r372, %r371;
	setp.eq.s32 	%p68, %r12, 2;
	selp.b32 	%r376, %r375, %r371, %p68;
	add.s32 	%r377, %r375, %r373;
	setp.eq.s32 	%p69, %r12, 3;
	selp.b32 	%r378, %r377, %r376, %p69;
	add.s32 	%r16, %r377, %r374;
	setp.gt.u32 	%p70, %r370, 31;
	setp.lt.u32 	%p71, %r370, 32;
	setp.eq.s32 	%p72, %r334, 0;
	selp.b32 	%r379, 0, %r369, %p72;
	add.s32 	%r566, %r378, %r379;
	selp.b32 	%r18, %r369, %r566, %p71;
	@%p70 bra 	$L__BB26_41;
	setp.ne.s32 	%p73, %r370, 0;
	mul.wide.s32 	%rd142, %r1, 8;
	add.s64 	%rd17, %rd3, %rd142;
	@%p73 bra 	$L__BB26_19;
	st.shared.u32 	[_ZZN3cub18CUB_300001_SM_10006detail6select23DeviceSelectSweepKernelINS2_10policy_hubIN4cuda3std3__45tupleIJddiEEENS0_8NullTypeElLb0ELNS0_10SelectImplE2EE10Policy1000EPS9_PSA_N6thrust24THRUST_300001_SM_1000_NS12zip_iteratorINS8_IJNSH_6detail15normal_iteratorINSH_10device_ptrIdEEEESN_NSK_INSL_IiEEEEEEEEEPlNS0_13ScanTileStateIiLb1EEE8region_2SA_iNS2_19streaming_context_tIlLb1EEELSB_2EEEvT0_T1_T2_T3_T4_T5_T6_T7_iT8_NS1_7vsmem_tEE19static_temp_storage+44], %r16;
	add.s64 	%rd143, %rd17, 256;
	mov.b32 	%r381, 100;
	// begin inline asm
	st.relaxed.gpu.v2.u32 [%rd143], {%r381, %r16};
	// end inline asm
$L__BB26_19:
	not.b32 	%r384, %r370;
	add.s32 	%r563, %r1, %r384;
	mov.u32 	%r20, %nctaid.x;
	setp.gt.u32 	%p74, %r20, 499;
	@%p74 bra 	$L__BB26_21;
	membar.cta;
	bra.uni 	$L__BB26_22;
$L__BB26_21:
	mov.b32 	%r385, 450;
	// begin inline asm
	nanosleep.u32 %r385;
	// end inline asm
$L__BB26_22:
	mul.wide.s32 	%rd145, %r563, 8;
	add.s64 	%rd146, %rd3, %rd145;
	add.s64 	%rd144, %rd146, 256;
	// begin inline asm
	ld.relaxed.gpu.v2.u32 {%r564, %r560}, [%rd144];
	// end inline asm
$L__BB26_23:
	setp.eq.s32 	%p75, %r564, 99;
	mov.b32 	%r388, -1;
	vote.sync.any.pred 	%p76, %p75, %r388;
	not.pred 	%p77, %p76;
	@%p77 bra 	$L__BB26_28;
	setp.gt.u32 	%p106, %r20, 499;
	@%p106 bra 	$L__BB26_26;
	membar.cta;
	bra.uni 	$L__BB26_27;
$L__BB26_26:
	mov.b32 	%r494, 350;
	// begin inline asm
	nanosleep.u32 %r494;
	// end inline asm
$L__BB26_27:
	// begin inline asm
	ld.relaxed.gpu.v2.u32 {%r564, %r560}, [%rd144];
	// end inline asm
	bra.uni 	$L__BB26_23;
$L__BB26_28:
	setp.eq.s32 	%p78, %r564, 101;
	mov.b32 	%r415, -1;
	vote.sync.ballot.b32 	%r416, %p78, %r415;
	// begin inline asm
	mov.u32 %r390, %lanemask_ge;
	// end inline asm
	and.b32  	%r417, %r416, %r390;
	or.b32  	%r418, %r417, -2147483648;
	add.s32 	%r419, %r418, -1;
	not.b32 	%r420, %r418;
	and.b32  	%r421, %r420, %r419;
	popc.b32 	%r394, %r421;
	mov.b32 	%r393, 1;
	// begin inline asm
	shfl.sync.down.b32 %r391, %r560, %r393, %r394, %r415;
	// end inline asm
	setp.lt.s32 	%p80, %r334, %r394;
	selp.b32 	%r422, %r391, 0, %p80;
	add.s32 	%r397, %r422, %r560;
	mov.b32 	%r398, 2;
	// begin inline asm
	shfl.sync.down.b32 %r396, %r397, %r398, %r394, %r415;
	// end inline asm
	add.s32 	%r30, %r334, 2;
	setp.gt.s32 	%p81, %r30, %r394;
	selp.b32 	%r423, 0, %r396, %p81;
	add.s32 	%r402, %r397, %r423;
	mov.b32 	%r403, 4;
	// begin inline asm
	shfl.sync.down.b32 %r401, %r402, %r403, %r394, %r415;
	// end inline asm
	add.s32 	%r31, %r334, 4;
	setp.gt.s32 	%p82, %r31, %r394;
	selp.b32 	%r424, 0, %r401, %p82;
	add.s32 	%r407, %r402, %r424;
	mov.b32 	%r408, 8;
	// begin inline asm
	shfl.sync.down.b32 %r406, %r407, %r408, %r394, %r415;
	// end inline asm
	add.s32 	%r32, %r334, 8;
	setp.gt.s32 	%p83, %r32, %r394;
	selp.b32 	%r425, 0, %r406, %p83;
	add.s32 	%r412, %r407, %r425;
	mov.b32 	%r413, 16;
	// begin inline asm
	shfl.sync.down.b32 %r411, %r412, %r413, %r394, %r415;
	// end inline asm
	add.s32 	%r33, %r334, 16;
	setp.gt.s32 	%p84, %r33, %r394;
	selp.b32 	%r426, 0, %r411, %p84;
	add.s32 	%r561, %r412, %r426;
	add.s64 	%rd19, %rd3, 256;
$L__BB26_29:
	setp.ne.s32 	%p85, %r564, 101;
	mov.b32 	%r427, -1;
	vote.sync.all.pred 	%p86, %p85, %r427;
	not.pred 	%p87, %p86;
	@%p87 bra 	$L__BB26_37;
	mul.wide.s32 	%rd172, %r563, 8;
	add.s64 	%rd173, %rd19, %rd172;
	add.s64 	%rd171, %rd173, -256;
	// begin inline asm
	ld.relaxed.gpu.v2.u32 {%r564, %r565}, [%rd171];
	// end inline asm
$L__BB26_31:
	setp.eq.s32 	%p95, %r564, 99;
	mov.b32 	%r452, -1;
	vote.sync.any.pred 	%p96, %p95, %r452;
	not.pred 	%p97, %p96;
	@%p97 bra 	$L__BB26_36;
	setp.gt.u32 	%p105, %r20, 499;
	@%p105 bra 	$L__BB26_34;
	membar.cta;
	bra.uni 	$L__BB26_35;
$L__BB26_34:
	mov.b32 	%r491, 350;
	// begin inline asm
	nanosleep.u32 %r491;
	// end inline asm
$L__BB26_35:
	// begin inline asm
	ld.relaxed.gpu.v2.u32 {%r564, %r565}, [%rd171];
	// end inline asm
	bra.uni 	$L__BB26_31;
$L__BB26_36:
	setp.eq.s32 	%p98, %r564, 101;
	mov.b32 	%r478, -1;
	vote.sync.ballot.b32 	%r479, %p98, %r478;
	and.b32  	%r480, %r479, %r390;
	or.b32  	%r481, %r480, -2147483648;
	add.s32 	%r482, %r481, -1;
	not.b32 	%r483, %r481;
	and.b32  	%r484, %r483, %r482;
	popc.b32 	%r457, %r484;
	mov.b32 	%r456, 1;
	// begin inline asm
	shfl.sync.down.b32 %r454, %r565, %r456, %r457, %r478;
	// end inline asm
	setp.lt.s32 	%p100, %r334, %r457;
	selp.b32 	%r485, %r454, 0, %p100;
	add.s32 	%r460, %r485, %r565;
	mov.b32 	%r461, 2;
	// begin inline asm
	shfl.sync.down.b32 %r459, %r460, %r461, %r457, %r478;
	// end inline asm
	setp.gt.s32 	%p101, %r30, %r457;
	selp.b32 	%r486, 0, %r459, %p101;
	add.s32 	%r465, %r460, %r486;
	mov.b32 	%r466, 4;
	// begin inline asm
	shfl.sync.down.b32 %r464, %r465, %r466, %r457, %r478;
	// end inline asm
	setp.gt.s32 	%p102, %r31, %r457;
	selp.b32 	%r487, 0, %r464, %p102;
	add.s32 	%r470, %r465, %r487;
	mov.b32 	%r471, 8;
	// begin inline asm
	shfl.sync.down.b32 %r469, %r470, %r471, %r457, %r478;
	// end inline asm
	setp.gt.s32 	%p103, %r32, %r457;
	selp.b32 	%r488, 0, %r469, %p103;
	add.s32 	%r475, %r470, %r488;
	mov.b32 	%r476, 16;
	// begin inline asm
	shfl.sync.down.b32 %r474, %r475, %r476, %r457, %r478;
	// end inline asm
	setp.gt.s32 	%p104, %r33, %r457;
	selp.b32 	%r489, 0, %r474, %p104;
	add.s32 	%r490, %r489, %r561;
	add.s32 	%r561, %r490, %r475;
	add.s32 	%r563, %r563, -32;
	bra.uni 	$L__BB26_29;
$L__BB26_37:
	cvt.u32.u64 	%r429, %rd16;
	setp.ne.s32 	%p88, %r429, 0;
	@%p88 bra 	$L__BB26_39;
	add.s32 	%r431, %r561, %r16;
	add.s64 	%rd147, %rd17, 256;
	mov.b32 	%r430, 101;
	// begin inline asm
	st.relaxed.gpu.v2.u32 [%rd147], {%r430, %r431};
	// end inline asm
	st.shared.u32 	[_ZZN3cub18CUB_300001_SM_10006detail6select23DeviceSelectSweepKernelINS2_10policy_hubIN4cuda3std3__45tupleIJddiEEENS0_8NullTypeElLb0ELNS0_10SelectImplE2EE10Policy1000EPS9_PSA_N6thrust24THRUST_300001_SM_1000_NS12zip_iteratorINS8_IJNSH_6detail15normal_iteratorINSH_10device_ptrIdEEEESN_NSK_INSL_IiEEEEEEEEEPlNS0_13ScanTileStateIiLb1EEE8region_2SA_iNS2_19streaming_context_tIlLb1EEELSB_2EEEvT0_T1_T2_T3_T4_T5_T6_T7_iT8_NS1_7vsmem_tEE19static_temp_storage+36], %r561;
	st.shared.u32 	[_ZZN3cub18CUB_300001_SM_10006detail6select23DeviceSelectSweepKernelINS2_10policy_hubIN4cuda3std3__45tupleIJddiEEENS0_8NullTypeElLb0ELNS0_10SelectImplE2EE10Policy1000EPS9_PSA_N6thrust24THRUST_300001_SM_1000_NS12zip_iteratorINS8_IJNSH_6detail15normal_iteratorINSH_10device_ptrIdEEEESN_NSK_INSL_IiEEEEEEEEEPlNS0_13ScanTileStateIiLb1EEE8region_2SA_iNS2_19streaming_context_tIlLb1EEELSB_2EEEvT0_T1_T2_T3_T4_T5_T6_T7_iT8_NS1_7vsmem_tEE19static_temp_storage+40], %r431;
$L__BB26_39:
	setp.ne.s32 	%p89, %r334, 0;
	mov.u32 	%r566, %r18;
	@%p89 bra 	$L__BB26_41;
	st.shared.u32 	[_ZZN3cub18CUB_300001_SM_10006detail6select23DeviceSelectSweepKernelINS2_10policy_hubIN4cuda3std3__45tupleIJddiEEENS0_8NullTypeElLb0ELNS0_10SelectImplE2EE10Policy1000EPS9_PSA_N6thrust24THRUST_300001_SM_1000_NS12zip_iteratorINS8_IJNSH_6detail15normal_iteratorINSH_10device_ptrIdEEEESN_NSK_INSL_IiEEEEEEEEEPlNS0_13ScanTileStateIiLb1EEE8region_2SA_iNS2_19streaming_context_tIlLb1EEELSB_2EEEvT0_T1_T2_T3_T4_T5_T6_T7_iT8_NS1_7vsmem_tEE19static_temp_storage+20], %r561;
	mov.u32 	%r566, %r561;
$L__BB26_41:
	cvt.u32.u64 	%r432, %rd16;
	setp.eq.s32 	%p90, %r11, 2;
	bar.sync 	0;
	setp.eq.s32 	%p91, %r432, 0;
	mov.u32 	%r433, _ZZN3cub18CUB_300001_SM_10006detail6select23DeviceSelectSweepKernelINS2_10policy_hubIN4cuda3std3__45tupleIJddiEEENS0_8NullTypeElLb0ELNS0_10SelectImplE2EE10Policy1000EPS9_PSA_N6thrust24THRUST_300001_SM_1000_NS12zip_iteratorINS8_IJNSH_6detail15normal_iteratorINSH_10device_ptrIdEEEESN_NSK_INSL_IiEEEEEEEEEPlNS0_13ScanTileStateIiLb1EEE8region_2SA_iNS2_19streaming_context_tIlLb1EEELSB_2EEEvT0_T1_T2_T3_T4_T5_T6_T7_iT8_NS1_7vsmem_tEE19static_temp_storage;
	ld.shared.u32 	%r434, [_ZZN3cub18CUB_300001_SM_10006detail6select23DeviceSelectSweepKernelINS2_10policy_hubIN4cuda3std3__45tupleIJddiEEENS0_8NullTypeElLb0ELNS0_10SelectImplE2EE10Policy1000EPS9_PSA_N6thrust24THRUST_300001_SM_1000_NS12zip_iteratorINS8_IJNSH_6detail15normal_iteratorINSH_10device_ptrIdEEEESN_NSK_INSL_IiEEEEEEEEEPlNS0_13ScanTileStateIiLb1EEE8region_2SA_iNS2_19streaming_context_tIlLb1EEELSB_2EEEvT0_T1_T2_T3_T4_T5_T6_T7_iT8_NS1_7vsmem_tEE19static_temp_storage+20];
	selp.b32 	%r435, 0, %r434, %p91;
	add.s32 	%r436, %r435, %r566;
	ld.shared.u32 	%r437, [_ZZN3cub18CUB_300001_SM_10006detail6select23DeviceSelectSweepKernelINS2_10policy_hubIN4cuda3std3__45tupleIJddiEEENS0_8NullTypeElLb0ELNS0_10SelectImplE2EE10Policy1000EPS9_PSA_N6thrust24THRUST_300001_SM_1000_NS12zip_iteratorINS8_IJNSH_6detail15normal_iteratorINSH_10device_ptrIdEEEESN_NSK_INSL_IiEEEEEEEEEPlNS0_13ScanTileStateIiLb1EEE8region_2SA_iNS2_19streaming_context_tIlLb1EEELSB_2EEEvT0_T1_T2_T3_T4_T5_T6_T7_iT8_NS1_7vsmem_tEE19static_temp_storage+44];
	ld.shared.u32 	%r49, [_ZZN3cub18CUB_300001_SM_10006detail6select23DeviceSelectSweepKernelINS2_10policy_hubIN4cuda3std3__45tupleIJddiEEENS0_8NullTypeElLb0ELNS0_10SelectImplE2EE10Policy1000EPS9_PSA_N6thrust24THRUST_300001_SM_1000_NS12zip_iteratorINS8_IJNSH_6detail15normal_iteratorINSH_10device_ptrIdEEEESN_NSK_INSL_IiEEEEEEEEEPlNS0_13ScanTileStateIiLb1EEE8region_2SA_iNS2_19streaming_context_tIlLb1EEELSB_2EEEvT0_T1_T2_T3_T4_T5_T6_T7_iT8_NS1_7vsmem_tEE19static_temp_storage+36];
	bar.sync 	0;
	sub.s32 	%r50, 128, %r437;
	sub.s32 	%r438, %r436, %r49;
	sub.s32 	%r439, %r432, %r438;
	add.s32 	%r440, %r438, %r50;
	selp.b32 	%r441, %r440, %r439, %p90;
	mad.lo.s32 	%r442, %r441, 24, %r433;
	st.shared.f64 	[%r442], %fd3;
	st.shared.f64 	[%r442+8], %fd4;
	st.shared.u32 	[%r442+16], %r11;
	bar.sync 	0;
	setp.ge.s32 	%p92, %r432, %r50;
	@%p92 bra 	$L__BB26_45;
	ld.param.u64 	%rd21, [%rd1+8];
	ld.param.u8 	%rs12, [%rd1];
	setp.ne.s16 	%p94, %rs12, 0;
	mov.b64 	%rd203, 0;
	@%p94 bra 	$L__BB26_44;
	ld.param.u64 	%rd155, [%rd1+16];
	ld.param.u64 	%rd156, [%rd1+24];
	cvta.to.global.u64 	%rd157, %rd156;
	ld.global.u64 	%rd158, [%rd157];
	sub.s64 	%rd203, %rd155, %rd158;
$L__BB26_44:
	sub.s32 	%r445, %r2, %r49;
	cvt.s64.s32 	%rd159, %r445;
	add.s64 	%rd160, %rd159, %rd16;
	add.s64 	%rd161, %rd160, %rd203;
	not.b64 	%rd162, %rd161;
	add.s64 	%rd205, %rd21, %rd162;
	bra.uni 	$L__BB26_48;
$L__BB26_45:
	ld.param.u8 	%rs11, [%rd1];
	setp.ne.s16 	%p93, %rs11, 0;
	mov.b64 	%rd204, 0;
	@%p93 bra 	$L__BB26_47;
	ld.param.u64 	%rd149, [%rd1+24];
	cvta.to.global.u64 	%rd150, %rd149;
	ld.global.u64 	%rd204, [%rd150];
$L__BB26_47:
	sub.s32 	%r444, %r432, %r50;
	cvt.s64.s32 	%rd151, %r444;
	cvt.s64.s32 	%rd152, %r49;
	add.s64 	%rd153, %rd151, %rd152;
	add.s64 	%rd205, %rd153, %rd204;
$L__BB26_48:
	mad.lo.s32 	%r448, %r432, 24, %r433;
	ld.shared.f64 	%fd19, [%r448];
	ld.shared.f64 	%fd20, [%r448+8];
	ld.shared.u32 	%r449, [%r448+16];
	cvta.to.global.u64 	%rd163, %rd53;
	shl.b64 	%rd164, %rd205, 3;
	add.s64 	%rd165, %rd163, %rd164;
	cvta.to.global.u64 	%rd166, %rd54;
	add.s64 	%rd167, %rd166, %rd164;
	cvta.to.global.u64 	%rd168, %rd55;
	shl.b64 	%rd169, %rd205, 2;
	add.s64 	%rd170, %rd168, %rd169;
	st.global.f64 	[%rd165], %fd19;
	st.global.f64 	[%rd167], %fd20;
	st.global.u32 	[%rd170], %r449;
	bra.uni 	$L__BB26_109;
$L__BB26_49:
	sub.s32 	%r51, %r109, %r2;
	setp.ne.s32 	%p2, %r1, 0;
	@%p2 bra 	$L__BB26_63;
	mov.u32 	%r52, %tid.x;
	setp.ge.s32 	%p47, %r52, %r51;
	mov.b32 	%r568, 1;
	mov.b32 	%r567, 0;
	mov.f64 	%fd23, 0d0000000000000000;
	mov.f64 	%fd24, %fd23;
	@%p47 bra 	$L__BB26_52;
	ld.param.u8 	%rs4, [%rd1];
	ld.param.u64 	%rd101, [%rd1+16];
	add.s32 	%r275, %r2, %r52;
	cvt.u64.u32 	%rd102, %r275;
	setp.eq.s16 	%p48, %rs4, 0;
	selp.b64 	%rd103, %rd101, 0, %p48;
	add.s64 	%rd104, %rd103, %rd102;
	mad.lo.s64 	%rd105, %rd104, 24, %rd2;
	ld.global.f64 	%fd23, [%rd105];
	ld.global.f64 	%fd24, [%rd105+8];
	ld.global.u32 	%r567, [%rd105+16];
	setp.eq.s32 	%p49, %r567, 2;
	selp.u32 	%r568, 1, 0, %p49;
$L__BB26_52:
	bar.sync 	0;
	shr.u32 	%r57, %r52, 5;
	// begin inline asm
	mov.u32 %r276, %laneid;
	// end inline asm
	mov.b32 	%r279, 1;
	mov.b32 	%r304, 0;
	mov.b32 	%r306, -1;
	// begin inline asm
	{  .reg .s32 r0;  .reg .pred p;  shfl.sync.up.b32 r0|p, %r568, %r279, %r304, %r306;  @p add.s32 r0, r0, %r568;  mov.s32 %r277, r0;}
	// end inline asm
	mov.b32 	%r285, 2;
	// begin inline asm
	{  .reg .s32 r0;  .reg .pred p;  shfl.sync.up.b32 r0|p, %r277, %r285, %r304, %r306;  @p add.s32 r0, r0, %r277;  mov.s32 %r283, r0;}
	// end inline asm
	mov.b32 	%r291, 4;
	// begin inline asm
	{  .reg .s32 r0;  .reg .pred p;  shfl.sync.up.b32 r0|p, %r283, %r291, %r304, %r306;  @p add.s32 r0, r0, %r283;  mov.s32 %r289, r0;}
	// end inline asm
	mov.b32 	%r297, 8;
	// begin inline asm
	{  .reg .s32 r0;  .reg .pred p;  shfl.sync.up.b32 r0|p, %r289, %r297, %r304, %r306;  @p add.s32 r0, r0, %r289;  mov.s32 %r295, r0;}
	// end inline asm
	mov.b32 	%r303, 16;
	// begin inline asm
	{  .reg .s32 r0;  .reg .pred p;  shfl.sync.up.b32 r0|p, %r295, %r303, %r304, %r306;  @p add.s32 r0, r0, %r295;  mov.s32 %r301, r0;}
	// end inline asm
	setp.ne.s32 	%p50, %r276, 31;
	@%p50 bra 	$L__BB26_54;
	shl.b32 	%r307, %r57, 2;
	mov.u32 	%r308, _ZZN3cub18CUB_300001_SM_10006detail6select23DeviceSelectSweepKernelINS2_10policy_hubIN4cuda3std3__45tupleIJddiEEENS0_8NullTypeElLb0ELNS0_10SelectImplE2EE10Policy1000EPS9_PSA_N6thrust24THRUST_300001_SM_1000_NS12zip_iteratorINS8_IJNSH_6detail15normal_iteratorINSH_10device_ptrIdEEEESN_NSK_INSL_IiEEEEEEEEEPlNS0_13ScanTileStateIiLb1EEE8region_2SA_iNS2_19streaming_context_tIlLb1EEELSB_2EEEvT0_T1_T2_T3_T4_T5_T6_T7_iT8_NS1_7vsmem_tEE19static_temp_storage;
	add.s32 	%r309, %r308, %r307;
	st.shared.u32 	[%r309], %r301;
$L__BB26_54:
	bar.sync 	0;
	mov.u32 	%r310, _ZZN3cub18CUB_300001_SM_10006detail6select23DeviceSelectSweepKernelINS2_10policy_hubIN4cuda3std3__45tupleIJddiEEENS0_8NullTypeElLb0ELNS0_10SelectImplE2EE10Policy1000EPS9_PSA_N6thrust24THRUST_300001_SM_1000_NS12zip_iteratorINS8_IJNSH_6detail15normal_iteratorINSH_10device_ptrIdEEEESN_NSK_INSL_IiEEEEEEEEEPlNS0_13ScanTileStateIiLb1EEE8region_2SA_iNS2_19streaming_context_tIlLb1EEELSB_2EEEvT0_T1_T2_T3_T4_T5_T6_T7_iT8_NS1_7vsmem_tEE19static_temp_storage;
	ld.shared.v4.u32 	{%r311, %r312, %r313, %r314}, [_ZZN3cub18CUB_300001_SM_10006detail6select23DeviceSelectSweepKernelINS2_10policy_hubIN4cuda3std3__45tupleIJddiEEENS0_8NullTypeElLb0ELNS0_10SelectImplE2EE10Policy1000EPS9_PSA_N6thrust24THRUST_300001_SM_1000_NS12zip_iteratorINS8_IJNSH_6detail15normal_iteratorINSH_10device_ptrIdEEEESN_NSK_INSL_IiEEEEEEEEEPlNS0_13ScanTileStateIiLb1EEE8region_2SA_iNS2_19streaming_context_tIlLb1EEELSB_2EEEvT0_T1_T2_T3_T4_T5_T6_T7_iT8_NS1_7vsmem_tEE19static_temp_storage];
	add.s32 	%r315, %r312, %r311;
	setp.eq.s32 	%p51, %r57, 2;
	selp.b32 	%r316, %r315, %r311, %p51;
	add.s32 	%r317, %r315, %r313;
	setp.eq.s32 	%p52, %r57, 3;
	selp.b32 	%r318, %r317, %r316, %p52;
	setp.lt.u32 	%p53, %r52, 32;
	selp.b32 	%r319, 0, %r318, %p53;
	setp.eq.s32 	%p54, %r276, 0;
	sub.s32 	%r320, %r301, %r568;
	selp.b32 	%r321, 0, %r320, %p54;
	add.s32 	%r322, %r319, %r321;
	add.s32 	%r323, %r51, %r314;
	add.s32 	%r324, %r323, %r317;
	add.s32 	%r579, %r324, -128;
	bar.sync 	0;
	sub.s32 	%r61, %r51, %r579;
	sub.s32 	%r325, %r52, %r322;
	setp.eq.s32 	%p55, %r568, 0;
	add.s32 	%r326, %r322, %r61;
	selp.b32 	%r327, %r325, %r326, %p55;
	mad.lo.s32 	%r328, %r327, 24, %r310;
	st.shared.f64 	[%r328], %fd23;
	st.shared.f64 	[%r328+8], %fd24;
	st.shared.u32 	[%r328+16], %r567;
	bar.sync 	0;
	setp.ge.s32 	%p56, %r52, %r61;
	@%p56 bra 	$L__BB26_58;
	ld.param.u64 	%rd29, [%rd1+8];
	ld.param.u8 	%rs6, [%rd1];
	setp.ne.s16 	%p58, %rs6, 0;
	mov.b64 	%rd206, 0;
	@%p58 bra 	$L__BB26_57;
	ld.param.u64 	%rd111, [%rd1+16];
	ld.param.u64 	%rd112, [%rd1+24];
	cvta.to.global.u64 	%rd113, %rd112;
	ld.global.u64 	%rd114, [%rd113];
	sub.s64 	%rd206, %rd111, %rd114;
$L__BB26_57:
	cvt.u64.u32 	%rd115, %r52;
	add.s64 	%rd116, %rd206, %rd115;
	not.b64 	%rd117, %rd116;
	add.s64 	%rd208, %rd29, %rd117;
	bra.uni 	$L__BB26_61;
$L__BB26_58:
	ld.param.u8 	%rs5, [%rd1];
	setp.ne.s16 	%p57, %rs5, 0;
	mov.b64 	%rd207, 0;
	@%p57 bra 	$L__BB26_60;
	ld.param.u64 	%rd107, [%rd1+24];
	cvta.to.global.u64 	%rd108, %rd107;
	ld.global.u64 	%rd207, [%rd108];
$L__BB26_60:
	sub.s32 	%r329, %r52, %r61;
	cvt.s64.s32 	%rd109, %r329;
	add.s64 	%rd208, %rd207, %rd109;
$L__BB26_61:
	setp.ge.s32 	%p59, %r52, %r51;
	@%p59 bra 	$L__BB26_101;
	mad.lo.s32 	%r331, %r52, 24, %r310;
	ld.shared.u32 	%r332, [%r331+16];
	ld.shared.f64 	%fd17, [%r331+8];
	ld.shared.f64 	%fd18, [%r331];
	shl.b64 	%rd118, %rd208, 3;
	add.s64 	%rd119, %rd4, %rd118;
	add.s64 	%rd120, %rd5, %rd118;
	shl.b64 	%rd121, %rd208, 2;
	add.s64 	%rd122, %rd6, %rd121;
	st.global.f64 	[%rd119], %fd18;
	st.global.f64 	[%rd120], %fd17;
	st.global.u32 	[%rd122], %r332;
	bra.uni 	$L__BB26_101;
$L__BB26_63:
	mov.u32 	%r62, %tid.x;
	setp.ge.s32 	%p3, %r62, %r51;
	mov.b32 	%r570, 1;
	mov.b32 	%r569, 0;
	mov.f64 	%fd25, 0d0000000000000000;
	mov.f64 	%fd26, %fd25;
	@%p3 bra 	$L__BB26_65;
	ld.param.u8 	%rs1, [%rd1];
	ld.param.u64 	%rd59, [%rd1+16];
	cvt.s64.s32 	%rd60, %r2;
	cvt.u64.u32 	%rd61, %r62;
	add.s64 	%rd62, %rd60, %rd61;
	setp.eq.s16 	%p4, %rs1, 0;
	selp.b64 	%rd63, %rd59, 0, %p4;
	add.s64 	%rd64, %rd62, %rd63;
	mad.lo.s64 	%rd65, %rd64, 24, %rd2;
	ld.global.f64 	%fd25, [%rd65];
	ld.global.f64 	%fd26, [%rd65+8];
	ld.global.u32 	%r569, [%rd65+16];
	setp.eq.s32 	%p5, %r569, 2;
	selp.u32 	%r570, 1, 0, %p5;
$L__BB26_65:
	bar.sync 	0;
	shr.u32 	%r67, %r62, 5;
	// begin inline asm
	mov.u32 %r117, %laneid;
	// end inline asm
	mov.b32 	%r120, 1;
	mov.b32 	%r145, 0;
	mov.b32 	%r147, -1;
	// begin inline asm
	{  .reg .s32 r0;  .reg .pred p;  shfl.sync.up.b32 r0|p, %r570, %r120, %r145, %r147;  @p add.s32 r0, r0, %r570;  mov.s32 %r118, r0;}
	// end inline asm
	mov.b32 	%r126, 2;
	// begin inline asm
	{  .reg .s32 r0;  .reg .pred p;  shfl.sync.up.b32 r0|p, %r118, %r126, %r145, %r147;  @p add.s32 r0, r0, %r118;  mov.s32 %r124, r0;}
	// end inline asm
	mov.b32 	%r132, 4;
	// begin inline asm
	{  .reg .s32 r0;  .reg .pred p;  shfl.sync.up.b32 r0|p, %r124, %r132, %r145, %r147;  @p add.s32 r0, r0, %r124;  mov.s32 %r130, r0;}
	// end inline asm
	mov.b32 	%r138, 8;
	// begin inline asm
	{  .reg .s32 r0;  .reg .pred p;  shfl.sync.up.b32 r0|p, %r130, %r138, %r145, %r147;  @p add.s32 r0, r0, %r130;  mov.s32 %r136, r0;}
	// end inline asm
	mov.b32 	%r144, 16;
	// begin inline asm
	{  .reg .s32 r0;  .reg .pred p;  shfl.sync.up.b32 r0|p, %r136, %r144, %r145, %r147;  @p add.s32 r0, r0, %r136;  mov.s32 %r142, r0;}
	// end inline asm
	setp.ne.s32 	%p6, %r117, 31;
	@%p6 bra 	$L__BB26_67;
	shl.b32 	%r148, %r67, 2;
	mov.u32 	%r149, _ZZN3cub18CUB_300001_SM_10006detail6select23DeviceSelectSweepKernelINS2_10policy_hubIN4cuda3std3__45tupleIJddiEEENS0_8NullTypeElLb0ELNS0_10SelectImplE2EE10Policy1000EPS9_PSA_N6thrust24THRUST_300001_SM_1000_NS12zip_iteratorINS8_IJNSH_6detail15normal_iteratorINSH_10device_ptrIdEEEESN_NSK_INSL_IiEEEEEEEEEPlNS0_13ScanTileStateIiLb1EEE8region_2SA_iNS2_19streaming_context_tIlLb1EEELSB_2EEEvT0_T1_T2_T3_T4_T5_T6_T7_iT8_NS1_7vsmem_tEE19static_temp_storage;
	add.s32 	%r150, %r149, %r148;
	st.shared.u32 	[%r150], %r142;
$L__BB26_67:
	sub.s32 	%r151, %r142, %r570;
	bar.sync 	0;
	ld.shared.v4.u32 	{%r152, %r153, %r154, %r155}, [_ZZN3cub18CUB_300001_SM_10006detail6select23DeviceSelectSweepKernelINS2_10policy_hubIN4cuda3std3__45tupleIJddiEEENS0_8NullTypeElLb0ELNS0_10SelectImplE2EE10Policy1000EPS9_PSA_N6thrust24THRUST_300001_SM_1000_NS12zip_iteratorINS8_IJNSH_6detail15normal_iteratorINSH_10device_ptrIdEEEESN_NSK_INSL_IiEEEEEEEEEPlNS0_13ScanTileStateIiLb1EEE8region_2SA_iNS2_19streaming_context_tIlLb1EEELSB_2EEEvT0_T1_T2_T3_T4_T5_T6_T7_iT8_NS1_7vsmem_tEE19static_temp_storage];
	add.s32 	%r156, %r153, %r152;
	setp.eq.s32 	%p7, %r67, 2;
	selp.b32 	%r157, %r156, %r152, %p7;
	add.s32 	%r158, %r156, %r154;
	setp.eq.s32 	%p8, %r67, 3;
	selp.b32 	%r159, %r158, %r157, %p8;
	add.s32 	%r70, %r158, %r155;
	setp.gt.u32 	%p9, %r62, 31;
	setp.lt.u32 	%p10, %r62, 32;
	setp.eq.s32 	%p11, %r117, 0;
	selp.b32 	%r160, 0, %r151, %p11;
	add.s32 	%r578, %r159, %r160;
	selp.b32 	%r72, %r151, %r578, %p10;
	@%p9 bra 	$L__BB26_92;
	setp.ne.s32 	%p12, %r62, 0;
	mul.wide.s32 	%rd66, %r1, 8;
	add.s64 	%rd37, %rd3, %rd66;
	@%p12 bra 	$L__BB26_70;
	st.shared.u32 	[_ZZN3cub18CUB_300001_SM_10006detail6select23DeviceSelectSweepKernelINS2_10policy_hubIN4cuda3std3__45tupleIJddiEEENS0_8NullTypeElLb0ELNS0_10SelectImplE2EE10Policy1000EPS9_PSA_N6thrust24THRUST_300001_SM_1000_NS12zip_iteratorINS8_IJNSH_6detail15normal_iteratorINSH_10device_ptrIdEEEESN_NSK_INSL_IiEEEEEEEEEPlNS0_13ScanTileStateIiLb1EEE8region_2SA_iNS2_19streaming_context_tIlLb1EEELSB_2EEEvT0_T1_T2_T3_T4_T5_T6_T7_iT8_NS1_7vsmem_tEE19static_temp_storage+44], %r70;
	add.s64 	%rd67, %rd37, 256;
	mov.b32 	%r161, 100;
	// begin inline asm
	st.relaxed.gpu.v2.u32 [%rd67], {%r161, %r70};
	// end inline asm
$L__BB26_70:
	not.b32 	%r163, %r62;
	add.s32 	%r575, %r1, %r163;
	mov.u32 	%r74, %nctaid.x;
	setp.gt.u32 	%p13, %r74, 499;
	@%p13 bra 	$L__BB26_72;
	membar.cta;
	bra.uni 	$L__BB26_73;
$L__BB26_72:
	mov.b32 	%r164, 450;
	// begin inline asm
	nanosleep.u32 %r164;
	// end inline asm
$L__BB26_73:
	mul.wide.s32 	%rd69, %r575, 8;
	add.s64 	%rd70, %rd3, %rd69;
	add.s64 	%rd68, %rd70, 256;
	// begin inline asm
	ld.relaxed.gpu.v2.u32 {%r576, %r572}, [%rd68];
	// end inline asm
$L__BB26_74:
	setp.eq.s32 	%p14, %r576, 99;
	mov.b32 	%r167, -1;
	vote.sync.any.pred 	%p15, %p14, %r167;
	not.pred 	%p16, %p15;
	@%p16 bra 	$L__BB26_79;
	@%p13 bra 	$L__BB26_77;
	membar.cta;
	bra.uni 	$L__BB26_78;
$L__BB26_77:
	mov.b32 	%r270, 350;
	// begin inline asm
	nanosleep.u32 %r270;
	// end inline asm
$L__BB26_78:
	// begin inline asm
	ld.relaxed.gpu.v2.u32 {%r576, %r572}, [%rd68];
	// end inline asm
	bra.uni 	$L__BB26_74;
$L__BB26_79:
	setp.eq.s32 	%p17, %r576, 101;
	mov.b32 	%r194, -1;
	vote.sync.ballot.b32 	%r195, %p17, %r194;
	// begin inline asm
	mov.u32 %r169, %lanemask_ge;
	// end inline asm
	and.b32  	%r196, %r195, %r169;
	or.b32  	%r197, %r196, -2147483648;
	add.s32 	%r198, %r197, -1;
	not.b32 	%r199, %r197;
	and.b32  	%r200, %r199, %r198;
	popc.b32 	%r173, %r200;
	mov.b32 	%r172, 1;
	// begin inline asm
	shfl.sync.down.b32 %r170, %r572, %r172, %r173, %r194;
	// end inline asm
	setp.lt.s32 	%p19, %r117, %r173;
	selp.b32 	%r201, %r170, 0, %p19;
	add.s32 	%r176, %r201, %r572;
	mov.b32 	%r177, 2;
	// begin inline asm
	shfl.sync.down.b32 %r175, %r176, %r177, %r173, %r194;
	// end inline asm
	add.s32 	%r84, %r117, 2;
	setp.gt.s32 	%p20, %r84, %r173;
	selp.b32 	%r202, 0, %r175, %p20;
	add.s32 	%r181, %r176, %r202;
	mov.b32 	%r182, 4;
	// begin inline asm
	shfl.sync.down.b32 %r180, %r181, %r182, %r173, %r194;
	// end inline asm
	add.s32 	%r85, %r117, 4;
	setp.gt.s32 	%p21, %r85, %r173;
	selp.b32 	%r203, 0, %r180, %p21;
	add.s32 	%r186, %r181, %r203;
	mov.b32 	%r187, 8;
	// begin inline asm
	shfl.sync.down.b32 %r185, %r186, %r187, %r173, %r194;
	// end inline asm
	add.s32 	%r86, %r117, 8;
	setp.gt.s32 	%p22, %r86, %r173;
	selp.b32 	%r204, 0, %r185, %p22;
	add.s32 	%r191, %r186, %r204;
	mov.b32 	%r192, 16;
	// begin inline asm
	shfl.sync.down.b32 %r190, %r191, %r192, %r173, %r194;
	// end inline asm
	add.s32 	%r87, %r117, 16;
	setp.gt.s32 	%p23, %r87, %r173;
	selp.b32 	%r205, 0, %r190, %p23;
	add.s32 	%r573, %r191, %r205;
	add.s64 	%rd39, %rd3, 256;
$L__BB26_80:
	setp.ne.s32 	%p24, %r576, 101;
	mov.b32 	%r206, -1;
	vote.sync.all.pred 	%p25, %p24, %r206;
	not.pred 	%p26, %p25;
	@%p26 bra 	$L__BB26_88;
	mul.wide.s32 	%rd97, %r575, 8;
	add.s64 	%rd98, %rd39, %rd97;
	add.s64 	%rd96, %rd98, -256;
	// begin inline asm
	ld.relaxed.gpu.v2.u32 {%r576, %r577}, [%rd96];
	// end inline asm
$L__BB26_82:
	setp.eq.s32 	%p35, %r576, 99;
	mov.b32 	%r228, -1;
	vote.sync.any.pred 	%p36, %p35, %r228;
	not.pred 	%p37, %p36;
	@%p37 bra 	$L__BB26_87;
	@%p13 bra 	$L__BB26_85;
	membar.cta;
	bra.uni 	$L__BB26_86;
$L__BB26_85:
	mov.b32 	%r267, 350;
	// begin inline asm
	nanosleep.u32 %r267;
	// end inline asm
$L__BB26_86:
	// begin inline asm
	ld.relaxed.gpu.v2.u32 {%r576, %r577}, [%rd96];
	// end inline asm
	bra.uni 	$L__BB26_82;
$L__BB26_87:
	setp.eq.s32 	%p38, %r576, 101;
	mov.b32 	%r254, -1;
	vote.sync.ballot.b32 	%r255, %p38, %r254;
	and.b32  	%r256, %r255, %r169;
	or.b32  	%r257, %r256, -2147483648;
	add.s32 	%r258, %r257, -1;
	not.b32 	%r259, %r257;
	and.b32  	%r260, %r259, %r258;
	popc.b32 	%r233, %r260;
	mov.b32 	%r232, 1;
	// begin inline asm
	shfl.sync.down.b32 %r230, %r577, %r232, %r233, %r254;
	// end inline asm
	setp.lt.s32 	%p40, %r117, %r233;
	selp.b32 	%r261, %r230, 0, %p40;
	add.s32 	%r236, %r261, %r577;
	mov.b32 	%r237, 2;
	// begin inline asm
	shfl.sync.down.b32 %r235, %r236, %r237, %r233, %r254;
	// end inline asm
	setp.gt.s32 	%p41, %r84, %r233;
	selp.b32 	%r262, 0, %r235, %p41;
	add.s32 	%r241, %r236, %r262;
	mov.b32 	%r242, 4;
	// begin inline asm
	shfl.sync.down.b32 %r240, %r241, %r242, %r233, %r254;
	// end inline asm
	setp.gt.s32 	%p42, %r85, %r233;
	selp.b32 	%r263, 0, %r240, %p42;
	add.s32 	%r246, %r241, %r263;
	mov.b32 	%r247, 8;
	// begin inline asm
	shfl.sync.down.b32 %r245, %r246, %r247, %r233, %r254;
	// end inline asm
	setp.gt.s32 	%p43, %r86, %r233;
	selp.b32 	%r264, 0, %r245, %p43;
	add.s32 	%r251, %r246, %r264;
	mov.b32 	%r252, 16;
	// begin inline asm
	shfl.sync.down.b32 %r250, %r251, %r252, %r233, %r254;
	// end inline asm
	setp.gt.s32 	%p44, %r87, %r233;
	selp.b32 	%r265, 0, %r250, %p44;
	add.s32 	%r266, %r265, %r573;
	add.s32 	%r573, %r266, %r251;
	add.s32 	%r575, %r575, -32;
	bra.uni 	$L__BB26_80;
$L__BB26_88:
	setp.ne.s32 	%p27, %r62, 0;
	@%p27 bra 	$L__BB26_90;
	add.s32 	%r209, %r573, %r70;
	add.s64 	%rd71, %rd37, 256;
	mov.b32 	%r208, 101;
	// begin inline asm
	st.relaxed.gpu.v2.u32 [%rd71], {%r208, %r209};
	// end inline asm
	st.shared.u32 	[_ZZN3cub18CUB_300001_SM_10006detail6select23DeviceSelectSweepKernelINS2_10policy_hubIN4cuda3std3__45tupleIJddiEEENS0_8NullTypeElLb0ELNS0_10SelectImplE2EE10Policy1000EPS9_PSA_N6thrust24THRUST_300001_SM_1000_NS12zip_iteratorINS8_IJNSH_6detail15normal_iteratorINSH_10device_ptrIdEEEESN_NSK_INSL_IiEEEEEEEEEPlNS0_13ScanTileStateIiLb1EEE8region_2SA_iNS2_19streaming_context_tIlLb1EEELSB_2EEEvT0_T1_T2_T3_T4_T5_T6_T7_iT8_NS1_7vsmem_tEE19static_temp_storage+36], %r573;
	st.shared.u32 	[_ZZN3cub18CUB_300001_SM_10006detail6select23DeviceSelectSweepKernelINS2_10policy_hubIN4cuda3std3__45tupleIJddiEEENS0_8NullTypeElLb0ELNS0_10SelectImplE2EE10Policy1000EPS9_PSA_N6thrust24THRUST_300001_SM_1000_NS12zip_iteratorINS8_IJNSH_6detail15normal_iteratorINSH_10device_ptrIdEEEESN_NSK_INSL_IiEEEEEEEEEPlNS0_13ScanTileStateIiLb1EEE8region_2SA_iNS2_19streaming_context_tIlLb1EEELSB_2EEEvT0_T1_T2_T3_T4_T5_T6_T7_iT8_NS1_7vsmem_tEE19static_temp_storage+40], %r209;
$L__BB26_90:
	setp.ne.s32 	%p28, %r117, 0;
	mov.u32 	%r578, %r72;
	@%p28 bra 	$L__BB26_92;
	st.shared.u32 	[_ZZN3cub18CUB_300001_SM_10006detail6select23DeviceSelectSweepKernelINS2_10policy_hubIN4cuda3std3__45tupleIJddiEEENS0_8NullTypeElLb0ELNS0_10SelectImplE2EE10Policy1000EPS9_PSA_N6thrust24THRUST_300001_SM_1000_NS12zip_iteratorINS8_IJNSH_6detail15normal_iteratorINSH_10device_ptrIdEEEESN_NSK_INSL_IiEEEEEEEEEPlNS0_13ScanTileStateIiLb1EEE8region_2SA_iNS2_19streaming_context_tIlLb1EEELSB_2EEEvT0_T1_T2_T3_T4_T5_T6_T7_iT8_NS1_7vsmem_tEE19static_temp_storage+20], %r573;
	mov.u32 	%r578, %r573;
$L__BB26_92:
	bar.sync 	0;
	setp.eq.s32 	%p29, %r62, 0;
	mov.u32 	%r210, _ZZN3cub18CUB_300001_SM_10006detail6select23DeviceSelectSweepKernelINS2_10policy_hubIN4cuda3std3__45tupleIJddiEEENS0_8NullTypeElLb0ELNS0_10SelectImplE2EE10Policy1000EPS9_PSA_N6thrust24THRUST_300001_SM_1000_NS12zip_iteratorINS8_IJNSH_6detail15normal_iteratorINSH_10device_ptrIdEEEESN_NSK_INSL_IiEEEEEEEEEPlNS0_13ScanTileStateIiLb1EEE8region_2SA_iNS2_19streaming_context_tIlLb1EEELSB_2EEEvT0_T1_T2_T3_T4_T5_T6_T7_iT8_NS1_7vsmem_tEE19static_temp_storage;
	ld.shared.u32 	%r211, [_ZZN3cub18CUB_300001_SM_10006detail6select23DeviceSelectSweepKernelINS2_10policy_hubIN4cuda3std3__45tupleIJddiEEENS0_8NullTypeElLb0ELNS0_10SelectImplE2EE10Policy1000EPS9_PSA_N6thrust24THRUST_300001_SM_1000_NS12zip_iteratorINS8_IJNSH_6detail15normal_iteratorINSH_10device_ptrIdEEEESN_NSK_INSL_IiEEEEEEEEEPlNS0_13ScanTileStateIiLb1EEE8region_2SA_iNS2_19streaming_context_tIlLb1EEELSB_2EEEvT0_T1_T2_T3_T4_T5_T6_T7_iT8_NS1_7vsmem_tEE19static_temp_storage+20];
	selp.b32 	%r212, 0, %r211, %p29;
	add.s32 	%r213, %r212, %r578;
	ld.shared.v2.u32 	{%r103, %r214}, [_ZZN3cub18CUB_300001_SM_10006detail6select23DeviceSelectSweepKernelINS2_10policy_hubIN4cuda3std3__45tupleIJddiEEENS0_8NullTypeElLb0ELNS0_10SelectImplE2EE10Policy1000EPS9_PSA_N6thrust24THRUST_300001_SM_1000_NS12zip_iteratorINS8_IJNSH_6detail15normal_iteratorINSH_10device_ptrIdEEEESN_NSK_INSL_IiEEEEEEEEEPlNS0_13ScanTileStateIiLb1EEE8region_2SA_iNS2_19streaming_context_tIlLb1EEELSB_2EEEvT0_T1_T2_T3_T4_T5_T6_T7_iT8_NS1_7vsmem_tEE19static_temp_storage+40];
	ld.shared.u32 	%r104, [_ZZN3cub18CUB_300001_SM_10006detail6select23DeviceSelectSweepKernelINS2_10policy_hubIN4cuda3std3__45tupleIJddiEEENS0_8NullTypeElLb0ELNS0_10SelectImplE2EE10Policy1000EPS9_PSA_N6thrust24THRUST_300001_SM_1000_NS12zip_iteratorINS8_IJNSH_6detail15normal_iteratorINSH_10device_ptrIdEEEESN_NSK_INSL_IiEEEEEEEEEPlNS0_13ScanTileStateIiLb1EEE8region_2SA_iNS2_19streaming_context_tIlLb1EEELSB_2EEEvT0_T1_T2_T3_T4_T5_T6_T7_iT8_NS1_7vsmem_tEE19static_temp_storage+36];
	sub.s32 	%r105, 128, %r51;
	sub.s32 	%r215, %r105, %r214;
	bar.sync 	0;
	add.s32 	%r106, %r215, %r51;
	sub.s32 	%r216, %r213, %r104;
	sub.s32 	%r217, %r62, %r216;
	setp.eq.s32 	%p30, %r570, 0;
	add.s32 	%r218, %r216, %r106;
	selp.b32 	%r219, %r217, %r218, %p30;
	mad.lo.s32 	%r220, %r219, 24, %r210;
	st.shared.f64 	[%r220], %fd25;
	st.shared.f64 	[%r220+8], %fd26;
	st.shared.u32 	[%r220+16], %r569;
	bar.sync 	0;
	setp.ge.s32 	%p31, %r62, %r106;
	@%p31 bra 	$L__BB26_96;
	ld.param.u64 	%rd41, [%rd1+8];
	ld.param.u8 	%rs3, [%rd1];
	setp.ne.s16 	%p33, %rs3, 0;
	mov.b64 	%rd209, 0;
	@%p33 bra 	$L__BB26_95;
	ld.param.u64 	%rd79, [%rd1+16];
	ld.param.u64 	%rd80, [%rd1+24];
	cvta.to.global.u64 	%rd81, %rd80;
	ld.global.u64 	%rd82, [%rd81];
	sub.s64 	%rd209, %rd79, %rd82;
$L__BB26_95:
	sub.s32 	%r222, %r2, %r104;
	cvt.s64.s32 	%rd83, %r222;
	cvt.u64.u32 	%rd84, %r62;
	add.s64 	%rd85, %rd83, %rd84;
	add.s64 	%rd86, %rd85, %rd209;
	not.b64 	%rd87, %rd86;
	add.s64 	%rd211, %rd41, %rd87;
	bra.uni 	$L__BB26_99;
$L__BB26_96:
	ld.param.u8 	%rs2, [%rd1];
	setp.ne.s16 	%p32, %rs2, 0;
	mov.b64 	%rd210, 0;
	@%p32 bra 	$L__BB26_98;
	ld.param.u64 	%rd73, [%rd1+24];
	cvta.to.global.u64 	%rd74, %rd73;
	ld.global.u64 	%rd210, [%rd74];
$L__BB26_98:
	sub.s32 	%r221, %r62, %r106;
	cvt.s64.s32 	%rd75, %r221;
	cvt.s64.s32 	%rd76, %r104;
	add.s64 	%rd77, %rd75, %rd76;
	add.s64 	%rd211, %rd77, %rd210;
$L__BB26_99:
	sub.s32 	%r579, %r103, %r105;
	setp.ge.s32 	%p34, %r62, %r51;
	@%p34 bra 	$L__BB26_101;
	mad.lo.s32 	%r224, %r62, 24, %r210;
	ld.shared.u32 	%r225, [%r224+16];
	ld.shared.f64 	%fd14, [%r224+8];
	ld.shared.f64 	%fd15, [%r224];
	cvta.to.global.u64 	%rd88, %rd53;
	shl.b64 	%rd89, %rd211, 3;
	add.s64 	%rd90, %rd88, %rd89;
	cvta.to.global.u64 	%rd91, %rd54;
	add.s64 	%rd92, %rd91, %rd89;
	cvta.to.global.u64 	%rd93, %rd55;
	shl.b64 	%rd94, %rd211, 2;
	add.s64 	%rd95, %rd93, %rd94;
	st.global.f64 	[%rd90], %fd15;
	st.global.f64 	[%rd92], %fd14;
	st.global.u32 	[%rd95], %r225;
$L__BB26_101:
	mov.u32 	%r333, %tid.x;
	setp.ne.s32 	%p60, %r333, 0;
	@%p60 bra 	$L__BB26_109;
	ld.param.u8 	%rs7, [%rd1+1];
	setp.eq.s16 	%p61, %rs7, 0;
	@%p61 bra 	$L__BB26_106;
	ld.param.u8 	%rs8, [%rd1];
	setp.ne.s16 	%p62, %rs8, 0;
	mov.b64 	%rd212, 0;
	@%p62 bra 	$L__BB26_105;
	ld.param.u64 	%rd124, [%rd1+24];
	cvta.to.global.u64 	%rd125, %rd124;
	ld.global.u64 	%rd212, [%rd125];
$L__BB26_105:
	ld.param.u64 	%rd199, [_ZN3cub18CUB_300001_SM_10006detail6select23DeviceSelectSweepKernelINS2_10policy_hubIN4cuda3std3__45tupleIJddiEEENS0_8NullTypeElLb0ELNS0_10SelectImplE2EE10Policy1000EPS9_PSA_N6thrust24THRUST_300001_SM_1000_NS12zip_iteratorINS8_IJNSH_6detail15normal_iteratorINSH_10device_ptrIdEEEESN_NSK_INSL_IiEEEEEEEEEPlNS0_13ScanTileStateIiLb1EEE8region_2SA_iNS2_19streaming_context_tIlLb1EEELSB_2EEEvT0_T1_T2_T3_T4_T5_T6_T7_iT8_NS1_7vsmem_tE_param_3];
	cvt.s64.s32 	%rd126, %r579;
	add.s64 	%rd127, %rd212, %rd126;
	cvta.to.global.u64 	%rd128, %rd199;
	st.global.u64 	[%rd128], %rd127;
	bra.uni 	$L__BB26_109;
$L__BB26_106:
	ld.param.u8 	%rs9, [%rd1];
	setp.ne.s16 	%p63, %rs9, 0;
	mov.b64 	%rd213, 0;
	@%p63 bra 	$L__BB26_108;
	ld.param.u64 	%rd130, [%rd1+24];
	cvta.to.global.u64 	%rd131, %rd130;
	ld.global.u64 	%rd213, [%rd131];
$L__BB26_108:
	cvt.s64.s32 	%rd132, %r579;
	add.s64 	%rd133, %rd213, %rd132;
	ld.param.u64 	%rd134, [%rd1+32];
	cvta.to.global.u64 	%rd135, %rd134;
	st.global.u64 	[%rd135], %rd133;
$L__BB26_109:
	ret;

}
	// .globl	_ZN3cub18CUB_300001_SM_10006detail6select23DeviceSelectSweepKernelINS2_10policy_hubIN4cuda3std3__45tupleIJddiEEENS0_8NullTypeEiLb0ELNS0_10SelectImplE2EE10Policy1000EPS9_PSA_N6thrust24THRUST_300001_SM_1000_NS12zip_iteratorINS8_IJNSH_6detail15normal_iteratorINSH_10device_ptrIdEEEESN_NSK_INSL_IiEEEEEEEEEPiNS0_13ScanTileStateIiLb1EEE8region_3SA_iNS2_19streaming_context_tIiLb0EEELSB_2EEEvT0_T1_T2_T3_T4_T5_T6_T7_iT8_NS1_7vsmem_tE
.visible .entry _ZN3cub18CUB_300001_SM_10006detail6select23DeviceSelectSweepKernelINS2_10policy_hubIN4cuda3std3__45tupleIJddiEEENS0_8NullTypeEiLb0ELNS0_10SelectImplE2EE10Policy1000EPS9_PSA_N6thrust24THRUST_300001_SM_1000_NS12zip_iteratorINS8_IJNSH_6detail15normal_iteratorINSH_10device_ptrIdEEEESN_NSK_INSL_IiEEEEEEEEEPiNS0_13ScanTileStateIiLb1EEE8region_3SA_iNS2_19streaming_context_tIiLb0EEELSB_2EEEvT0_T1_T2_T3_T4_T5_T6_T7_iT8_NS1_7vsmem_tE(
	.param .u64 .ptr .align 1 _ZN3cub18CUB_300001_SM_10006detail6select23DeviceSelectSweepKernelINS2_10policy_hubIN4cuda3std3__45tupleIJddiEEENS0_8NullTypeEiLb0ELNS0_10SelectImplE2EE10Policy1000EPS9_PSA_N6thrust24THRUST_300001_SM_1000_NS12zip_iteratorINS8_IJNSH_6detail15normal_iteratorINSH_10device_ptrIdEEEESN_NSK_INSL_IiEEEEEEEEEPiNS0_13ScanTileStateIiLb1EEE8region_3SA_iNS2_19streaming_context_tIiLb0EEELSB_2EEEvT0_T1_T2_T3_T4_T5_T6_T7_iT8_NS1_7vsmem_tE_param_0,
	.param .u64 .ptr .align 1 _ZN3cub18CUB_300001_SM_10006detail6select23DeviceSelectSweepKernelINS2_10policy_hubIN4cuda3std3__45tupleIJddiEEENS0_8NullTypeEiLb0ELNS0_10SelectImplE2EE10Policy1000EPS9_PSA_N6thrust24THRUST_300001_SM_1000_NS12zip_iteratorINS8_IJNSH_6detail15normal_iteratorINSH_10device_ptrIdEEEESN_NSK_INSL_IiEEEEEEEEEPiNS0_13ScanTileStateIiLb1EEE8region_3SA_iNS2_19streaming_context_tIiLb0EEELSB_2EEEvT0_T1_T2_T3_T4_T5_T6_T7_iT8_NS1_7vsmem_tE_param_1,
	.param .align 8 .b8 _ZN3cub18CUB_300001_SM_10006detail6select23DeviceSelectSweepKernelINS2_10policy_hubIN4cuda3std3__45tupleIJddiEEENS0_8NullTypeEiLb0ELNS0_10SelectImplE2EE10Policy1000EPS9_PSA_N6thrust24THRUST_300001_SM_1000_NS12zip_iteratorINS8_IJNSH_6detail15normal_iteratorINSH_10device_ptrIdEEEESN_NSK_INSL_IiEEEEEEEEEPiNS0_13ScanTileStateIiLb1EEE8region_3SA_iNS2_19streaming_context_tIiLb0EEELSB_2EEEvT0_T1_T2_T3_T4_T5_T6_T7_iT8_NS1_7vsmem_tE_param_2[24],
	.param .u64 .ptr .align 1 _ZN3cub18CUB_300001_SM_10006detail6select23DeviceSelectSweepKernelINS2_10policy_hubIN4cuda3std3__45tupleIJddiEEENS0_8NullTypeEiLb0ELNS0_10SelectImplE2EE10Policy1000EPS9_PSA_N6thrust24THRUST_300001_SM_1000_NS12zip_iteratorINS8_IJNSH_6detail15normal_iteratorINSH_10device_ptrIdEEEESN_NSK_INSL_IiEEEEEEEEEPiNS0_13ScanTileStateIiLb1EEE8region_3SA_iNS2_19streaming_context_tIiLb0EEELSB_2EEEvT0_T1_T2_T3_T4_T5_T6_T7_iT8_NS1_7vsmem_tE_param_3,
	.param .align 8 .b8 _ZN3cub18CUB_300001_SM_10006detail6select23DeviceSelectSweepKernelINS2_10policy_hubIN4cuda3std3__45tupleIJddiEEENS0_8NullTypeEiLb0ELNS0_10SelectImplE2EE10Policy1000EPS9_PSA_N6thrust24THRUST_300001_SM_1000_NS12zip_iteratorINS8_IJNSH_6detail15normal_iteratorINSH_10device_ptrIdEEEESN_NSK_INSL_IiEEEEEEEEEPiNS0_13ScanTileStateIiLb1EEE8region_3SA_iNS2_19streaming_context_tIiLb0EEELSB_2EEEvT0_T1_T2_T3_T4_T5_T6_T7_iT8_NS1_7vsmem_tE_param_4[8],
	.param .align 1 .b8 _ZN3cub18CUB_300001_SM_10006detail6select23DeviceSelectSweepKernelINS2_10policy_hubIN4cuda3std3__45tupleIJddiEEENS0_8NullTypeEiLb0ELNS0_10SelectImplE2EE10Policy1000EPS9_PSA_N6thrust24THRUST_300001_SM_1000_NS12zip_iteratorINS8_IJNSH_6detail15normal_iteratorINSH_10device_ptrIdEEEESN_NSK_INSL_IiEEEEEEEEEPiNS0_13ScanTileStateIiLb1EEE8region_3SA_iNS2_19streaming_context_tIiLb0EEELSB_2EEEvT0_T1_T2_T3_T4_T5_T6_T7_iT8_NS1_7vsmem_tE_param_5[1],
	.param .align 1 .b8 _ZN3cub18CUB_300001_SM_10006detail6select23DeviceSelectSweepKernelINS2_10policy_hubIN4cuda3std3__45tupleIJddiEEENS0_8NullTypeEiLb0ELNS0_10SelectImplE2EE10Policy1000EPS9_PSA_N6thrust24THRUST_300001_SM_1000_NS12zip_iteratorINS8_IJNSH_6detail15normal_iteratorINSH_10device_ptrIdEEEESN_NSK_INSL_IiEEEEEEEEEPiNS0_13ScanTileStateIiLb1EEE8region_3SA_iNS2_19streaming_context_tIiLb0EEELSB_2EEEvT0_T1_T2_T3_T4_T5_T6_T7_iT8_NS1_7vsmem_tE_param_6[1],
	.param .u32 _ZN3cub18CUB_300001_SM_10006detail6select23DeviceSelectSweepKernelINS2_10policy_hubIN4cuda3std3__45tupleIJddiEEENS0_8NullTypeEiLb0ELNS0_10SelectImplE2EE10Policy1000EPS9_PSA_N6thrust24THRUST_300001_SM_1000_NS12zip_iteratorINS8_IJNSH_6detail15normal_iteratorINSH_10device_ptrIdEEEESN_NSK_INSL_IiEEEEEEEEEPiNS0_13ScanTileStateIiLb1EEE8region_3SA_iNS2_19streaming_context_tIiLb0EEELSB_2EEEvT0_T1_T2_T3_T4_T5_T6_T7_iT8_NS1_7vsmem_tE_param_7,
	.param .u32 _ZN3cub18CUB_300001_SM_10006detail6select23DeviceSelectSweepKernelINS2_10policy_hubIN4cuda3std3__45tupleIJddiEEENS0_8NullTypeEiLb0ELNS0_10SelectImplE2EE10Policy1000EPS9_PSA_N6thrust24THRUST_300001_SM_1000_NS12zip_iteratorINS8_IJNSH_6detail15normal_iteratorINSH_10device_ptrIdEEEESN_NSK_INSL_IiEEEEEEEEEPiNS0_13ScanTileStateIiLb1EEE8region_3SA_iNS2_19streaming_context_tIiLb0EEELSB_2EEEvT0_T1_T2_T3_T4_T5_T6_T7_iT8_NS1_7vsmem_tE_param_8,
	.param .align 1 .b8 _ZN3cub18CUB_300001_SM_10006detail6select23DeviceSelectSweepKernelINS2_10policy_hubIN4cuda3std3__45tupleIJddiEEENS0_8NullTypeEiLb0ELNS0_10SelectImplE2EE10Policy1000EPS9_PSA_N6thrust24THRUST_300001_SM_1000_NS12zip_iteratorINS8_IJNSH_6detail15normal_iteratorINSH_10device_ptrIdEEEESN_NSK_INSL_IiEEEEEEEEEPiNS0_13ScanTileStateIiLb1EEE8region_3SA_iNS2_19streaming_context_tIiLb0EEELSB_2EEEvT0_T1_T2_T3_T4_T5_T6_T7_iT8_NS1_7vsmem_tE_param_9[1],
	.param .align 8 .b8 _ZN3cub18CUB_300001_SM_10006detail6select23DeviceSelectSweepKernelINS2_10policy_hubIN4cuda3std3__45tupleIJddiEEENS0_8NullTypeEiLb0ELNS0_10SelectImplE2EE10Policy1000EPS9_PSA_N6thrust24THRUST_300001_SM_1000_NS12zip_iteratorINS8_IJNSH_6detail15normal_iteratorINSH_10device_ptrIdEEEESN_NSK_INSL_IiEEEEEEEEEPiNS0_13ScanTileStateIiLb1EEE8region_3SA_iNS2_19streaming_context_tIiLb0EEELSB_2EEEvT0_T1_T2_T3_T4_T5_T6_T7_iT8_NS1_7vsmem_tE_param_10[8]
)
.maxntid 128
{
	.reg .pred 	%p<104>;
	.reg .b32 	%r<584>;
	.reg .b64 	%rd<82>;
	.reg .b64 	%fd<27>;
	// demoted variable
	.shared .align 16 .b8 _ZZN3cub18CUB_300001_SM_10006detail6select23DeviceSelectSweepKernelINS2_10policy_hubIN4cuda3std3__45tupleIJddiEEENS0_8NullTypeEiLb0ELNS0_10SelectImplE2EE10Policy1000EPS9_PSA_N6thrust24THRUST_300001_SM_1000_NS12zip_iteratorINS8_IJNSH_6detail15normal_iteratorINSH_10device_ptrIdEEEESN_NSK_INSL_IiEEEEEEEEEPiNS0_13ScanTileStateIiLb1EEE8region_3SA_iNS2_19streaming_context_tIiLb0EEELSB_2EEEvT0_T1_T2_T3_T4_T5_T6_T7_iT8_NS1_7vsmem_tEE19static_temp_storage[6192];
	ld.param.u64 	%rd2, [_ZN3cub18CUB_300001_SM_10006detail6select23DeviceSelectSweepKernelINS2_10policy_hubIN4cuda3std3__45tupleIJddiEEENS0_8NullTypeEiLb0ELNS0_10SelectImplE2EE10Policy1000EPS9_PSA_N6thrust24THRUST_300001_SM_1000_NS12zip_iteratorINS8_IJNSH_6detail15normal_iteratorINSH_10device_ptrIdEEEESN_NSK_INSL_IiEEEEEEEEEPiNS0_13ScanTileStateIiLb1EEE8region_3SA_iNS2_19streaming_context_tIiLb0EEELSB_2EEEvT0_T1_T2_T3_T4_T5_T6_T7_iT8_NS1_7vsmem_tE_param_4];
	ld.param.u64 	%rd16, [_ZN3cub18CUB_300001_SM_10006detail6select23DeviceSelectSweepKernelINS2_10policy_hubIN4cuda3std3__45tupleIJddiEEENS0_8NullTypeEiLb0ELNS0_10SelectImplE2EE10Policy1000EPS9_PSA_N6thrust24THRUST_300001_SM_1000_NS12zip_iteratorINS8_IJNSH_6detail15normal_iteratorINSH_10device_ptrIdEEEESN_NSK_INSL_IiEEEEEEEEEPiNS0_13ScanTileStateIiLb1EEE8region_3SA_iNS2_19streaming_context_tIiLb0EEELSB_2EEEvT0_T1_T2_T3_T4_T5_T6_T7_iT8_NS1_7vsmem_tE_param_2+16];
	ld.param.u64 	%rd15, [_ZN3cub18CUB_300001_SM_10006detail6select23DeviceSelectSweepKernelINS2_10policy_hubIN4cuda3std3__45tupleIJddiEEENS0_8NullTypeEiLb0ELNS0_10SelectImplE2EE10Policy1000EPS9_PSA_N6thrust24THRUST_300001_SM_1000_NS12zip_iteratorINS8_IJNSH_6detail15normal_iteratorINSH_10device_ptrIdEEEESN_NSK_INSL_IiEEEEEEEEEPiNS0_13ScanTileStateIiLb1EEE8region_3SA_iNS2_19streaming_context_tIiLb0EEELSB_2EEEvT0_T1_T2_T3_T4_T5_T6_T7_iT8_NS1_7vsmem_tE_param_2+8];
	ld.param.u64 	%rd14, [_ZN3cub18CUB_300001_SM_10006detail6select23DeviceSelectSweepKernelINS2_10policy_hubIN4cuda3std3__45tupleIJddiEEENS0_8NullTypeEiLb0ELNS0_10SelectImplE2EE10Policy1000EPS9_PSA_N6thrust24THRUST_300001_SM_1000_NS12zip_iteratorINS8_IJNSH_6detail15normal_iteratorINSH_10device_ptrIdEEEESN_NSK_INSL_IiEEEEEEEEEPiNS0_13ScanTileStateIiLb1EEE8region_3SA_iNS2_19streaming_context_tIiLb0EEELSB_2EEEvT0_T1_T2_T3_T4_T5_T6_T7_iT8_NS1_7vsmem_tE_param_2];
	ld.param.u64 	%rd18, [_ZN3cub18CUB_300001_SM_10006detail6select23DeviceSelectSweepKernelINS2_10policy_hubIN4cuda3std3__45tupleIJddiEEENS0_8NullTypeEiLb0ELNS0_10SelectImplE2EE10Policy1000EPS9_PSA_N6thrust24THRUST_300001_SM_1000_NS12zip_iteratorINS8_IJNSH_6detail15normal_iteratorINSH_10device_ptrIdEEEESN_NSK_INSL_IiEEEEEEEEEPiNS0_13ScanTileStateIiLb1EEE8region_3SA_iNS2_19streaming_context_tIiLb0EEELSB_2EEEvT0_T1_T2_T3_T4_T5_T6_T7_iT8_NS1_7vsmem_tE_param_0];
	ld.param.u32 	%r105, [_ZN3cub18CUB_300001_SM_10006detail6select23DeviceSelectSweepKernelINS2_10policy_hubIN4cuda3std3__45tupleIJddiEEENS0_8NullTypeEiLb0ELNS0_10SelectImplE2EE10Policy1000EPS9_PSA_N6thrust24THRUST_300001_SM_1000_NS12zip_iteratorINS8_IJNSH_6detail15normal_iteratorINSH_10device_ptrIdEEEESN_NSK_INSL_IiEEEEEEEEEPiNS0_13ScanTileStateIiLb1EEE8region_3SA_iNS2_19streaming_context_tIiLb0EEELSB_2EEEvT0_T1_T2_T3_T4_T5_T6_T7_iT8_NS1_7vsmem_tE_param_7];
	ld.param.u32 	%r106, [_ZN3cub18CUB_300001_SM_10006detail6select23DeviceSelectSweepKernelINS2_10policy_hubIN4cuda3std3__45tupleIJddiEEENS0_8NullTypeEiLb0ELNS0_10SelectImplE2EE10Policy1000EPS9_PSA_N6thrust24THRUST_300001_SM_1000_NS12zip_iteratorINS8_IJNSH_6detail15normal_iteratorINSH_10device_ptrIdEEEESN_NSK_INSL_IiEEEEEEEEEPiNS0_13ScanTileStateIiLb1EEE8region_3SA_iNS2_19streaming_context_tIiLb0EEELSB_2EEEvT0_T1_T2_T3_T4_T5_T6_T7_iT8_NS1_7vsmem_tE_param_8];
	cvta.to.global.u64 	%rd1, %rd18;
	cvta.to.global.u64 	%rd3, %rd14;
	cvta.to.global.u64 	%rd4, %rd15;
	cvta.to.global.u64 	%rd5, %rd16;
	mov.u32 	%r107, %ctaid.x;
	mov.u32 	%r108, %nctaid.y;
	mov.u32 	%r109, %ctaid.y;
	mad.lo.s32 	%r1, %r107, %r108, %r109;
	shl.b32 	%r2, %r1, 7;
	add.s32 	%r110, %r106, -1;
	setp.ge.s32 	%p1, %r1, %r110;
	@%p1 bra 	$L__BB27_35;
	setp.ne.s32 	%p55, %r1, 0;
	@%p55 bra 	$L__BB27_7;
	mov.u32 	%r3, %tid.x;
	add.s32 	%r534, %r2, %r3;
	mul.wide.u32 	%rd73, %r534, 24;
	add.s64 	%rd74, %rd1, %rd73;
	ld.global.f64 	%fd1, [%rd74];
	ld.global.f64 	%fd2, [%rd74+8];
	ld.global.u32 	%r4, [%rd74+16];
	setp.eq.s32 	%p95, %r4, 3;
	bar.sync 	0;
	shr.u32 	%r5, %r3, 5;
	// begin inline asm
	mov.u32 %r503, %laneid;
	// end inline asm
	selp.u32 	%r508, 1, 0, %p95;
	mov.b32 	%r506, 1;
	mov.b32 	%r531, 0;
	mov.b32 	%r533, -1;
	// begin inline asm
	{  .reg .s32 r0;  .reg .pred p;  shfl.sync.up.b32 r0|p, %r508, %r506, %r531, %r533;  @p add.s32 r0, r0, %r508;  mov.s32 %r504, r0;}
	// end inline asm
	mov.b32 	%r512, 2;
	// begin inline asm
	{  .reg .s32 r0;  .reg .pred p;  shfl.sync.up.b32 r0|p, %r504, %r512, %r531, %r533;  @p add.s32 r0, r0, %r504;  mov.s32 %r510, r0;}
	// end inline asm
	mov.b32 	%r518, 4;
	// begin inline asm
	{  .reg .s32 r0;  .reg .pred p;  shfl.sync.up.b32 r0|p, %r510, %r518, %r531, %r533;  @p add.s32 r0, r0, %r510;  mov.s32 %r516, r0;}
	// end inline asm
	mov.b32 	%r524, 8;
	// begin inline asm
	{  .reg .s32 r0;  .reg .pred p;  shfl.sync.up.b32 r0|p, %r516, %r524, %r531, %r533;  @p add.s32 r0, r0, %r516;  mov.s32 %r522, r0;}
	// end inline asm
	mov.b32 	%r530, 16;
	// begin inline asm
	{  .reg .s32 r0;  .reg .pred p;  shfl.sync.up.b32 r0|p, %r522, %r530, %r531, %r533;  @p add.s32 r0, r0, %r522;  mov.s32 %r528, r0;}
	// end inline asm
	setp.ne.s32 	%p96, %r503, 31;
	@%p96 bra 	$L__BB27_4;
	shl.b32 	%r535, %r5, 2;
	mov.u32 	%r536, _ZZN3cub18CUB_300001_SM_10006detail6select23DeviceSelectSweepKernelINS2_10policy_hubIN4cuda3std3__45tupleIJddiEEENS0_8NullTypeEiLb0ELNS0_10SelectImplE2EE10Policy1000EPS9_PSA_N6thrust24THRUST_300001_SM_1000_NS12zip_iteratorINS8_IJNSH_6detail15normal_iteratorINSH_10device_ptrIdEEEESN_NSK_INSL_IiEEEEEEEEEPiNS0_13ScanTileStateIiLb1EEE8region_3SA_iNS2_19streaming_context_tIiLb0EEELSB_2EEEvT0_T1_T2_T3_T4_T5_T6_T7_iT8_NS1_7vsmem_tEE19static_temp_storage;
	add.s32 	%r537, %r536, %r535;
	st.shared.u32 	[%r537], %r528;
$L__BB27_4:
	bar.sync 	0;
	ld.shared.v4.u32 	{%r538, %r539, %r540, %r541}, [_ZZN3cub18CUB_300001_SM_10006detail6select23DeviceSelectSweepKernelINS2_10policy_hubIN4cuda3std3__45tupleIJddiEEENS0_8NullTypeEiLb0ELNS0_10SelectImplE2EE10Policy1000EPS9_PSA_N6thrust24THRUST_300001_SM_1000_NS12zip_iteratorINS8_IJNSH_6detail15normal_iteratorINSH_10device_ptrIdEEEESN_NSK_INSL_IiEEEEEEEEEPiNS0_13ScanTileStateIiLb1EEE8region_3SA_iNS2_19streaming_context_tIiLb0EEELSB_2EEEvT0_T1_T2_T3_T4_T5_T6_T7_iT8_NS1_7vsmem_tEE19static_temp_storage];
	add.s32 	%r542, %r539, %r538;
	setp.eq.s32 	%p97, %r5, 2;
	selp.b32 	%r543, %r542, %r538, %p97;
	add.s32 	%r544, %r542, %r540;
	setp.eq.s32 	%p98, %r5, 3;
	selp.b32 	%r545, %r544, %r543, %p98;
	add.s32 	%r9, %r544, %r541;
	setp.lt.u32 	%p99, %r3, 32;
	selp.b32 	%r546, 0, %r545, %p99;
	setp.eq.s32 	%p100, %r503, 0;
	sub.s32 	%r547, %r528, %r508;
	selp.b32 	%r548, 0, %r547, %p100;
	add.s32 	%r10, %r546, %r548;
	setp.ne.s32 	%p101, %r3, 0;
	@%p101 bra 	$L__BB27_6;
	add.s64 	%rd75, %rd2, 256;
	mov.b32 	%r549, 101;
	// begin inline asm
	st.relaxed.gpu.v2.u32 [%rd75], {%r549, %r9};
	// end inline asm
$L__BB27_6:
	setp.eq.s32 	%p102, %r4, 3;
	bar.sync 	0;
	sub.s32 	%r551, 128, %r9;
	sub.s32 	%r552, %r3, %r10;
	add.s32 	%r553, %r10, %r551;
	selp.b32 	%r554, %r553, %r552, %p102;
	mov.u32 	%r555, _ZZN3cub18CUB_300001_SM_10006detail6select23DeviceSelectSweepKernelINS2_10policy_hubIN4cuda3std3__45tupleIJddiEEENS0_8NullTypeEiLb0ELNS0_10SelectImplE2EE10Policy1000EPS9_PSA_N6thrust24THRUST_300001_SM_1000_NS12zip_iteratorINS8_IJNSH_6detail15normal_iteratorINSH_10device_ptrIdEEEESN_NSK_INSL_IiEEEEEEEEEPiNS0_13ScanTileStateIiLb1EEE8region_3SA_iNS2_19streaming_context_tIiLb0EEELSB_2EEEvT0_T1_T2_T3_T4_T5_T6_T7_iT8_NS1_7vsmem_tEE19static_temp_storage;
	mad.lo.s32 	%r556, %r554, 24, %r555;
	st.shared.f64 	[%r556], %fd1;
	st.shared.f64 	[%r556+8], %fd2;
	st.shared.u32 	[%r556+16], %r4;
	bar.sync 	0;
	sub.s32 	%r557, %r3, %r551;
	setp.lt.s32 	%p103, %r3, %r551;
	not.b32 	%r558, %r3;
	add.s32 	%r559, %r105, %r558;
	selp.b32 	%r560, %r559, %r557, %p103;
	mad.lo.s32 	%r561, %r3, 24, %r555;
	ld.shared.f64 	%fd21, [%r561];
	ld.shared.f64 	%fd22, [%r561+8];
	ld.shared.u32 	%r562, [%r561+16];
	mul.wide.s32 	%rd76, %r560, 8;
	add.s64 	%rd77, %rd3, %rd76;
	add.s64 	%rd78, %rd4, %rd76;
	mul.wide.s32 	%rd79, %r560, 4;
	add.s64 	%rd80, %rd5, %rd79;
	st.global.f64 	[%rd77], %fd21;
	st.global.f64 	[%rd78], %fd22;
	st.global.u32 	[%rd80], %r562;
	bra.uni 	$L__BB27_75;
$L__BB27_7:
	cvt.s64.s32 	%rd50, %r2;
	mov.u32 	%r11, %tid.x;
	cvt.u64.u32 	%rd51, %r11;
	add.s64 	%rd52, %rd50, %rd51;
	mad.lo.s64 	%rd53, %rd52, 24, %rd1;
	ld.global.f64 	%fd3, [%rd53];
	ld.global.f64 	%fd4, [%rd53+8];
	ld.global.u32 	%r12, [%rd53+16];
	setp.eq.s32 	%p56, %r12, 3;
	bar.sync 	0;
	shr.u32 	%r13, %r11, 5;
	// begin inline asm
	mov.u32 %r341, %laneid;
	// end inline asm
	selp.u32 	%r346, 1, 0, %p56;
	mov.b32 	%r344, 1;
	mov.b32 	%r369, 0;
	mov.b32 	%r371, -1;
	// begin inline asm
	{  .reg .s32 r0;  .reg .pred p;  shfl.sync.up.b32 r0|p, %r346, %r344, %r369, %r371;  @p add.s32 r0, r0, %r346;  mov.s32 %r342, r0;}
	// end inline asm
	mov.b32 	%r350, 2;
	// begin inline asm
	{  .reg .s32 r0;  .reg .pred p;  shfl.sync.up.b32 r0|p, %r342, %r350, %r369, %r371;  @p add.s32 r0, r0, %r342;  mov.s32 %r348, r0;}
	// end inline asm
	mov.b32 	%r356, 4;
	// begin inline asm
	{  .reg .s32 r0;  .reg .pred p;  shfl.sync.up.b32 r0|p, %r348, %r356, %r369, %r371;  @p add.s32 r0, r0, %r348;  mov.s32 %r354, r0;}
	// end inline asm
	mov.b32 	%r362, 8;
	// begin inline asm
	{  .reg .s32 r0;  .reg .pred p;  shfl.sync.up.b32 r0|p, %r354, %r362, %r369, %r371;  @p add.s32 r0, r0, %r354;  mov.s32 %r360, r0;}
	// end inline asm
	mov.b32 	%r368, 16;
	// begin inline asm
	{  .reg .s32 r0;  .reg .pred p;  shfl.sync.up.b32 r0|p, %r360, %r368, %r369, %r371;  @p add.s32 r0, r0, %r360;  mov.s32 %r366, r0;}
	// end inline asm
	setp.ne.s32 	%p57, %r341, 31;
	@%p57 bra 	$L__BB27_9;
	shl.b32 	%r372, %r13, 2;
	mov.u32 	%r373, _ZZN3cub18CUB_300001_SM_10006detail6select23DeviceSelectSweepKernelINS2_10policy_hubIN4cuda3std3__45tupleIJddiEEENS0_8NullTypeEiLb0ELNS0_10SelectImplE2EE10Policy1000EPS9_PSA_N6thrust24THRUST_300001_SM_1000_NS12zip_iteratorINS8_IJNSH_6detail15normal_iteratorINSH_10device_ptrIdEEEESN_NSK_INSL_IiEEEEEEEEEPiNS0_13ScanTileStateIiLb1EEE8region_3SA_iNS2_19streaming_context_tIiLb0EEELSB_2EEEvT0_T1_T2_T3_T4_T5_T6_T7_iT8_NS1_7vsmem_tEE19static_temp_storage;
	add.s32 	%r374, %r373, %r372;
	st.shared.u32 	[%r374], %r366;
$L__BB27_9:
	sub.s32 	%r375, %r366, %r346;
	bar.sync 	0;
	ld.shared.v4.u32 	{%r376, %r377, %r378, %r379}, [_ZZN3cub18CUB_300001_SM_10006detail6select23DeviceSelectSweepKernelINS2_10policy_hubIN4cuda3std3__45tupleIJddiEEENS0_8NullTypeEiLb0ELNS0_10SelectImplE2EE10Policy1000EPS9_PSA_N6thrust24THRUST_300001_SM_1000_NS12zip_iteratorINS8_IJNSH_6detail15normal_iteratorINSH_10device_ptrIdEEEESN_NSK_INSL_IiEEEEEEEEEPiNS0_13ScanTileStateIiLb1EEE8region_3SA_iNS2_19streaming_context_tIiLb0EEELSB_2EEEvT0_T1_T2_T3_T4_T5_T6_T7_iT8_NS1_7vsmem_tEE19static_temp_storage];
	add.s32 	%r380, %r377, %r376;
	setp.eq.s32 	%p58, %r13, 2;
	selp.b32 	%r381, %r380, %r376, %p58;
	add.s32 	%r382, %r380, %r378;
	setp.eq.s32 	%p59, %r13, 3;
	selp.b32 	%r383, %r382, %r381, %p59;
	add.s32 	%r17, %r382, %r379;
	setp.gt.u32 	%p60, %r11, 31;
	setp.lt.u32 	%p61, %r11, 32;
	setp.eq.s32 	%p62, %r341, 0;
	selp.b32 	%r384, 0, %r375, %p62;
	add.s32 	%r570, %r383, %r384;
	selp.b32 	%r19, %r375, %r570, %p61;
	@%p60 bra 	$L__BB27_34;
	setp.ne.s32 	%p63, %r11, 0;
	mul.wide.s32 	%rd54, %r1, 8;
	add.s64 	%rd6, %rd2, %rd54;
	@%p63 bra 	$L__BB27_12;
	st.shared.u32 	[_ZZN3cub18CUB_300001_SM_10006detail6select23DeviceSelectSweepKernelINS2_10policy_hubIN4cuda3std3__45tupleIJddiEEENS0_8NullTypeEiLb0ELNS0_10SelectImplE2EE10Policy1000EPS9_PSA_N6thrust24THRUST_300001_SM_1000_NS12zip_iteratorINS8_IJNSH_6detail15normal_iteratorINSH_10device_ptrIdEEEESN_NSK_INSL_IiEEEEEEEEEPiNS0_13ScanTileStateIiLb1EEE8region_3SA_iNS2_19streaming_context_tIiLb0EEELSB_2EEEvT0_T1_T2_T3_T4_T5_T6_T7_iT8_NS1_7vsmem_tEE19static_temp_storage+44], %r17;
	add.s64 	%rd55, %rd6, 256;
	mov.b32 	%r385, 100;
	// begin inline asm
	st.relaxed.gpu.v2.u32 [%rd55], {%r385, %r17};
	// end inline asm
$L__BB27_12:
	not.b32 	%r387, %r11;
	add.s32 	%r567, %r1, %r387;
	mov.u32 	%r21, %nctaid.x;
	setp.gt.u32 	%p64, %r21, 499;
	@%p64 bra 	$L__BB27_14;
	membar.cta;
	bra.uni 	$L__BB27_15;
$L__BB27_14:
	mov.b32 	%r388, 450;
	// begin inline asm
	nanosleep.u32 %r388;
	// end inline asm
$L__BB27_15:
	mul.wide.s32 	%rd57, %r567, 8;
	add.s64 	%rd58, %rd2, %rd57;
	add.s64 	%rd56, %rd58, 256;
	// begin inline asm
	ld.relaxed.gpu.v2.u32 {%r568, %r564}, [%rd56];
	// end inline asm
$L__BB27_16:
	setp.eq.s32 	%p65, %r568, 99;
	mov.b32 	%r391, -1;
	vote.sync.any.pred 	%p66, %p65, %r391;
	not.pred 	%p67, %p66;
	@%p67 bra 	$L__BB27_21;
	setp.gt.u32 	%p94, %r21, 499;
	@%p94 bra 	$L__BB27_19;
	membar.cta;
	bra.uni 	$L__BB27_20;
$L__BB27_19:
	mov.b32 	%r500, 350;
	// begin inline asm
	nanosleep.u32 %r500;
	// end inline asm
$L__BB27_20:
	// begin inline asm
	ld.relaxed.gpu.v2.u32 {%r568, %r564}, [%rd56];
	// end inline asm
	bra.uni 	$L__BB27_16;
$L__BB27_21:
	setp.eq.s32 	%p68, %r568, 101;
	mov.b32 	%r418, -1;
	vote.sync.ballot.b32 	%r419, %p68, %r418;
	// begin inline asm
	mov.u32 %r393, %lanemask_ge;
	// end inline asm
	and.b32  	%r420, %r419, %r393;
	or.b32  	%r421, %r420, -2147483648;
	add.s32 	%r422, %r421, -1;
	not.b32 	%r423, %r421;
	and.b32  	%r424, %r423, %r422;
	popc.b32 	%r397, %r424;
	mov.b32 	%r396, 1;
	// begin inline asm
	shfl.sync.down.b32 %r394, %r564, %r396, %r397, %r418;
	// end inline asm
	setp.lt.s32 	%p70, %r341, %r397;
	selp.b32 	%r425, %r394, 0, %p70;
	add.s32 	%r400, %r425, %r564;
	mov.b32 	%r401, 2;
	// begin inline asm
	shfl.sync.down.b32 %r399, %r400, %r401, %r397, %r418;
	// end inline asm
	add.s32 	%r31, %r341, 2;
	setp.gt.s32 	%p71, %r31, %r397;
	selp.b32 	%r426, 0, %r399, %p71;
	add.s32 	%r405, %r400, %r426;
	mov.b32 	%r406, 4;
	// begin inline asm
	shfl.sync.down.b32 %r404, %r405, %r406, %r397, %r418;
	// end inline asm
	add.s32 	%r32, %r341, 4;
	setp.gt.s32 	%p72, %r32, %r397;
	selp.b32 	%r427, 0, %r404, %p72;
	add.s32 	%r410, %r405, %r427;
	mov.b32 	%r411, 8;
	// begin inline asm
	shfl.sync.down.b32 %r409, %r410, %r411, %r397, %r418;
	// end inline asm
	add.s32 	%r33, %r341, 8;
	setp.gt.s32 	%p73, %r33, %r397;
	selp.b32 	%r428, 0, %r409, %p73;
	add.s32 	%r415, %r410, %r428;
	mov.b32 	%r416, 16;
	// begin inline asm
	shfl.sync.down.b32 %r414, %r415, %r416, %r397, %r418;
	// end inline asm
	add.s32 	%r34, %r341, 16;
	setp.gt.s32 	%p74, %r34, %r397;
	selp.b32 	%r429, 0, %r414, %p74;
	add.s32 	%r565, %r415, %r429;
	add.s64 	%rd8, %rd2, 256;
$L__BB27_22:
	setp.ne.s32 	%p75, %r568, 101;
	mov.b32 	%r430, -1;
	vote.sync.all.pred 	%p76, %p75, %r430;
	not.pred 	%p77, %p76;
	@%p77 bra 	$L__BB27_30;
	mul.wide.s32 	%rd69, %r567, 8;
	add.s64 	%rd70, %rd8, %rd69;
	add.s64 	%rd68, %rd70, -256;
	// begin inline asm
	ld.relaxed.gpu.v2.u32 {%r568, %r569}, [%rd68];
	// end inline asm
$L__BB27_24:
	setp.eq.s32 	%p83, %r568, 99;
	mov.b32 	%r458, -1;
	vote.sync.any.pred 	%p84, %p83, %r458;
	not.pred 	%p85, %p84;
	@%p85 bra 	$L__BB27_29;
	setp.gt.u32 	%p93, %r21, 499;
	@%p93 bra 	$L__BB27_27;
	membar.cta;
	bra.uni 	$L__BB27_28;
$L__BB27_27:
	mov.b32 	%r497, 350;
	// begin inline asm
	nanosleep.u32 %r497;
	// end inline asm
$L__BB27_28:
	// begin inline asm
	ld.relaxed.gpu.v2.u32 {%r568, %r569}, [%rd68];
	// end inline asm
	bra.uni 	$L__BB27_24;
$L__BB27_29:
	setp.eq.s32 	%p86, %r568, 101;
	mov.b32 	%r484, -1;
	vote.sync.ballot.b32 	%r485, %p86, %r484;
	and.b32  	%r486, %r485, %r393;
	or.b32  	%r487, %r486, -2147483648;
	add.s32 	%r488, %r487, -1;
	not.b32 	%r489, %r487;
	and.b32  	%r490, %r489, %r488;
	popc.b32 	%r463, %r490;
	mov.b32 	%r462, 1;
	// begin inline asm
	shfl.sync.down.b32 %r460, %r569, %r462, %r463, %r484;
	// end inline asm
	setp.lt.s32 	%p88, %r341, %r463;
	selp.b32 	%r491, %r460, 0, %p88;
	add.s32 	%r466, %r491, %r569;
	mov.b32 	%r467, 2;
	// begin inline asm
	shfl.sync.down.b32 %r465, %r466, %r467, %r463, %r484;
	// end inline asm
	setp.gt.s32 	%p89, %r31, %r463;
	selp.b32 	%r492, 0, %r465, %p89;
	add.s32 	%r471, %r466, %r492;
	mov.b32 	%r472, 4;
	// begin inline asm
	shfl.sync.down.b32 %r470, %r471, %r472, %r463, %r484;
	// end inline asm
	setp.gt.s32 	%p90, %r32, %r463;
	selp.b32 	%r493, 0, %r470, %p90;
	add.s32 	%r476, %r471, %r493;
	mov.b32 	%r477, 8;
	// begin inline asm
	shfl.sync.down.b32 %r475, %r476, %r477, %r463, %r484;
	// end inline asm
	setp.gt.s32 	%p91, %r33, %r463;
	selp.b32 	%r494, 0, %r475, %p91;
	add.s32 	%r481, %r476, %r494;
	mov.b32 	%r482, 16;
	// begin inline asm
	shfl.sync.down.b32 %r480, %r481, %r482, %r463, %r484;
	// end inline asm
	setp.gt.s32 	%p92, %r34, %r463;
	selp.b32 	%r495, 0, %r480, %p92;
	add.s32 	%r496, %r495, %r565;
	add.s32 	%r565, %r496, %r481;
	add.s32 	%r567, %r567, -32;
	bra.uni 	$L__BB27_22;
$L__BB27_30:
	setp.ne.s32 	%p78, %r11, 0;
	@%p78 bra 	$L__BB27_32;
	add.s32 	%r433, %r565, %r17;
	add.s64 	%rd59, %rd6, 256;
	mov.b32 	%r432, 101;
	// begin inline asm
	st.relaxed.gpu.v2.u32 [%rd59], {%r432, %r433};
	// end inline asm
	st.shared.u32 	[_ZZN3cub18CUB_300001_SM_10006detail6select23DeviceSelectSweepKernelINS2_10policy_hubIN4cuda3std3__45tupleIJddiEEENS0_8NullTypeEiLb0ELNS0_10SelectImplE2EE10Policy1000EPS9_PSA_N6thrust24THRUST_300001_SM_1000_NS12zip_iteratorINS8_IJNSH_6detail15normal_iteratorINSH_10device_ptrIdEEEESN_NSK_INSL_IiEEEEEEEEEPiNS0_13ScanTileStateIiLb1EEE8region_3SA_iNS2_19streaming_context_tIiLb0EEELSB_2EEEvT0_T1_T2_T3_T4_T5_T6_T7_iT8_NS1_7vsmem_tEE19static_temp_storage+36], %r565;
	st.shared.u32 	[_ZZN3cub18CUB_300001_SM_10006detail6select23DeviceSelectSweepKernelINS2_10policy_hubIN4cuda3std3__45tupleIJddiEEENS0_8NullTypeEiLb0ELNS0_10SelectImplE2EE10Policy1000EPS9_PSA_N6thrust24THRUST_300001_SM_1000_NS12zip_iteratorINS8_IJNSH_6detail15normal_iteratorINSH_10device_ptrIdEEEESN_NSK_INSL_IiEEEEEEEEEPiNS0_13ScanTileStateIiLb1EEE8region_3SA_iNS2_19streaming_context_tIiLb0EEELSB_2EEEvT0_T1_T2_T3_T4_T5_T6_T7_iT8_NS1_7vsmem_tEE19static_temp_storage+40], %r433;
$L__BB27_32:
	setp.ne.s32 	%p79, %r341, 0;
	mov.u32 	%r570, %r19;
	@%p79 bra 	$L__BB27_34;
	st.shared.u32 	[_ZZN3cub18CUB_300001_SM_10006detail6select23DeviceSelectSweepKernelINS2_10policy_hubIN4cuda3std3__45tupleIJddiEEENS0_8NullTypeEiLb0ELNS0_10SelectImplE2EE10Policy1000EPS9_PSA_N6thrust24THRUST_300001_SM_1000_NS12zip_iteratorINS8_IJNSH_6detail15normal_iteratorINSH_10device_ptrIdEEEESN_NSK_INSL_IiEEEEEEEEEPiNS0_13ScanTileStateIiLb1EEE8region_3SA_iNS2_19streaming_context_tIiLb0EEELSB_2EEEvT0_T1_T2_T3_T4_T5_T6_T7_iT8_NS1_7vsmem_tEE19static_temp_storage+20], %r565;
	mov.u32 	%r570, %r565;
$L__BB27_34:
	setp.eq.s32 	%p80, %r12, 3;
	bar.sync 	0;
	setp.eq.s32 	%p81, %r11, 0;
	mov.u32 	%r434, _ZZN3cub18CUB_300001_SM_10006detail6select23DeviceSelectSweepKernelINS2_10policy_hubIN4cuda3std3__45tupleIJddiEEENS0_8NullTypeEiLb0ELNS0_10SelectImplE2EE10Policy1000EPS9_PSA_N6thrust24THRUST_300001_SM_1000_NS12zip_iteratorINS8_IJNSH_6detail15normal_iteratorINSH_10device_ptrIdEEEESN_NSK_INSL_IiEEEEEEEEEPiNS0_13ScanTileStateIiLb1EEE8region_3SA_iNS2_19streaming_context_tIiLb0EEELSB_2EEEvT0_T1_T2_T3_T4_T5_T6_T7_iT8_NS1_7vsmem_tEE19static_temp_storage;
	ld.shared.u32 	%r435, [_ZZN3cub18CUB_300001_SM_10006detail6select23DeviceSelectSweepKernelINS2_10policy_hubIN4cuda3std3__45tupleIJddiEEENS0_8NullTypeEiLb0ELNS0_10SelectImplE2EE10Policy1000EPS9_PSA_N6thrust24THRUST_300001_SM_1000_NS12zip_iteratorINS8_IJNSH_6detail15normal_iteratorINSH_10device_ptrIdEEEESN_NSK_INSL_IiEEEEEEEEEPiNS0_13ScanTileStateIiLb1EEE8region_3SA_iNS2_19streaming_context_tIiLb0EEELSB_2EEEvT0_T1_T2_T3_T4_T5_T6_T7_iT8_NS1_7vsmem_tEE19static_temp_storage+20];
	selp.b32 	%r436, 0, %r435, %p81;
	add.s32 	%r437, %r436, %r570;
	ld.shared.u32 	%r438, [_ZZN3cub18CUB_300001_SM_10006detail6select23DeviceSelectSweepKernelINS2_10policy_hubIN4cuda3std3__45tupleIJddiEEENS0_8NullTypeEiLb0ELNS0_10SelectImplE2EE10Policy1000EPS9_PSA_N6thrust24THRUST_300001_SM_1000_NS12zip_iteratorINS8_IJNSH_6detail15normal_iteratorINSH_10device_ptrIdEEEESN_NSK_INSL_IiEEEEEEEEEPiNS0_13ScanTileStateIiLb1EEE8region_3SA_iNS2_19streaming_context_tIiLb0EEELSB_2EEEvT0_T1_T2_T3_T4_T5_T6_T7_iT8_NS1_7vsmem_tEE19static_temp_storage+44];
	ld.shared.u32 	%r439, [_ZZN3cub18CUB_300001_SM_10006detail6select23DeviceSelectSweepKernelINS2_10policy_hubIN4cuda3std3__45tupleIJddiEEENS0_8NullTypeEiLb0ELNS0_10SelectImplE2EE10Policy1000EPS9_PSA_N6thrust24THRUST_300001_SM_1000_NS12zip_iteratorINS8_IJNSH_6detail15normal_iteratorINSH_10device_ptrIdEEEESN_NSK_INSL_IiEEEEEEEEEPiNS0_13ScanTileStateIiLb1EEE8region_3SA_iNS2_19streaming_context_tIiLb0EEELSB_2EEEvT0_T1_T2_T3_T4_T5_T6_T7_iT8_NS1_7vsmem_tEE19static_temp_storage+36];
	bar.sync 	0;
	add.s32 	%r440, %r438, %r11;
	sub.s32 	%r441, 128, %r438;
	sub.s32 	%r442, %r437, %r439;
	sub.s32 	%r443, %r11, %r442;
	add.s32 	%r444, %r442, %r441;
	selp.b32 	%r445, %r444, %r443, %p80;
	mad.lo.s32 	%r446, %r445, 24, %r434;
	st.shared.f64 	[%r446], %fd3;
	st.shared.f64 	[%r446+8], %fd4;
	st.shared.u32 	[%r446+16], %r12;
	bar.sync 	0;
	add.s32 	%r447, %r440, %r439;
	setp.lt.s32 	%p82, %r11, %r441;
	add.s32 	%r448, %r2, %r11;
	not.b32 	%r449, %r448;
	add.s32 	%r450, %r439, %r449;
	add.s32 	%r451, %r450, %r105;
	add.s32 	%r452, %r447, -128;
	selp.b32 	%r453, %r451, %r452, %p82;
	mad.lo.s32 	%r454, %r11, 24, %r434;
	ld.shared.f64 	%fd19, [%r454];
	ld.shared.f64 	%fd20, [%r454+8];
	ld.shared.u32 	%r455, [%r454+16];
	cvta.to.global.u64 	%rd60, %rd14;
	mul.wide.s32 	%rd61, %r453, 8;
	add.s64 	%rd62, %rd60, %rd61;
	cvta.to.global.u64 	%rd63, %rd15;
	add.s64 	%rd64, %rd63, %rd61;
	cvta.to.global.u64 	%rd65, %rd16;
	mul.wide.s32 	%rd66, %r453, 4;
	add.s64 	%rd67, %rd65, %rd66;
	st.global.f64 	[%rd62], %fd19;
	st.global.f64 	[%rd64], %fd20;
	st.global.u32 	[%rd67], %r455;
	bra.uni 	$L__BB27_75;
$L__BB27_35:
	sub.s32 	%r50, %r105, %r2;
	setp.ne.s32 	%p2, %r1, 0;
	@%p2 bra 	$L__BB27_42;
	mov.u32 	%r51, %tid.x;
	setp.ge.s32 	%p44, %r51, %r50;
	mov.b32 	%r572, 1;
	mov.b32 	%r571, 0;
	mov.f64 	%fd23, 0d0000000000000000;
	mov.f64 	%fd24, %fd23;
	@%p44 bra 	$L__BB27_38;
	add.s32 	%r279, %r2, %r51;
	mul.wide.u32 	%rd42, %r279, 24;
	add.s64 	%rd43, %rd1, %rd42;
	ld.global.f64 	%fd23, [%rd43];
	ld.global.f64 	%fd24, [%rd43+8];
	ld.global.u32 	%r571, [%rd43+16];
	setp.eq.s32 	%p45, %r571, 3;
	selp.u32 	%r572, 1, 0, %p45;
$L__BB27_38:
	bar.sync 	0;
	shr.u32 	%r56, %r51, 5;
	// begin inline asm
	mov.u32 %r280, %laneid;
	// end inline asm
	mov.b32 	%r283, 1;
	mov.b32 	%r308, 0;
	mov.b32 	%r310, -1;
	// begin inline asm
	{  .reg .s32 r0;  .reg .pred p;  shfl.sync.up.b32 r0|p, %r572, %r283, %r308, %r310;  @p add.s32 r0, r0, %r572;  mov.s32 %r281, r0;}
	// end inline asm
	mov.b32 	%r289, 2;
	// begin inline asm
	{  .reg .s32 r0;  .reg .pred p;  shfl.sync.up.b32 r0|p, %r281, %r289, %r308, %r310;  @p add.s32 r0, r0, %r281;  mov.s32 %r287, r0;}
	// end inline asm
	mov.b32 	%r295, 4;
	// begin inline asm
	{  .reg .s32 r0;  .reg .pred p;  shfl.sync.up.b32 r0|p, %r287, %r295, %r308, %r310;  @p add.s32 r0, r0, %r287;  mov.s32 %r293, r0;}
	// end inline asm
	mov.b32 	%r301, 8;
	// begin inline asm
	{  .reg .s32 r0;  .reg .pred p;  shfl.sync.up.b32 r0|p, %r293, %r301, %r308, %r310;  @p add.s32 r0, r0, %r293;  mov.s32 %r299, r0;}
	// end inline asm
	mov.b32 	%r307, 16;
	// begin inline asm
	{  .reg .s32 r0;  .reg .pred p;  shfl.sync.up.b32 r0|p, %r299, %r307, %r308, %r310;  @p add.s32 r0, r0, %r299;  mov.s32 %r305, r0;}
	// end inline asm
	setp.ne.s32 	%p46, %r280, 31;
	@%p46 bra 	$L__BB27_40;
	shl.b32 	%r311, %r56, 2;
	mov.u32 	%r312, _ZZN3cub18CUB_300001_SM_10006detail6select23DeviceSelectSweepKernelINS2_10policy_hubIN4cuda3std3__45tupleIJddiEEENS0_8NullTypeEiLb0ELNS0_10SelectImplE2EE10Policy1000EPS9_PSA_N6thrust24THRUST_300001_SM_1000_NS12zip_iteratorINS8_IJNSH_6detail15normal_iteratorINSH_10device_ptrIdEEEESN_NSK_INSL_IiEEEEEEEEEPiNS0_13ScanTileStateIiLb1EEE8region_3SA_iNS2_19streaming_context_tIiLb0EEELSB_2EEEvT0_T1_T2_T3_T4_T5_T6_T7_iT8_NS1_7vsmem_tEE19static_temp_storage;
	add.s32 	%r313, %r312, %r311;
	st.shared.u32 	[%r313], %r305;
$L__BB27_40:
	setp.ge.s32 	%p47, %r51, %r50;
	bar.sync 	0;
	mov.u32 	%r314, _ZZN3cub18CUB_300001_SM_10006detail6select23DeviceSelectSweepKernelINS2_10policy_hubIN4cuda3std3__45tupleIJddiEEENS0_8NullTypeEiLb0ELNS0_10SelectImplE2EE10Policy1000EPS9_PSA_N6thrust24THRUST_300001_SM_1000_NS12zip_iteratorINS8_IJNSH_6detail15normal_iteratorINSH_10device_ptrIdEEEESN_NSK_INSL_IiEEEEEEEEEPiNS0_13ScanTileStateIiLb1EEE8region_3SA_iNS2_19streaming_context_tIiLb0EEELSB_2EEEvT0_T1_T2_T3_T4_T5_T6_T7_iT8_NS1_7vsmem_tEE19static_temp_storage;
	ld.shared.v4.u32 	{%r315, %r316, %r317, %r318}, [_ZZN3cub18CUB_300001_SM_10006detail6select23DeviceSelectSweepKernelINS2_10policy_hubIN4cuda3std3__45tupleIJddiEEENS0_8NullTypeEiLb0ELNS0_10SelectImplE2EE10Policy1000EPS9_PSA_N6thrust24THRUST_300001_SM_1000_NS12zip_iteratorINS8_IJNSH_6detail15normal_iteratorINSH_10device_ptrIdEEEESN_NSK_INSL_IiEEEEEEEEEPiNS0_13ScanTileStateIiLb1EEE8region_3SA_iNS2_19streaming_context_tIiLb0EEELSB_2EEEvT0_T1_T2_T3_T4_T5_T6_T7_iT8_NS1_7vsmem_tEE19static_temp_storage];
	add.s32 	%r319, %r316, %r315;
	setp.eq.s32 	%p48, %r56, 2;
	selp.b32 	%r320, %r319, %r315, %p48;
	add.s32 	%r321, %r319, %r317;
	setp.eq.s32 	%p49, %r56, 3;
	selp.b32 	%r322, %r321, %r320, %p49;
	setp.lt.u32 	%p50, %r51, 32;
	selp.b32 	%r323, 0, %r322, %p50;
	setp.eq.s32 	%p51, %r280, 0;
	sub.s32 	%r324, %r305, %r572;
	selp.b32 	%r325, 0, %r324, %p51;
	add.s32 	%r326, %r323, %r325;
	add.s32 	%r327, %r50, %r318;
	add.s32 	%r328, %r327, %r321;
	add.s32 	%r583, %r328, -128;
	bar.sync 	0;
	sub.s32 	%r329, %r50, %r583;
	sub.s32 	%r330, %r51, %r326;
	setp.eq.s32 	%p52, %r572, 0;
	add.s32 	%r331, %r326, %r329;
	selp.b32 	%r332, %r330, %r331, %p52;
	mad.lo.s32 	%r333, %r332, 24, %r314;
	st.shared.f64 	[%r333], %fd23;
	st.shared.f64 	[%r333+8], %fd24;
	st.shared.u32 	[%r333+16], %r571;
	bar.sync 	0;
	sub.s32 	%r334, %r51, %r329;
	setp.lt.s32 	%p53, %r51, %r329;
	not.b32 	%r335, %r51;
	add.s32 	%r336, %r105, %r335;
	selp.b32 	%r60, %r336, %r334, %p53;
	@%p47 bra 	$L__BB27_73;
	mad.lo.s32 	%r338, %r51, 24, %r314;
	ld.shared.u32 	%r339, [%r338+16];
	ld.shared.f64 	%fd17, [%r338+8];
	ld.shared.f64 	%fd18, [%r338];
	mul.wide.s32 	%rd44, %r60, 8;
	add.s64 	%rd45, %rd3, %rd44;
	add.s64 	%rd46, %rd4, %rd44;
	mul.wide.s32 	%rd47, %r60, 4;
	add.s64 	%rd48, %rd5, %rd47;
	st.global.f64 	[%rd45], %fd18;
	st.global.f64 	[%rd46], %fd17;
	st.global.u32 	[%rd48], %r339;
	bra.uni 	$L__BB27_73;
$L__BB27_42:
	mov.u32 	%r61, %tid.x;
	setp.ge.s32 	%p3, %r61, %r50;
	mov.b32 	%r574, 1;
	mov.b32 	%r573, 0;
	mov.f64 	%fd25, 0d0000000000000000;
	mov.f64 	%fd26, %fd25;
	@%p3 bra 	$L__BB27_44;
	cvt.s64.s32 	%rd19, %r2;
	cvt.u64.u32 	%rd20, %r61;
	add.s64 	%rd21, %rd19, %rd20;
	mad.lo.s64 	%rd22, %rd21, 24, %rd1;
	ld.global.f64 	%fd25, [%rd22];
	ld.global.f64 	%fd26, [%rd22+8];
	ld.global.u32 	%r573, [%rd22+16];
	setp.eq.s32 	%p4, %r573, 3;
	selp.u32 	%r574, 1, 0, %p4;
$L__BB27_44:
	bar.sync 	0;
	shr.u32 	%r66, %r61, 5;
	// begin inline asm
	mov.u32 %r113, %laneid;
	// end inline asm
	mov.b32 	%r116, 1;
	mov.b32 	%r141, 0;
	mov.b32 	%r143, -1;
	// begin inline asm
	{  .reg .s32 r0;  .reg .pred p;  shfl.sync.up.b32 r0|p, %r574, %r116, %r141, %r143;  @p add.s32 r0, r0, %r574;  mov.s32 %r114, r0;}
	// end inline asm
	mov.b32 	%r122, 2;
	// begin inline asm
	{  .reg .s32 r0;  .reg .pred p;  shfl.sync.up.b32 r0|p, %r114, %r122, %r141, %r143;  @p add.s32 r0, r0, %r114;  mov.s32 %r120, r0;}
	// end inline asm
	mov.b32 	%r128, 4;
	// begin inline asm
	{  .reg .s32 r0;  .reg .pred p;  shfl.sync.up.b32 r0|p, %r120, %r128, %r141, %r143;  @p add.s32 r0, r0, %r120;  mov.s32 %r126, r0;}
	// end inline asm
	mov.b32 	%r134, 8;
	// begin inline asm
	{  .reg .s32 r0;  .reg .pred p;  shfl.sync.up.b32 r0|p, %r126, %r134, %r141, %r143;  @p add.s32 r0, r0, %r126;  mov.s32 %r132, r0;}
	// end inline asm
	mov.b32 	%r140, 16;
	// begin inline asm
	{  .reg .s32 r0;  .reg .pred p;  shfl.sync.up.b32 r0|p, %r132, %r140, %r141, %r143;  @p add.s32 r0, r0, %r132;  mov.s32 %r138, r0;}
	// end inline asm
	setp.ne.s32 	%p5, %r113, 31;
	@%p5 bra 	$L__BB27_46;
	shl.b32 	%r144, %r66, 2;
	mov.u32 	%r145, _ZZN3cub18CUB_300001_SM_10006detail6select23DeviceSelectSweepKernelINS2_10policy_hubIN4cuda3std3__45tupleIJddiEEENS0_8NullTypeEiLb0ELNS0_10SelectImplE2EE10Policy1000EPS9_PSA_N6thrust24THRUST_300001_SM_1000_NS12zip_iteratorINS8_IJNSH_6detail15normal_iteratorINSH_10device_ptrIdEEEESN_NSK_INSL_IiEEEEEEEEEPiNS0_13ScanTileStateIiLb1EEE8region_3SA_iNS2_19streaming_context_tIiLb0EEELSB_2EEEvT0_T1_T2_T3_T4_T5_T6_T7_iT8_NS1_7vsmem_tEE19static_temp_storage;
	add.s32 	%r146, %r145, %r144;
	st.shared.u32 	[%r146], %r138;
$L__BB27_46:
	sub.s32 	%r147, %r138, %r574;
	bar.sync 	0;
	ld.shared.v4.u32 	{%r148, %r149, %r150, %r151}, [_ZZN3cub18CUB_300001_SM_10006detail6select23DeviceSelectSweepKernelINS2_10policy_hubIN4cuda3std3__45tupleIJddiEEENS0_8NullTypeEiLb0ELNS0_10SelectImplE2EE10Policy1000EPS9_PSA_N6thrust24THRUST_300001_SM_1000_NS12zip_iteratorINS8_IJNSH_6detail15normal_iteratorINSH_10device_ptrIdEEEESN_NSK_INSL_IiEEEEEEEEEPiNS0_13ScanTileStateIiLb1EEE8region_3SA_iNS2_19streaming_context_tIiLb0EEELSB_2EEEvT0_T1_T2_T3_T4_T5_T6_T7_iT8_NS1_7vsmem_tEE19static_temp_storage];
	add.s32 	%r152, %r149, %r148;
	setp.eq.s32 	%p6, %r66, 2;
	selp.b32 	%r153, %r152, %r148, %p6;
	add.s32 	%r154, %r152, %r150;
	setp.eq.s32 	%p7, %r66, 3;
	selp.b32 	%r155, %r154, %r153, %p7;
	add.s32 	%r69, %r154, %r151;
	setp.gt.u32 	%p8, %r61, 31;
	setp.lt.u32 	%p9, %r61, 32;
	setp.eq.s32 	%p10, %r113, 0;
	selp.b32 	%r156, 0, %r147, %p10;
	add.s32 	%r582, %r155, %r156;
	selp.b32 	%r71, %r147, %r582, %p9;
	@%p8 bra 	$L__BB27_71;
	setp.ne.s32 	%p11, %r61, 0;
	mul.wide.s32 	%rd23, %r1, 8;
	add.s64 	%rd10, %rd2, %rd23;
	@%p11 bra 	$L__BB27_49;
	st.shared.u32 	[_ZZN3cub18CUB_300001_SM_10006detail6select23DeviceSelectSweepKernelINS2_10policy_hubIN4cuda3std3__45tupleIJddiEEENS0_8NullTypeEiLb0ELNS0_10SelectImplE2EE10Policy1000EPS9_PSA_N6thrust24THRUST_300001_SM_1000_NS12zip_iteratorINS8_IJNSH_6detail15normal_iteratorINSH_10device_ptrIdEEEESN_NSK_INSL_IiEEEEEEEEEPiNS0_13ScanTileStateIiLb1EEE8region_3SA_iNS2_19streaming_context_tIiLb0EEELSB_2EEEvT0_T1_T2_T3_T4_T5_T6_T7_iT8_NS1_7vsmem_tEE19static_temp_storage+44], %r69;
	add.s64 	%rd24, %rd10, 256;
	mov.b32 	%r157, 100;
	// begin inline asm
	st.relaxed.gpu.v2.u32 [%rd24], {%r157, %r69};
	// end inline asm
$L__BB27_49:
	not.b32 	%r159, %r61;
	add.s32 	%r579, %r1, %r159;
	mov.u32 	%r73, %nctaid.x;
	setp.gt.u32 	%p12, %r73, 499;
	@%p12 bra 	$L__BB27_51;
	membar.cta;
	bra.uni 	$L__BB27_52;
$L__BB27_51:
	mov.b32 	%r160, 450;
	// begin inline asm
	nanosleep.u32 %r160;
	// end inline asm
$L__BB27_52:
	mul.wide.s32 	%rd26, %r579, 8;
	add.s64 	%rd27, %rd2, %rd26;
	add.s64 	%rd25, %rd27, 256;
	// begin inline asm
	ld.relaxed.gpu.v2.u32 {%r580, %r576}, [%rd25];
	// end inline asm
$L__BB27_53:
	setp.eq.s32 	%p13, %r580, 99;
	mov.b32 	%r163, -1;
	vote.sync.any.pred 	%p14, %p13, %r163;
	not.pred 	%p15, %p14;
	@%p15 bra 	$L__BB27_58;
	setp.gt.u32 	%p43, %r73, 499;
	@%p43 bra 	$L__BB27_56;
	membar.cta;
	bra.uni 	$L__BB27_57;
$L__BB27_56:
	mov.b32 	%r274, 350;
	// begin inline asm
	nanosleep.u32 %r274;
	// end inline asm
$L__BB27_57:
	// begin inline asm
	ld.relaxed.gpu.v2.u32 {%r580, %r576}, [%rd25];
	// end inline asm
	bra.uni 	$L__BB27_53;
$L__BB27_58:
	setp.eq.s32 	%p16, %r580, 101;
	mov.b32 	%r190, -1;
	vote.sync.ballot.b32 	%r191, %p16, %r190;
	// begin inline asm
	mov.u32 %r165, %lanemask_ge;
	// end inline asm
	and.b32  	%r192, %r191, %r165;
	or.b32  	%r193, %r192, -2147483648;
	add.s32 	%r194, %r193, -1;
	not.b32 	%r195, %r193;
	and.b32  	%r196, %r195, %r194;
	popc.b32 	%r169, %r196;
	mov.b32 	%r168, 1;
	// begin inline asm
	shfl.sync.down.b32 %r166, %r576, %r168, %r169, %r190;
	// end inline asm
	setp.lt.s32 	%p18, %r113, %r169;
	selp.b32 	%r197, %r166, 0, %p18;
	add.s32 	%r172, %r197, %r576;
	mov.b32 	%r173, 2;
	// begin inline asm
	shfl.sync.down.b32 %r171, %r172, %r173, %r169, %r190;
	// end inline asm
	add.s32 	%r83, %r113, 2;
	setp.gt.s32 	%p19, %r83, %r169;
	selp.b32 	%r198, 0, %r171, %p19;
	add.s32 	%r177, %r172, %r198;
	mov.b32 	%r178, 4;
	// begin inline asm
	shfl.sync.down.b32 %r176, %r177, %r178, %r169, %r190;
	// end inline asm
	add.s32 	%r84, %r113, 4;
	setp.gt.s32 	%p20, %r84, %r169;
	selp.b32 	%r199, 0, %r176, %p20;
	add.s32 	%r182, %r177, %r199;
	mov.b32 	%r183, 8;
	// begin inline asm
	shfl.sync.down.b32 %r181, %r182, %r183, %r169, %r190;
	// end inline asm
	add.s32 	%r85, %r113, 8;
	setp.gt.s32 	%p21, %r85, %r169;
	selp.b32 	%r200, 0, %r181, %p21;
	add.s32 	%r187, %r182, %r200;
	mov.b32 	%r188, 16;
	// begin inline asm
	shfl.sync.down.b32 %r186, %r187, %r188, %r169, %r190;
	// end inline asm
	add.s32 	%r86, %r113, 16;
	setp.gt.s32 	%p22, %r86, %r169;
	selp.b32 	%r201, 0, %r186, %p22;
	add.s32 	%r577, %r187, %r201;
	add.s64 	%rd12, %rd2, 256;
$L__BB27_59:
	setp.ne.s32 	%p23, %r580, 101;
	mov.b32 	%r202, -1;
	vote.sync.all.pred 	%p24, %p23, %r202;
	not.pred 	%p25, %p24;
	@%p25 bra 	$L__BB27_67;
	mul.wide.s32 	%rd38, %r579, 8;
	add.s64 	%rd39, %rd12, %rd38;
	add.s64 	%rd37, %rd39, -256;
	// begin inline asm
	ld.relaxed.gpu.v2.u32 {%r580, %r581}, [%rd37];
	// end inline asm
$L__BB27_61:
	setp.eq.s32 	%p32, %r580, 99;
	mov.b32 	%r232, -1;
	vote.sync.any.pred 	%p33, %p32, %r232;
	not.pred 	%p34, %p33;
	@%p34 bra 	$L__BB27_66;
	setp.gt.u32 	%p42, %r73, 499;
	@%p42 bra 	$L__BB27_64;
	membar.cta;
	bra.uni 	$L__BB27_65;
$L__BB27_64:
	mov.b32 	%r271, 350;
	// begin inline asm
	nanosleep.u32 %r271;
	// end inline asm
$L__BB27_65:
	// begin inline asm
	ld.relaxed.gpu.v2.u32 {%r580, %r581}, [%rd37];
	// end inline asm
	bra.uni 	$L__BB27_61;
$L__BB27_66:
	setp.eq.s32 	%p35, %r580, 101;
	mov.b32 	%r258, -1;
	vote.sync.ballot.b32 	%r259, %p35, %r258;
	and.b32  	%r260, %r259, %r165;
	or.b32  	%r261, %r260, -2147483648;
	add.s32 	%r262, %r261, -1;
	not.b32 	%r263, %r261;
	and.b32  	%r264, %r263, %r262;
	popc.b32 	%r237, %r264;
	mov.b32 	%r236, 1;
	// begin inline asm
	shfl.sync.down.b32 %r234, %r581, %r236, %r237, %r258;
	// end inline asm
	setp.lt.s32 	%p37, %r113, %r237;
	selp.b32 	%r265, %r234, 0, %p37;
	add.s32 	%r240, %r265, %r581;
	mov.b32 	%r241, 2;
	// begin inline asm
	shfl.sync.down.b32 %r239, %r240, %r241, %r237, %r258;
	// end inline asm
	setp.gt.s32 	%p38, %r83, %r237;
	selp.b32 	%r266, 0, %r239, %p38;
	add.s32 	%r245, %r240, %r266;
	mov.b32 	%r246, 4;
	// begin inline asm
	shfl.sync.down.b32 %r244, %r245, %r246, %r237, %r258;
	// end inline asm
	setp.gt.s32 	%p39, %r84, %r237;
	selp.b32 	%r267, 0, %r244, %p39;
	add.s32 	%r250, %r245, %r267;
	mov.b32 	%r251, 8;
	// begin inline asm
	shfl.sync.down.b32 %r249, %r250, %r251, %r237, %r258;
	// end inline asm
	setp.gt.s32 	%p40, %r85, %r237;
	selp.b32 	%r268, 0, %r249, %p40;
	add.s32 	%r255, %r250, %r268;
	mov.b32 	%r256, 16;
	// begin inline asm
	shfl.sync.down.b32 %r254, %r255, %r256, %r237, %r258;
	// end inline asm
	setp.gt.s32 	%p41, %r86, %r237;
	selp.b32 	%r269, 0, %r254, %p41;
	add.s32 	%r270, %r269, %r577;
	add.s32 	%r577, %r270, %r255;
	add.s32 	%r579, %r579, -32;
	bra.uni 	$L__BB27_59;
$L__BB27_67:
	setp.ne.s32 	%p26, %r61, 0;
	@%p26 bra 	$L__BB27_69;
	add.s32 	%r205, %r577, %r69;
	add.s64 	%rd28, %rd10, 256;
	mov.b32 	%r204, 101;
	// begin inline asm
	st.relaxed.gpu.v2.u32 [%rd28], {%r204, %r205};
	// end inline asm
	st.shared.u32 	[_ZZN3cub18CUB_300001_SM_10006detail6select23DeviceSelectSweepKernelINS2_10policy_hubIN4cuda3std3__45tupleIJddiEEENS0_8NullTypeEiLb0ELNS0_10SelectImplE2EE10Policy1000EPS9_PSA_N6thrust24THRUST_300001_SM_1000_NS12zip_iteratorINS8_IJNSH_6detail15normal_iteratorINSH_10device_ptrIdEEEESN_NSK_INSL_IiEEEEEEEEEPiNS0_13ScanTileStateIiLb1EEE8region_3SA_iNS2_19streaming_context_tIiLb0EEELSB_2EEEvT0_T1_T2_T3_T4_T5_T6_T7_iT8_NS1_7vsmem_tEE19static_temp_storage+36], %r577;
	st.shared.u32 	[_ZZN3cub18CUB_300001_SM_10006detail6select23DeviceSelectSweepKernelINS2_10policy_hubIN4cuda3std3__45tupleIJddiEEENS0_8NullTypeEiLb0ELNS0_10SelectImplE2EE10Policy1000EPS9_PSA_N6thrust24THRUST_300001_SM_1000_NS12zip_iteratorINS8_IJNSH_6detail15normal_iteratorINSH_10device_ptrIdEEEESN_NSK_INSL_IiEEEEEEEEEPiNS0_13ScanTileStateIiLb1EEE8region_3SA_iNS2_19streaming_context_tIiLb0EEELSB_2EEEvT0_T1_T2_T3_T4_T5_T6_T7_iT8_NS1_7vsmem_tEE19static_temp_storage+40], %r205;
$L__BB27_69:
	setp.ne.s32 	%p27, %r113, 0;
	mov.u32 	%r582, %r71;
	@%p27 bra 	$L__BB27_71;
	st.shared.u32 	[_ZZN3cub18CUB_300001_SM_10006detail6select23DeviceSelectSweepKernelINS2_10policy_hubIN4cuda3std3__45tupleIJddiEEENS0_8NullTypeEiLb0ELNS0_10SelectImplE2EE10Policy1000EPS9_PSA_N6thrust24THRUST_300001_SM_1000_NS12zip_iteratorINS8_IJNSH_6detail15normal_iteratorINSH_10device_ptrIdEEEESN_NSK_INSL_IiEEEEEEEEEPiNS0_13ScanTileStateIiLb1EEE8region_3SA_iNS2_19streaming_context_tIiLb0EEELSB_2EEEvT0_T1_T2_T3_T4_T5_T6_T7_iT8_NS1_7vsmem_tEE19static_temp_storage+20], %r577;
	mov.u32 	%r582, %r577;
$L__BB27_71:
	setp.ge.s32 	%p28, %r61, %r50;
	bar.sync 	0;
	setp.eq.s32 	%p29, %r61, 0;
	mov.u32 	%r206, _ZZN3cub18CUB_300001_SM_10006detail6select23DeviceSelectSweepKernelINS2_10policy_hubIN4cuda3std3__45tupleIJddiEEENS0_8NullTypeEiLb0ELNS0_10SelectImplE2EE10Policy1000EPS9_PSA_N6thrust24THRUST_300001_SM_1000_NS12zip_iteratorINS8_IJNSH_6detail15normal_iteratorINSH_10device_ptrIdEEEESN_NSK_INSL_IiEEEEEEEEEPiNS0_13ScanTileStateIiLb1EEE8region_3SA_iNS2_19streaming_context_tIiLb0EEELSB_2EEEvT0_T1_T2_T3_T4_T5_T6_T7_iT8_NS1_7vsmem_tEE19static_temp_storage;
	ld.shared.u32 	%r207, [_ZZN3cub18CUB_300001_SM_10006detail6select23DeviceSelectSweepKernelINS2_10policy_hubIN4cuda3std3__45tupleIJddiEEENS0_8NullTypeEiLb0ELNS0_10SelectImplE2EE10Policy1000EPS9_PSA_N6thrust24THRUST_300001_SM_1000_NS12zip_iteratorINS8_IJNSH_6detail15normal_iteratorINSH_10device_ptrIdEEEESN_NSK_INSL_IiEEEEEEEEEPiNS0_13ScanTileStateIiLb1EEE8region_3SA_iNS2_19streaming_context_tIiLb0EEELSB_2EEEvT0_T1_T2_T3_T4_T5_T6_T7_iT8_NS1_7vsmem_tEE19static_temp_storage+20];
	selp.b32 	%r208, 0, %r207, %p29;
	add.s32 	%r209, %r208, %r582;
	ld.shared.v2.u32 	{%r210, %r211}, [_ZZN3cub18CUB_300001_SM_10006detail6select23DeviceSelectSweepKernelINS2_10policy_hubIN4cuda3std3__45tupleIJddiEEENS0_8NullTypeEiLb0ELNS0_10SelectImplE2EE10Policy1000EPS9_PSA_N6thrust24THRUST_300001_SM_1000_NS12zip_iteratorINS8_IJNSH_6detail15normal_iteratorINSH_10device_ptrIdEEEESN_NSK_INSL_IiEEEEEEEEEPiNS0_13ScanTileStateIiLb1EEE8region_3SA_iNS2_19streaming_context_tIiLb0EEELSB_2EEEvT0_T1_T2_T3_T4_T5_T6_T7_iT8_NS1_7vsmem_tEE19static_temp_storage+40];
	ld.shared.u32 	%r212, [_ZZN3cub18CUB_300001_SM_10006detail6select23DeviceSelectSweepKernelINS2_10policy_hubIN4cuda3std3__45tupleIJddiEEENS0_8NullTypeEiLb0ELNS0_10SelectImplE2EE10Policy1000EPS9_PSA_N6thrust24THRUST_300001_SM_1000_NS12zip_iteratorINS8_IJNSH_6detail15normal_iteratorINSH_10device_ptrIdEEEESN_NSK_INSL_IiEEEEEEEEEPiNS0_13ScanTileStateIiLb1EEE8region_3SA_iNS2_19streaming_context_tIiLb0EEELSB_2EEEvT0_T1_T2_T3_T4_T5_T6_T7_iT8_NS1_7vsmem_tEE19static_temp_storage+36];
	sub.s32 	%r213, 128, %r50;
	sub.s32 	%r583, %r210, %r213;
	sub.s32 	%r214, %r213, %r211;
	bar.sync 	0;
	add.s32 	%r215, %r214, %r50;
	sub.s32 	%r216, %r209, %r212;
	sub.s32 	%r217, %r61, %r216;
	setp.eq.s32 	%p30, %r574, 0;
	add.s32 	%r218, %r216, %r215;
	selp.b32 	%r219, %r217, %r218, %p30;
	mad.lo.s32 	%r220, %r219, 24, %r206;
	st.shared.f64 	[%r220], %fd25;
	st.shared.f64 	[%r220+8], %fd26;
	st.shared.u32 	[%r220+16], %r573;
	bar.sync 	0;
	sub.s32 	%r221, %r61, %r215;
	setp.lt.s32 	%p31, %r61, %r215;
	add.s32 	%r222, %r2, %r61;
	not.b32 	%r223, %r222;
	add.s32 	%r224, %r212, %r223;
	add.s32 	%r225, %r224, %r105;
	add.s32 	%r226, %r221, %r212;
	selp.b32 	%r103, %r225, %r226, %p31;
	@%p28 bra 	$L__BB27_73;
	mad.lo.s32 	%r228, %r61, 24, %r206;
	ld.shared.u32 	%r229, [%r228+16];
	ld.shared.f64 	%fd14, [%r228+8];
	ld.shared.f64 	%fd15, [%r228];
	cvta.to.global.u64 	%rd29, %rd14;
	mul.wide.s32 	%rd30, %r103, 8;
	add.s64 	%rd31, %rd29, %rd30;
	cvta.to.global.u64 	%rd32, %rd15;
	add.s64 	%rd33, %rd32, %rd30;
	cvta.to.global.u64 	%rd34, %rd16;
	mul.wide.s32 	%rd35, %r103, 4;
	add.s64 	%rd36, %rd34, %rd35;
	st.global.f64 	[%rd31], %fd15;
	st.global.f64 	[%rd33], %fd14;
	st.global.u32 	[%rd36], %r229;
$L__BB27_73:
	mov.u32 	%r340, %tid.x;
	setp.ne.s32 	%p54, %r340, 0;
	@%p54 bra 	$L__BB27_75;
	ld.param.u64 	%rd81, [_ZN3cub18CUB_300001_SM_10006detail6select23DeviceSelectSweepKernelINS2_10policy_hubIN4cuda3std3__45tupleIJddiEEENS0_8NullTypeEiLb0ELNS0_10SelectImplE2EE10Policy1000EPS9_PSA_N6thrust24THRUST_300001_SM_1000_NS12zip_iteratorINS8_IJNSH_6detail15normal_iteratorINSH_10device_ptrIdEEEESN_NSK_INSL_IiEEEEEEEEEPiNS0_13ScanTileStateIiLb1EEE8region_3SA_iNS2_19streaming_context_tIiLb0EEELSB_2EEEvT0_T1_T2_T3_T4_T5_T6_T7_iT8_NS1_7vsmem_tE_param_3];
	cvta.to.global.u64 	%rd49, %rd81;
	st.global.u32 	[%rd49], %r583;
$L__BB27_75:
	ret;

}
	// .globl	_ZN3cub18CUB_300001_SM_10006detail6select23DeviceSelectSweepKernelINS2_10policy_hubIN4cuda3std3__45tupleIJddiEEENS0_8NullTypeElLb0ELNS0_10SelectImplE2EE10Policy1000EPS9_PSA_N6thrust24THRUST_300001_SM_1000_NS12zip_iteratorINS8_IJNSH_6detail15normal_iteratorINSH_10device_ptrIdEEEESN_NSK_INSL_IiEEEEEEEEEPlNS0_13ScanTileStateIiLb1EEE8region_3SA_iNS2_19streaming_context_tIlLb1EEELSB_2EEEvT0_T1_T2_T3_T4_T5_T6_T7_iT8_NS1_7vsmem_tE
.visible .entry _ZN3cub18CUB_300001_SM_10006detail6select23DeviceSelectSweepKernelINS2_10policy_hubIN4cuda3std3__45tupleIJddiEEENS0_8NullTypeElLb0ELNS0_10SelectImplE2EE10Policy1000EPS9_PSA_N6thrust24THRUST_300001_SM_1000_NS12zip_iteratorINS8_IJNSH_6detail15normal_iteratorINSH_10device_ptrIdEEEESN_NSK_INSL_IiEEEEEEEEEPlNS0_13ScanTileStateIiLb1EEE8region_3SA_iNS2_19streaming_context_tIlLb1EEELSB_2EEEvT0_T1_T2_T3_T4_T5_T6_T7_iT8_NS1_7vsmem_tE(
	.param .u64 .ptr .align 1 _ZN3cub18CUB_300001_SM_10006detail6select23DeviceSelectSweepKernelINS2_10policy_hubIN4cuda3std3__45tupleIJddiEEENS0_8NullTypeElLb0ELNS0_10SelectImplE2EE10Policy1000EPS9_PSA_N6thrust24THRUST_300001_SM_1000_NS12zip_iteratorINS8_IJNSH_6detail15normal_iteratorINSH_10device_ptrIdEEEESN_NSK_INSL_IiEEEEEEEEEPlNS0_13ScanTileStateIiLb1EEE8region_3SA_iNS2_19streaming_context_tIlLb1EEELSB_2EEEvT0_T1_T2_T3_T4_T5_T6_T7_iT8_NS1_7vsmem_tE_param_0,
	.param .u64 .ptr .align 1 _ZN3cub18CUB_300001_SM_10006detail6select23DeviceSelectSweepKernelINS2_10policy_hubIN4cuda3std3__45tupleIJddiEEENS0_8NullTypeElLb0ELNS0_10SelectImplE2EE10Policy1000EPS9_PSA_N6thrust24THRUST_300001_SM_1000_NS12zip_iteratorINS8_IJNSH_6detail15normal_iteratorINSH_10device_ptrIdEEEESN_NSK_INSL_IiEEEEEEEEEPlNS0_13ScanTileStateIiLb1EEE8region_3SA_iNS2_19streaming_context_tIlLb1EEELSB_2EEEvT0_T1_T2_T3_T4_T5_T6_T7_iT8_NS1_7vsmem_tE_param_1,
	.param .align 8 .b8 _ZN3cub18CUB_300001_SM_10006detail6select23DeviceSelectSweepKernelINS2_10policy_hubIN4cuda3std3__45tupleIJddiEEENS0_8NullTypeElLb0ELNS0_10SelectImplE2EE10Policy1000EPS9_PSA_N6thrust24THRUST_300001_SM_1000_NS12zip_iteratorINS8_IJNSH_6detail15normal_iteratorINSH_10device_ptrIdEEEESN_NSK_INSL_IiEEEEEEEEEPlNS0_13ScanTileStateIiLb1EEE8region_3SA_iNS2_19streaming_context_tIlLb1EEELSB_2EEEvT0_T1_T2_T3_T4_T5_T6_T7_iT8_NS1_7vsmem_tE_param_2[24],
	.param .u64 .ptr .align 1 _ZN3cub18CUB_300001_SM_10006detail6select23DeviceSelectSweepKernelINS2_10policy_hubIN4cuda3std3__45tupleIJddiEEENS0_8NullTypeElLb0ELNS0_10SelectImplE2EE10Policy1000EPS9_PSA_N6thrust24THRUST_300001_SM_1000_NS12zip_iteratorINS8_IJNSH_6detail15normal_iteratorINSH_10device_ptrIdEEEESN_NSK_INSL_IiEEEEEEEEEPlNS0_13ScanTileStateIiLb1EEE8region_3SA_iNS2_19streaming_context_tIlLb1EEELSB_2EEEvT0_T1_T2_T3_T4_T5_T6_T7_iT8_NS1_7vsmem_tE_param_3,
	.param .align 8 .b8 _ZN3cub18CUB_300001_SM_10006detail6select23DeviceSelectSweepKernelINS2_10policy_hubIN4cuda3std3__45tupleIJddiEEENS0_8NullTypeElLb0ELNS0_10SelectImplE2EE10Policy1000EPS9_PSA_N6thrust24THRUST_300001_SM_1000_NS12zip_iteratorINS8_IJNSH_6detail15normal_iteratorINSH_10device_ptrIdEEEESN_NSK_INSL_IiEEEEEEEEEPlNS0_13ScanTileStateIiLb1EEE8region_3SA_iNS2_19streaming_context_tIlLb1EEELSB_2EEEvT0_T1_T2_T3_T4_T5_T6_T7_iT8_NS1_7vsmem_tE_param_4[8],
	.param .align 1 .b8 _ZN3cub18CUB_300001_SM_10006detail6select23DeviceSelectSweepKernelINS2_10policy_hubIN4cuda3std3__45tupleIJddiEEENS0_8NullTypeElLb0ELNS0_10SelectImplE2EE10Policy1000EPS9_PSA_N6thrust24THRUST_300001_SM_1000_NS12zip_iteratorINS8_IJNSH_6detail15normal_iteratorINSH_10device_ptrIdEEEESN_NSK_INSL_IiEEEEEEEEEPlNS0_13ScanTileStateIiLb1EEE8region_3SA_iNS2_19streaming_context_tIlLb1EEELSB_2EEEvT0_T1_T2_T3_T4_T5_T6_T7_iT8_NS1_7vsmem_tE_param_5[1],
	.param .align 1 .b8 _ZN3cub18CUB_300001_SM_10006detail6select23DeviceSelectSweepKernelINS2_10policy_hubIN4cuda3std3__45tupleIJddiEEENS0_8NullTypeElLb0ELNS0_10SelectImplE2EE10Policy1000EPS9_PSA_N6thrust24THRUST_300001_SM_1000_NS12zip_iteratorINS8_IJNSH_6detail15normal_iteratorINSH_10device_ptrIdEEEESN_NSK_INSL_IiEEEEEEEEEPlNS0_13ScanTileStateIiLb1EEE8region_3SA_iNS2_19streaming_context_tIlLb1EEELSB_2EEEvT0_T1_T2_T3_T4_T5_T6_T7_iT8_NS1_7vsmem_tE_param_6[1],
	.param .u32 _ZN3cub18CUB_300001_SM_10006detail6select23DeviceSelectSweepKernelINS2_10policy_hubIN4cuda3std3__45tupleIJddiEEENS0_8NullTypeElLb0ELNS0_10SelectImplE2EE10Policy1000EPS9_PSA_N6thrust24THRUST_300001_SM_1000_NS12zip_iteratorINS8_IJNSH_6detail15normal_iteratorINSH_10device_ptrIdEEEESN_NSK_INSL_IiEEEEEEEEEPlNS0_13ScanTileStateIiLb1EEE8region_3SA_iNS2_19streaming_context_tIlLb1EEELSB_2EEEvT0_T1_T2_T3_T4_T5_T6_T7_iT8_NS1_7vsmem_tE_param_7,
	.param .u32 _ZN3cub18CUB_300001_SM_10006detail6select23DeviceSelectSweepKernelINS2_10policy_hubIN4cuda3std3__45tupleIJddiEEENS0_8NullTypeElLb0ELNS0_10SelectImplE2EE10Policy1000EPS9_PSA_N6thrust24THRUST_300001_SM_1000_NS12zip_iteratorINS8_IJNSH_6detail15normal_iteratorINSH_10device_ptrIdEEEESN_NSK_INSL_IiEEEEEEEEEPlNS0_13ScanTileStateIiLb1EEE8region_3SA_iNS2_19streaming_context_tIlLb1EEELSB_2EEEvT0_T1_T2_T3_T4_T5_T6_T7_iT8_NS1_7vsmem_tE_param_8,
	.param .align 8 .b8 _ZN3cub18CUB_300001_SM_10006detail6select23DeviceSelectSweepKernelINS2_10policy_hubIN4cuda3std3__45tupleIJddiEEENS0_8NullTypeElLb0ELNS0_10SelectImplE2EE10Policy1000EPS9_PSA_N6thrust24THRUST_300001_SM_1000_NS12zip_iteratorINS8_IJNSH_6detail15normal_iteratorINSH_10device_ptrIdEEEESN_NSK_INSL_IiEEEEEEEEEPlNS0_13ScanTileStateIiLb1EEE8region_3SA_iNS2_19streaming_context_tIlLb1EEELSB_2EEEvT0_T1_T2_T3_T4_T5_T6_T7_iT8_NS1_7vsmem_tE_param_9[40],
	.param .align 8 .b8 _ZN3cub18CUB_300001_SM_10006detail6select23DeviceSelectSweepKernelINS2_10policy_hubIN4cuda3std3__45tupleIJddiEEENS0_8NullTypeElLb0ELNS0_10SelectImplE2EE10Policy1000EPS9_PSA_N6thrust24THRUST_300001_SM_1000_NS12zip_iteratorINS8_IJNSH_6detail15normal_iteratorINSH_10device_ptrIdEEEESN_NSK_INSL_IiEEEEEEEEEPlNS0_13ScanTileStateIiLb1EEE8region_3SA_iNS2_19streaming_context_tIlLb1EEELSB_2EEEvT0_T1_T2_T3_T4_T5_T6_T7_iT8_NS1_7vsmem_tE_param_10[8]
)
.maxntid 128
{
	.reg .pred 	%p<119>;
	.reg .b16 	%rs<16>;
	.reg .b32 	%r<580>;
	.reg .b64 	%rd<214>;
	.reg .b64 	%fd<27>;
	// demoted variable
	.shared .align 16 .b8 _ZZN3cub18CUB_300001_SM_10006detail6select23DeviceSelectSweepKernelINS2_10policy_hubIN4cuda3std3__45tupleIJddiEEENS0_8NullTypeElLb0ELNS0_10SelectImplE2EE10Policy1000EPS9_PSA_N6thrust24THRUST_300001_SM_1000_NS12zip_iteratorINS8_IJNSH_6detail15normal_iteratorINSH_10device_ptrIdEEEESN_NSK_INSL_IiEEEEEEEEEPlNS0_13ScanTileStateIiLb1EEE8region_3SA_iNS2_19streaming_context_tIlLb1EEELSB_2EEEvT0_T1_T2_T3_T4_T5_T6_T7_iT8_NS1_7vsmem_tEE19static_temp_storage[6192];
	ld.param.u64 	%rd3, [_ZN3cub18CUB_300001_SM_10006detail6select23DeviceSelectSweepKernelINS2_10policy_hubIN4cuda3std3__45tupleIJddiEEENS0_8NullTypeElLb0ELNS0_10SelectImplE2EE10Policy1000EPS9_PSA_N6thrust24THRUST_300001_SM_1000_NS12zip_iteratorINS8_IJNSH_6detail15normal_iteratorINSH_10device_ptrIdEEEESN_NSK_INSL_IiEEEEEEEEEPlNS0_13ScanTileStateIiLb1EEE8region_3SA_iNS2_19streaming_context_tIlLb1EEELSB_2EEEvT0_T1_T2_T3_T4_T5_T6_T7_iT8_NS1_7vsmem_tE_param_4];
	ld.param.u64 	%rd55, [_ZN3cub18CUB_300001_SM_10006detail6select23DeviceSelectSweepKernelINS2_10policy_hubIN4cuda3std3__45tupleIJddiEEENS0_8NullTypeElLb0ELNS0_10SelectImplE2EE10Policy1000EPS9_PSA_N6thrust24THRUST_300001_SM_1000_NS12zip_iteratorINS8_IJNSH_6detail15normal_iteratorINSH_10device_ptrIdEEEESN_NSK_INSL_IiEEEEEEEEEPlNS0_13ScanTileStateIiLb1EEE8region_3SA_iNS2_19streaming_context_tIlLb1EEELSB_2EEEvT0_T1_T2_T3_T4_T5_T6_T7_iT8_NS1_7vsmem_tE_param_2+16];
	ld.param.u64 	%rd54, [_ZN3cub18CUB_300001_SM_10006detail6select23DeviceSelectSweepKernelINS2_10policy_hubIN4cuda3std3__45tupleIJddiEEENS0_8NullTypeElLb0ELNS0_10SelectImplE2EE10Policy1000EPS9_PSA_N6thrust24THRUST_300001_SM_1000_NS12zip_iteratorINS8_IJNSH_6detail15normal_iteratorINSH_10device_ptrIdEEEESN_NSK_INSL_IiEEEEEEEEEPlNS0_13ScanTileStateIiLb1EEE8region_3SA_iNS2_19streaming_context_tIlLb1EEELSB_2EEEvT0_T1_T2_T3_T4_T5_T6_T7_iT8_NS1_7vsmem_tE_param_2+8];
	ld.param.u64 	%rd53, [_ZN3cub18CUB_300001_SM_10006detail6select23DeviceSelectSweepKernelINS2_10policy_hubIN4cuda3std3__45tupleIJddiEEENS0_8NullTypeElLb0ELNS0_10SelectImplE2EE10Policy1000EPS9_PSA_N6thrust24THRUST_300001_SM_1000_NS12zip_iteratorINS8_IJNSH_6detail15normal_iteratorINSH_10device_ptrIdEEEESN_NSK_INSL_IiEEEEEEEEEPlNS0_13ScanTileStateIiLb1EEE8region_3SA_iNS2_19streaming_context_tIlLb1EEELSB_2EEEvT0_T1_T2_T3_T4_T5_T6_T7_iT8_NS1_7vsmem_tE_param_2];
	ld.param.u64 	%rd57, [_ZN3cub18CUB_300001_SM_10006detail6select23DeviceSelectSweepKernelINS2_10policy_hubIN4cuda3std3__45tupleIJddiEEENS0_8NullTypeElLb0ELNS0_10SelectImplE2EE10Policy1000EPS9_PSA_N6thrust24THRUST_300001_SM_1000_NS12zip_iteratorINS8_IJNSH_6detail15normal_iteratorINSH_10device_ptrIdEEEESN_NSK_INSL_IiEEEEEEEEEPlNS0_13ScanTileStateIiLb1EEE8region_3SA_iNS2_19streaming_context_tIlLb1EEELSB_2EEEvT0_T1_T2_T3_T4_T5_T6_T7_iT8_NS1_7vsmem_tE_param_0];
	ld.param.u32 	%r109, [_ZN3cub18CUB_300001_SM_10006detail6select23DeviceSelectSweepKernelINS2_10policy_hubIN4cuda3std3__45tupleIJddiEEENS0_8NullTypeElLb0ELNS0_10SelectImplE2EE10Policy1000EPS9_PSA_N6thrust24THRUST_300001_SM_1000_NS12zip_iteratorINS8_IJNSH_6detail15normal_iteratorINSH_10device_ptrIdEEEESN_NSK_INSL_IiEEEEEEEEEPlNS0_13ScanTileStateIiLb1EEE8region_3SA_iNS2_19streaming_context_tIlLb1EEELSB_2EEEvT0_T1_T2_T3_T4_T5_T6_T7_iT8_NS1_7vsmem_tE_param_7];
	ld.param.u32 	%r110, [_ZN3cub18CUB_300001_SM_10006detail6select23DeviceSelectSweepKernelINS2_10policy_hubIN4cuda3std3__45tupleIJddiEEENS0_8NullTypeElLb0ELNS0_10SelectImplE2EE10Policy1000EPS9_PSA_N6thrust24THRUST_300001_SM_1000_NS12zip_iteratorINS8_IJNSH_6detail15normal_iteratorINSH_10device_ptrIdEEEESN_NSK_INSL_IiEEEEEEEEEPlNS0_13ScanTileStateIiLb1EEE8region_3SA_iNS2_19streaming_context_tIlLb1EEELSB_2EEEvT0_T1_T2_T3_T4_T5_T6_T7_iT8_NS1_7vsmem_tE_param_8];
	mov.b64 	%rd58, _ZN3cub18CUB_300001_SM_10006detail6select23DeviceSelectSweepKernelINS2_10policy_hubIN4cuda3std3__45tupleIJddiEEENS0_8NullTypeElLb0ELNS0_10SelectImplE2EE10Policy1000EPS9_PSA_N6thrust24THRUST_300001_SM_1000_NS12zip_iteratorINS8_IJNSH_6detail15normal_iteratorINSH_10device_ptrIdEEEESN_NSK_INSL_IiEEEEEEEEEPlNS0_13ScanTileStateIiLb1EEE8region_3SA_iNS2_19streaming_context_tIlLb1EEELSB_2EEEvT0_T1_T2_T3_T4_T5_T6_T7_iT8_NS1_7vsmem_tE_param_9;
	mov.u64 	%rd1, %rd58;
	cvta.to.global.u64 	%rd2, %rd57;
	cvta.to.global.u64 	%rd4, %rd53;
	cvta.to.global.u64 	%rd5, %rd54;
	cvta.to.global.u64 	%rd6, %rd55;
	mov.u32 	%r111, %ctaid.x;
	mov.u32 	%r112, %nctaid.y;
	mov.u32 	%r113, %ctaid.y;
	mad.lo.s32 	%r1, %r111, %r112, %r113;
	shl.b32 	%r2, %r1, 7;
	add.s32 	%r114, %r110, -1;
	setp.ge.s32 	%p1, %r1, %r114;
	@%p1 bra 	$L__BB28_49;
	setp.ne.s32 	%p64, %r1, 0;
	@%p64 bra 	$L__BB28_14;
	ld.param.u8 	%rs13, [%rd1];
	setp.eq.s16 	%p107, %rs13, 0;
	ld.param.u64 	%rd176, [%rd1+16];
	selp.b64 	%rd177, %rd176, 0, %p107;
	mov.u32 	%r528, %tid.x;
	cvt.u64.u32 	%rd7, %r528;
	add.s32 	%r529, %r2, %r528;
	cvt.u64.u32 	%rd178, %r529;
	add.s64 	%rd179, %rd177, %rd178;
	mad.lo.s64 	%rd180, %rd179, 24, %rd2;
	ld.global.f64 	%fd1, [%rd180];
	ld.global.f64 	%fd2, [%rd180+8];
	ld.global.u32 	%r3, [%rd180+16];
	setp.eq.s32 	%p108, %r3, 3;
	bar.sync 	0;
	shr.u32 	%r4, %r528, 5;
	// begin inline asm
	mov.u32 %r497, %laneid;
	// end inline asm
	selp.u32 	%r502, 1, 0, %p108;
	mov.b32 	%r500, 1;
	mov.b32 	%r525, 0;
	mov.b32 	%r527, -1;
	// begin inline asm
	{  .reg .s32 r0;  .reg .pred p;  shfl.sync.up.b32 r0|p, %r502, %r500, %r525, %r527;  @p add.s32 r0, r0, %r502;  mov.s32 %r498, r0;}
	// end inline asm
	mov.b32 	%r506, 2;
	// begin inline asm
	{  .reg .s32 r0;  .reg .pred p;  shfl.sync.up.b32 r0|p, %r498, %r506, %r525, %r527;  @p add.s32 r0, r0, %r498;  mov.s32 %r504, r0;}
	// end inline asm
	mov.b32 	%r512, 4;
	// begin inline asm
	{  .reg .s32 r0;  .reg .pred p;  shfl.sync.up.b32 r0|p, %r504, %r512, %r525, %r527;  @p add.s32 r0, r0, %r504;  mov.s32 %r510, r0;}
	// end inline asm
	mov.b32 	%r518, 8;
	// begin inline asm
	{  .reg .s32 r0;  .reg .pred p;  shfl.sync.up.b32 r0|p, %r510, %r518, %r525, %r527;  @p add.s32 r0, r0, %r510;  mov.s32 %r516, r0;}
	// end inline asm
	mov.b32 	%r524, 16;
	// begin inline asm
	{  .reg .s32 r0;  .reg .pred p;  shfl.sync.up.b32 r0|p, %r516, %r524, %r525, %r527;  @p add.s32 r0, r0, %r516;  mov.s32 %r522, r0;}
	// end inline asm
	setp.ne.s32 	%p109, %r497, 31;
	@%p109 bra 	$L__BB28_4;
	shl.b32 	%r530, %r4, 2;
	mov.u32 	%r531, _ZZN3cub18CUB_300001_SM_10006detail6select23DeviceSelectSweepKernelINS2_10policy_hubIN4cuda3std3__45tupleIJddiEEENS0_8NullTypeElLb0ELNS0_10SelectImplE2EE10Policy1000EPS9_PSA_N6thrust24THRUST_300001_SM_1000_NS12zip_iteratorINS8_IJNSH_6detail15normal_iteratorINSH_10device_ptrIdEEEESN_NSK_INSL_IiEEEEEEEEEPlNS0_13ScanTileStateIiLb1EEE8region_3SA_iNS2_19streaming_context_tIlLb1EEELSB_2EEEvT0_T1_T2_T3_T4_T5_T6_T7_iT8_NS1_7vsmem_tEE19static_temp_storage;
	add.s32 	%r532, %r531, %r530;
	st.shared.u32 	[%r532], %r522;
$L__BB28_4:
	cvt.u32.u64 	%r533, %rd7;
	bar.sync 	0;
	ld.shared.v4.u32 	{%r534, %r535, %r536, %r537}, [_ZZN3cub18CUB_300001_SM_10006detail6select23DeviceSelectSweepKernelINS2_10policy_hubIN4cuda3std3__45tupleIJddiEEENS0_8NullTypeElLb0ELNS0_10SelectImplE2EE10Policy1000EPS9_PSA_N6thrust24THRUST_300001_SM_1000_NS12zip_iteratorINS8_IJNSH_6detail15normal_iteratorINSH_10device_ptrIdEEEESN_NSK_INSL_IiEEEEEEEEEPlNS0_13ScanTileStateIiLb1EEE8region_3SA_iNS2_19streaming_context_tIlLb1EEELSB_2EEEvT0_T1_T2_T3_T4_T5_T6_T7_iT8_NS1_7vsmem_tEE19static_temp_storage];
	add.s32 	%r538, %r535, %r534;
	setp.eq.s32 	%p110, %r4, 2;
	selp.b32 	%r539, %r538, %r534, %p110;
	add.s32 	%r540, %r538, %r536;
	setp.eq.s32 	%p111, %r4, 3;
	selp.b32 	%r541, %r540, %r539, %p111;
	add.s32 	%r8, %r540, %r537;
	setp.lt.u32 	%p112, %r533, 32;
	selp.b32 	%r542, 0, %r541, %p112;
	setp.eq.s32 	%p113, %r497, 0;
	sub.s32 	%r543, %r522, %r502;
	selp.b32 	%r544, 0, %r543, %p113;
	add.s32 	%r9, %r542, %r544;
	setp.ne.s32 	%p114, %r533, 0;
	@%p114 bra 	$L__BB28_6;
	add.s64 	%rd181, %rd3, 256;
	mov.b32 	%r545, 101;
	// begin inline asm
	st.relaxed.gpu.v2.u32 [%rd181], {%r545, %r8};
	// end inline asm
$L__BB28_6:
	setp.eq.s32 	%p115, %r3, 3;
	bar.sync 	0;
	sub.s32 	%r10, 128, %r8;
	sub.s32 	%r548, %r533, %r9;
	add.s32 	%r549, %r9, %r10;
	selp.b32 	%r550, %r549, %r548, %p115;
	mov.u32 	%r551, _ZZN3cub18CUB_300001_SM_10006detail6select23DeviceSelectSweepKernelINS2_10policy_hubIN4cuda3std3__45tupleIJddiEEENS0_8NullTypeElLb0ELNS0_10SelectImplE2EE10Policy1000EPS9_PSA_N6thrust24THRUST_300001_SM_1000_NS12zip_iteratorINS8_IJNSH_6detail15normal_iteratorINSH_10device_ptrIdEEEESN_NSK_INSL_IiEEEEEEEEEPlNS0_13ScanTileStateIiLb1EEE8region_3SA_iNS2_19streaming_context_tIlLb1EEELSB_2EEEvT0_T1_T2_T3_T4_T5_T6_T7_iT8_NS1_7vsmem_tEE19static_temp_storage;
	mad.lo.s32 	%r552, %r550, 24, %r551;
	st.shared.f64 	[%r552], %fd1;
	st.shared.f64 	[%r552+8], %fd2;
	st.shared.u32 	[%r552+16], %r3;
	bar.sync 	0;
	setp.ge.s32 	%p116, %r533, %r10;
	@%p116 bra 	$L__BB28_10;
	ld.param.u64 	%rd8, [%rd1+8];
	setp.ne.s16 	%p118, %rs13, 0;
	mov.b64 	%rd200, 0;
	@%p118 bra 	$L__BB28_9;
	ld.param.u64 	%rd188, [%rd1+24];
	cvta.to.global.u64 	%rd189, %rd188;
	ld.global.u64 	%rd190, [%rd189];
	sub.s64 	%rd200, %rd176, %rd190;
$L__BB28_9:
	add.s64 	%rd191, %rd200, %rd7;
	not.b64 	%rd192, %rd191;
	add.s64 	%rd202, %rd8, %rd192;
	bra.uni 	$L__BB28_13;
$L__BB28_10:
	setp.ne.s16 	%p117, %rs13, 0;
	mov.b64 	%rd201, 0;
	@%p117 bra 	$L__BB28_12;
	ld.param.u64 	%rd183, [%rd1+24];
	cvta.to.global.u64 	%rd184, %rd183;
	ld.global.u64 	%rd201, [%rd184];
$L__BB28_12:
	sub.s32 	%r554, %r533, %r10;
	cvt.s64.s32 	%rd185, %r554;
	add.s64 	%rd202, %rd201, %rd185;
$L__BB28_13:
	mad.lo.s32 	%r557, %r533, 24, %r551;
	ld.shared.f64 	%fd21, [%r557];
	ld.shared.f64 	%fd22, [%r557+8];
	ld.shared.u32 	%r558, [%r557+16];
	cvta.to.global.u64 	%rd193, %rd53;
	shl.b64 	%rd194, %rd202, 3;
	add.s64 	%rd195, %rd193, %rd194;
	add.s64 	%rd196, %rd5, %rd194;
	shl.b64 	%rd197, %rd202, 2;
	add.s64 	%rd198, %rd6, %rd197;
	st.global.f64 	[%rd195], %fd21;
	st.global.f64 	[%rd196], %fd22;
	st.global.u32 	[%rd198], %r558;
	bra.uni 	$L__BB28_109;
$L__BB28_14:
	ld.param.u8 	%rs10, [%rd1];
	setp.eq.s16 	%p65, %rs10, 0;
	ld.param.u64 	%rd136, [%rd1+16];
	selp.b64 	%rd137, %rd136, 0, %p65;
	cvt.s64.s32 	%rd138, %r2;
	mov.u32 	%r365, %tid.x;
	cvt.u64.u32 	%rd16, %r365;
	add.s64 	%rd139, %rd138, %rd16;
	add.s64 	%rd140, %rd139, %rd137;
	mad.lo.s64 	%rd141, %rd140, 24, %rd2;
	ld.global.f64 	%fd3, [%rd141];
	ld.global.f64 	%fd4, [%rd141+8];
	ld.global.u32 	%r11, [%rd141+16];
	setp.eq.s32 	%p66, %r11, 3;
	bar.sync 	0;
	shr.u32 	%r12, %r365, 5;
	// begin inline asm
	mov.u32 %r334, %laneid;
	// end inline asm
	selp.u32 	%r339, 1, 0, %p66;
	mov.b32 	%r337, 1;
	mov.b32 	%r362, 0;
	mov.b32 	%r364, -1;
	// begin inline asm
	{  .reg .s32 r0;  .reg .pred p;  shfl.sync.up.b32 r0|p, %r339, %r337, %r362, %r364;  @p add.s32 r0, r0, %r339;  mov.s32 %r335, r0;}
	// end inline asm
	mov.b32 	%r343, 2;
	// begin inline asm
	{  .reg .s32 r0;  .reg .pred p;  shfl.sync.up.b32 r0|p, %r335, %r343, %r362, %r364;  @p add.s32 r0, r0, %r335;  mov.s32 %r341, r0;}
	// end inline asm
	mov.b32 	%r349, 4;
	// begin inline asm
	{  .reg .s32 r0;  .reg .pred p;  shfl.sync.up.b32 r0|p, %r341, %r349, %r362, %r364;  @p add.s32 r0, r0, %r341;  mov.s32 %r347, r0;}
	// end inline asm
	mov.b32 	%r355, 8;
	// begin inline asm
	{  .reg .s32 r0;  .reg .pred p;  shfl.sync.up.b32 r0|p, %r347, %r355, %r362, %r364;  @p add.s32 r0, r0, %r347;  mov.s32 %r353, r0;}
	// end inline asm
	mov.b32 	%r361, 16;
	// begin inline asm
	{  .reg .s32 r0;  .reg .pred p;  shfl.sync.up.b32 r0|p, %r353, %r361, %r362, %r364;  @p add.s32 r0, r0, %r353;  mov.s32 %r359, r0;}
	// end inline asm
	setp.ne.s32 	%p67, %r334, 31;
	@%p67 bra 	$L__BB28_16;
	shl.b32 	%r366, %r12, 2;
	mov.u32 	%r367, _ZZN3cub18CUB_300001_SM_10006detail6select23DeviceSelectSweepKernelINS2_10policy_hubIN4cuda3std3__45tupleIJddiEEENS0_8NullTypeElLb0ELNS0_10SelectImplE2EE10Policy1000EPS9_PSA_N6thrust24THRUST_300001_SM_1000_NS12zip_iteratorINS8_IJNSH_6detail15normal_iteratorINSH_10device_ptrIdEEEESN_NSK_INSL_IiEEEEEEEEEPlNS0_13ScanTileStateIiLb1EEE8region_3SA_iNS2_19streaming_context_tIlLb1EEELSB_2EEEvT0_T1_T2_T3_T4_T5_T6_T7_iT8_NS1_7vsmem_tEE19static_temp_storage;
	add.s32 	%r368, %r367, %r366;
	st.shared.u32 	[%r368], %r359;
$L__BB28_16:
	sub.s32 	%r369, %r359, %r339;
	cvt.u32.u64 	%r370, %rd16;
	bar.sync 	0;
	ld.shared.v4.u32 	{%r371, %r372, %r373, %r374}, [_ZZN3cub18CUB_300001_SM_10006detail6select23DeviceSelectSweepKernelINS2_10policy_hubIN4cuda3std3__45tupleIJddiEEENS0_8NullTypeElLb0ELNS0_10SelectImplE2EE10Policy1000EPS9_PSA_N6thrust24THRUST_300001_SM_1000_NS12zip_iteratorINS8_IJNSH_6detail15normal_iteratorINSH_10device_ptrIdEEEESN_NSK_INSL_IiEEEEEEEEEPlNS0_13ScanTileStateIiLb1EEE8region_3SA_iNS2_19streaming_context_tIlLb1EEELSB_2EEEvT0_T1_T2_T3_T4_T5_T6_T7_iT8_NS1_7vsmem_tEE19static_temp_storage];
	add.s32 	%r375, %r372, %r371;
	setp.eq.s32 	%p68, %r12, 2;
	selp.b32 	%r376, %r375, %r371, %p68;
	add.s32 	%r377, %r375, %r373;
	setp.eq.s32 	%p69, %r12, 3;
	selp.b32 	%r378, %r377, %r376, %p69;
	add.s32 	%r16, %r377, %r374;
	setp.gt.u32 	%p70, %r370, 31;
	setp.lt.u32 	%p71, %r370, 32;
	setp.eq.s32 	%p72, %r334, 0;
	selp.b32 	%r379, 0, %r369, %p72;
	add.s32 	%r566, %r378, %r379;
	selp.b32 	%r18, %r369, %r566, %p71;
	@%p70 bra 	$L__BB28_41;
	setp.ne.s32 	%p73, %r370, 0;
	mul.wide.s32 	%rd142, %r1, 8;
	add.s64 	%rd17, %rd3, %rd142;
	@%p73 bra 	$L__BB28_19;
	st.shared.u32 	[_ZZN3cub18CUB_300001_SM_10006detail6select23DeviceSelectSweepKernelINS2_10policy_hubIN4cuda3std3__45tupleIJddiEEENS0_8NullTypeElLb0ELNS0_10SelectImplE2EE10Policy1000EPS9_PSA_N6thrust24THRUST_300001_SM_1000_NS12zip_iteratorINS8_IJNSH_6detail15normal_iteratorINSH_10device_ptrIdEEEESN_NSK_INSL_IiEEEEEEEEEPlNS0_13ScanTileStateIiLb1EEE8region_3SA_iNS2_19streaming_context_tIlLb1EEELSB_2EEEvT0_T1_T2_T3_T4_T5_T6_T7_iT8_NS1_7vsmem_tEE19static_temp_storage+44], %r16;
	add.s64 	%rd143, %rd17, 256;
	mov.b32 	%r381, 100;
	// begin inline asm
	st.relaxed.gpu.v2.u32 [%rd143], {%r381, %r16};
	// end inline asm
$L__BB28_19:
	not.b32 	%r384, %r370;
	add.s32 	%r563, %r1, %r384;
	mov.u32 	%r20, %nctaid.x;
	setp.gt.u32 	%p74, %r20, 499;
	@%p74 bra 	$L__BB28_21;
	membar.cta;
	bra.uni 	$L__BB28_22;
$L__BB28_21:
	mov.b32 	%r385, 450;
	// begin inline asm
	nanosleep.u32 %r385;
	// end inline asm
$L__BB28_22:
	mul.wide.s32 	%rd145, %r563, 8;
	add.s64 	%rd146, %rd3, %rd145;
	add.s64 	%rd144, %rd146, 256;
	// begin inline asm
	ld.relaxed.gpu.v2.u32 {%r564, %r560}, [%rd144];
	// end inline asm
$L__BB28_23:
	setp.eq.s32 	%p75, %r564, 99;
	mov.b32 	%r388, -1;
	vote.sync.any.pred 	%p76, %p75, %r388;
	not.pred 	%p77, %p76;
	@%p77 bra 	$L__BB28_28;
	setp.gt.u32 	%p106, %r20, 499;
	@%p106 bra 	$L__BB28_26;
	membar.cta;
	bra.uni 	$L__BB28_27;
$L__BB28_26:
	mov.b32 	%r494, 350;
	// begin inline asm
	nanosleep.u32 %r494;
	// end inline asm
$L__BB28_27:
	// begin inline asm
	ld.relaxed.gpu.v2.u32 {%r564, %r560}, [%rd144];
	// end inline asm
	bra.uni 	$L__BB28_23;
$L__BB28_28:
	setp.eq.s32 	%p78, %r564, 101;
	mov.b32 	%r415, -1;
	vote.sync.ballot.b32 	%r416, %p78, %r415;
	// begin inline asm
	mov.u32 %r390, %lanemask_ge;
	// end inline asm
	and.b32  	%r417, %r416, %r390;
	or.b32  	%r418, %r417, -2147483648;
	add.s32 	%r419, %r418, -1;
	not.b32 	%r420, %r418;
	and.b32  	%r421, %r420, %r419;
	popc.b32 	%r394, %r421;
	mov.b32 	%r393, 1;
	// begin inline asm
	shfl.sync.down.b32 %r391, %r560, %r393, %r394, %r415;
	// end inline asm
	setp.lt.s32 	%p80, %r334, %r394;
	selp.b32 	%r422, %r391, 0, %p80;
	add.s32 	%r397, %r422, %r560;
	mov.b32 	%r398, 2;
	// begin inline asm
	shfl.sync.down.b32 %r396, %r397, %r398, %r394, %r415;
	// end inline asm
	add.s32 	%r30, %r334, 2;
	setp.gt.s32 	%p81, %r30, %r394;
	selp.b32 	%r423, 0, %r396, %p81;
	add.s32 	%r402, %r397, %r423;
	mov.b32 	%r403, 4;
	// begin inline asm
	shfl.sync.down.b32 %r401, %r402, %r403, %r394, %r415;
	// end inline asm
	add.s32 	%r31, %r334, 4;
	setp.gt.s32 	%p82, %r31, %r394;
	selp.b32 	%r424, 0, %r401, %p82;
	add.s32 	%r407, %r402, %r424;
	mov.b32 	%r408, 8;
	// begin inline asm
	shfl.sync.down.b32 %r406, %r407, %r408, %r394, %r415;
	// end inline asm
	add.s32 	%r32, %r334, 8;
	setp.gt.s32 	%p83, %r32, %r394;
	selp.b32 	%r425, 0, %r406, %p83;
	add.s32 	%r412, %r407, %r425;
	mov.b32 	%r413, 16;
	// begin inline asm
	shfl.sync.down.b32 %r411, %r412, %r413, %r394, %r415;
	// end inline asm
	add.s32 	%r33, %r334, 16;
	setp.gt.s32 	%p84, %r33, %r394;
	selp.b32 	%r426, 0, %r411, %p84;
	add.s32 	%r561, %r412, %r426;
	add.s64 	%rd19, %rd3, 256;
$L__BB28_29:
	setp.ne.s32 	%p85, %r564, 101;
	mov.b32 	%r427, -1;
	vote.sync.all.pred 	%p86, %p85, %r427;
	not.pred 	%p87, %p86;
	@%p87 bra 	$L__BB28_37;
	mul.wide.s32 	%rd172, %r563, 8;
	add.s64 	%rd173, %rd19, %rd172;
	add.s64 	%rd171, %rd173, -256;
	// begin inline asm
	ld.relaxed.gpu.v2.u32 {%r564, %r565}, [%rd171];
	// end inline asm
$L__BB28_31:
	setp.eq.s32 	%p95, %r564, 99;
	mov.b32 	%r452, -1;
	vote.sync.any.pred 	%p96, %p95, %r452;
	not.pred 	%p97, %p96;
	@%p97 bra 	$L__BB28_36;
	setp.gt.u32 	%p105, %r20, 499;
	@%p105 bra 	$L__BB28_34;
	membar.cta;
	bra.uni 	$L__BB28_35;
$L__BB28_34:
	mov.b32 	%r491, 350;
	// begin inline asm
	nanosleep.u32 %r491;
	// end inline asm
$L__BB28_35:
	// begin inline asm
	ld.relaxed.gpu.v2.u32 {%r564, %r565}, [%rd171];
	// end inline asm
	bra.uni 	$L__BB28_31;
$L__BB28_36:
	setp.eq.s32 	%p98, %r564, 101;
	mov.b32 	%r478, -1;
	vote.sync.ballot.b32 	%r479, %p98, %r478;
	and.b32  	%r480, %r479, %r390;
	or.b32  	%r481, %r480, -2147483648;
	add.s32 	%r482, %r481, -1;
	not.b32 	%r483, %r481;
	and.b32  	%r484, %r483, %r482;
	popc.b32 	%r457, %r484;
	mov.b32 	%r456, 1;
	// begin inline asm
	shfl.sync.down.b32 %r454, %r565, %r456, %r457, %r478;
	// end inline asm
	setp.lt.s32 	%p100, %r334, %r457;
	selp.b32 	%r485, %r454, 0, %p100;
	add.s32 	%r460, %r485, %r565;
	mov.b32 	%r461, 2;
	// begin inline asm
	shfl.sync.down.b32 %r459, %r460, %r461, %r457, %r478;
	// end inline asm
	setp.gt.s32 	%p101, %r30, %r457;
	selp.b32 	%r486, 0, %r459, %p101;
	add.s32 	%r465, %r460, %r486;
	mov.b32 	%r466, 4;
	// begin inline asm
	shfl.sync.down.b32 %r464, %r465, %r466, %r457, %r478;
	// end inline asm
	setp.gt.s32 	%p102, %r31, %r457;
	selp.b32 	%r487, 0, %r464, %p102;
	add.s32 	%r470, %r465, %r487;
	mov.b32 	%r471, 8;
	// begin inline asm
	shfl.sync.down.b32 %r469, %r470, %r471, %r457, %r478;
	// end inline asm
	setp.gt.s32 	%p103, %r32, %r457;
	selp.b32 	%r488, 0, %r469, %p103;
	add.s32 	%r475, %r470, %r488;
	mov.b32 	%r476, 16;
	// begin inline asm
	shfl.sync.down.b32 %r474, %r475, %r476, %r457, %r478;
	// end inline asm
	setp.gt.s32 	%p104, %r33, %r457;
	selp.b32 	%r489, 0, %r474, %p104;
	add.s32 	%r490, %r489, %r561;
	add.s32 	%r561, %r490, %r475;
	add.s32 	%r563, %r563, -32;
	bra.uni 	$L__BB28_29;
$L__BB28_37:
	cvt.u32.u64 	%r429, %rd16;
	setp.ne.s32 	%p88, %r429, 0;
	@%p88 bra 	$L__BB28_39;
	add.s32 	%r431, %r561, %r16;
	add.s64 	%rd147, %rd17, 256;
	mov.b32 	%r430, 101;
	// begin inline asm
	st.relaxed.gpu.v2.u32 [%rd147], {%r430, %r431};
	// end inline asm
	st.shared.u32 	[_ZZN3cub18CUB_300001_SM_10006detail6select23DeviceSelectSweepKernelINS2_10policy_hubIN4cuda3std3__45tupleIJddiEEENS0_8NullTypeElLb0ELNS0_10SelectImplE2EE10Policy1000EPS9_PSA_N6thrust24THRUST_300001_SM_1000_NS12zip_iteratorINS8_IJNSH_6detail15normal_iteratorINSH_10device_ptrIdEEEESN_NSK_INSL_IiEEEEEEEEEPlNS0_13ScanTileStateIiLb1EEE8region_3SA_iNS2_19streaming_context_tIlLb1EEELSB_2EEEvT0_T1_T2_T3_T4_T5_T6_T7_iT8_NS1_7vsmem_tEE19static_temp_storage+36], %r561;
	st.shared.u32 	[_ZZN3cub18CUB_300001_SM_10006detail6select23DeviceSelectSweepKernelINS2_10policy_hubIN4cuda3std3__45tupleIJddiEEENS0_8NullTypeElLb0ELNS0_10SelectImplE2EE10Policy1000EPS9_PSA_N6thrust24THRUST_300001_SM_1000_NS12zip_iteratorINS8_IJNSH_6detail15normal_iteratorINSH_10device_ptrIdEEEESN_NSK_INSL_IiEEEEEEEEEPlNS0_13ScanTileStateIiLb1EEE8region_3SA_iNS2_19streaming_context_tIlLb1EEELSB_2EEEvT0_T1_T2_T3_T4_T5_T6_T7_iT8_NS1_7vsmem_tEE19static_temp_storage+40], %r431;
$L__BB28_39:
	setp.ne.s32 	%p89, %r334, 0;
	mov.u32 	%r566, %r18;
	@%p89 bra 	$L__BB28_41;
	st.shared.u32 	[_ZZN3cub18CUB_300001_SM_10006detail6select23DeviceSelectSweepKernelINS2_10policy_hubIN4cuda3std3__45tupleIJddiEEENS0_8NullTypeElLb0ELNS0_10SelectImplE2EE10Policy1000EPS9_PSA_N6thrust24THRUST_300001_SM_1000_NS12zip_iteratorINS8_IJNSH_6detail15normal_iteratorINSH_10device_ptrIdEEEESN_NSK_INSL_IiEEEEEEEEEPlNS0_13ScanTileStateIiLb1EEE8region_3SA_iNS2_19streaming_context_tIlLb1EEELSB_2EEEvT0_T1_T2_T3_T4_T5_T6_T7_iT8_NS1_7vsmem_tEE19static_temp_storage+20], %r561;
	mov.u32 	%r566, %r561;
$L__BB28_41:
	cvt.u32.u64 	%r432, %rd16;
	setp.eq.s32 	%p90, %r11, 3;
	bar.sync 	0;
	setp.eq.s32 	%p91, %r432, 0;
	mov.u32 	%r433, _ZZN3cub18CUB_300001_SM_10006detail6select23DeviceSelectSweepKernelINS2_10policy_hubIN4cuda3std3__45tupleIJddiEEENS0_8NullTypeElLb0ELNS0_10SelectImplE2EE10Policy1000EPS9_PSA_N6thrust24THRUST_300001_SM_1000_NS12zip_iteratorINS8_IJNSH_6detail15normal_iteratorINSH_10device_ptrIdEEEESN_NSK_INSL_IiEEEEEEEEEPlNS0_13ScanTileStateIiLb1EEE8region_3SA_iNS2_19streaming_context_tIlLb1EEELSB_2EEEvT0_T1_T2_T3_T4_T5_T6_T7_iT8_NS1_7vsmem_tEE19static_temp_storage;
	ld.shared.u32 	%r434, [_ZZN3cub18CUB_300001_SM_10006detail6select23DeviceSelectSweepKernelINS2_10policy_hubIN4cuda3std3__45tupleIJddiEEENS0_8NullTypeElLb0ELNS0_10SelectImplE2EE10Policy1000EPS9_PSA_N6thrust24THRUST_300001_SM_1000_NS12zip_iteratorINS8_IJNSH_6detail15normal_iteratorINSH_10device_ptrIdEEEESN_NSK_INSL_IiEEEEEEEEEPlNS0_13ScanTileStateIiLb1EEE8region_3SA_iNS2_19streaming_context_tIlLb1EEELSB_2EEEvT0_T1_T2_T3_T4_T5_T6_T7_iT8_NS1_7vsmem_tEE19static_temp_storage+20];
	selp.b32 	%r435, 0, %r434, %p91;
	add.s32 	%r436, %r435, %r566;
	ld.shared.u32 	%r437, [_ZZN3cub18CUB_300001_SM_10006detail6select23DeviceSelectSweepKernelINS2_10policy_hubIN4cuda3std3__45tupleIJddiEEENS0_8NullTypeElLb0ELNS0_10SelectImplE2EE10Policy1000EPS9_PSA_N6thrust24THRUST_300001_SM_1000_NS12zip_iteratorINS8_IJNSH_6detail15normal_iteratorINSH_10device_ptrIdEEEESN_NSK_INSL_IiEEEEEEEEEPlNS0_13ScanTileStateIiLb1EEE8region_3SA_iNS2_19streaming_context_tIlLb1EEELSB_2EEEvT0_T1_T2_T3_T4_T5_T6_T7_iT8_NS1_7vsmem_tEE19static_temp_storage+44];
	ld.shared.u32 	%r49, [_ZZN3cub18CUB_300001_SM_10006detail6select23DeviceSelectSweepKernelINS2_10policy_hubIN4cuda3std3__45tupleIJddiEEENS0_8NullTypeElLb0ELNS0_10SelectImplE2EE10Policy1000EPS9_PSA_N6thrust24THRUST_300001_SM_1000_NS12zip_iteratorINS8_IJNSH_6detail15normal_iteratorINSH_10device_ptrIdEEEESN_NSK_INSL_IiEEEEEEEEEPlNS0_13ScanTileStateIiLb1EEE8region_3SA_iNS2_19streaming_context_tIlLb1EEELSB_2EEEvT0_T1_T2_T3_T4_T5_T6_T7_iT8_NS1_7vsmem_tEE19static_temp_storage+36];
	bar.sync 	0;
	sub.s32 	%r50, 128, %r437;
	sub.s32 	%r438, %r436, %r49;
	sub.s32 	%r439, %r432, %r438;
	add.s32 	%r440, %r438, %r50;
	selp.b32 	%r441, %r440, %r439, %p90;
	mad.lo.s32 	%r442, %r441, 24, %r433;
	st.shared.f64 	[%r442], %fd3;
	st.shared.f64 	[%r442+8], %fd4;
	st.shared.u32 	[%r442+16], %r11;
	bar.sync 	0;
	setp.ge.s32 	%p92, %r432, %r50;
	@%p92 bra 	$L__BB28_45;
	ld.param.u64 	%rd21, [%rd1+8];
	ld.param.u8 	%rs12, [%rd1];
	setp.ne.s16 	%p94, %rs12, 0;
	mov.b64 	%rd203, 0;
	@%p94 bra 	$L__BB28_44;
	ld.param.u64 	%rd155, [%rd1+16];
	ld.param.u64 	%rd156, [%rd1+24];
	cvta.to.global.u64 	%rd157, %rd156;
	ld.global.u64 	%rd158, [%rd157];
	sub.s64 	%rd203, %rd155, %rd158;
$L__BB28_44:
	sub.s32 	%r445, %r2, %r49;
	cvt.s64.s32 	%rd159, %r445;
	add.s64 	%rd160, %rd159, %rd16;
	add.s64 	%rd161, %rd160, %rd203;
	not.b64 	%rd162, %rd161;
	add.s64 	%rd205, %rd21, %rd162;
	bra.uni 	$L__BB28_48;
$L__BB28_45:
	ld.param.u8 	%rs11, [%rd1];
	setp.ne.s16 	%p93, %rs11, 0;
	mov.b64 	%rd204, 0;
	@%p93 bra 	$L__BB28_47;
	ld.param.u64 	%rd149, [%rd1+24];
	cvta.to.global.u64 	%rd150, %rd149;
	ld.global.u64 	%rd204, [%rd150];
$L__BB28_47:
	sub.s32 	%r444, %r432, %r50;
	cvt.s64.s32 	%rd151, %r444;
	cvt.s64.s32 	%rd152, %r49;
	add.s64 	%rd153, %rd151, %rd152;
	add.s64 	%rd205, %rd153, %rd204;
$L__BB28_48:
	mad.lo.s32 	%r448, %r432, 24, %r433;
	ld.shared.f64 	%fd19, [%r448];
	ld.shared.f64 	%fd20, [%r448+8];
	ld.shared.u32 	%r449, [%r448+16];
	cvta.to.global.u64 	%rd163, %rd53;
	shl.b64 	%rd164, %rd205, 3;
	add.s64 	%rd165, %rd163, %rd164;
	cvta.to.global.u64 	%rd166, %rd54;
	add.s64 	%rd167, %rd166, %rd164;
	cvta.to.global.u64 	%rd168, %rd55;
	shl.b64 	%rd169, %rd205, 2;
	add.s64 	%rd170, %rd168, %rd169;
	st.global.f64 	[%rd165], %fd19;
	st.global.f64 	[%rd167], %fd20;
	st.global.u32 	[%rd170], %r449;
	bra.uni 	$L__BB28_109;
$L__BB28_49:
	sub.s32 	%r51, %r109, %r2;
	setp.ne.s32 	%p2, %r1, 0;
	@%p2 bra 	$L__BB28_63;
	mov.u32 	%r52, %tid.x;
	setp.ge.s32 	%p47, %r52, %r51;
	mov.b32 	%r568, 1;
	mov.b32 	%r567, 0;
	mov.f64 	%fd23, 0d0000000000000000;
	mov.f64 	%fd24, %fd23;
	@%p47 bra 	$L__BB28_52;
	ld.param.u8 	%rs4, [%rd1];
	ld.param.u64 	%rd101, [%rd1+16];
	add.s32 	%r275, %r2, %r52;
	cvt.u64.u32 	%rd102, %r275;
	setp.eq.s16 	%p48, %rs4, 0;
	selp.b64 	%rd103, %rd101, 0, %p48;
	add.s64 	%rd104, %rd103, %rd102;
	mad.lo.s64 	%rd105, %rd104, 24, %rd2;
	ld.global.f64 	%fd23, [%rd105];
	ld.global.f64 	%fd24, [%rd105+8];
	ld.global.u32 	%r567, [%rd105+16];
	setp.eq.s32 	%p49, %r567, 3;
	selp.u32 	%r568, 1, 0, %p49;
$L__BB28_52:
	bar.sync 	0;
	shr.u32 	%r57, %r52, 5;
	// begin inline asm
	mov.u32 %r276, %laneid;
	// end inline asm
	mov.b32 	%r279, 1;
	mov.b32 	%r304, 0;
	mov.b32 	%r306, -1;
	// begin inline asm
	{  .reg .s32 r0;  .reg .pred p;  shfl.sync.up.b32 r0|p, %r568, %r279, %r304, %r306;  @p add.s32 r0, r0, %r568;  mov.s32 %r277, r0;}
	// end inline asm
	mov.b32 	%r285, 2;
	// begin inline asm
	{  .reg .s32 r0;  .reg .pred p;  shfl.sync.up.b32 r0|p, %r277, %r285, %r304, %r306;  @p add.s32 r0, r0, %r277;  mov.s32 %r283, r0;}
	// end inline asm
	mov.b32 	%r291, 4;
	// begin inline asm
	{  .reg .s32 r0;  .reg .pred p;  shfl.sync.up.b32 r0|p, %r283, %r291, %r304, %r306;  @p add.s32 r0, r0, %r283;  mov.s32 %r289, r0;}
	// end inline asm
	mov.b32 	%r297, 8;
	// begin inline asm
	{  .reg .s32 r0;  .reg .pred p;  shfl.sync.up.b32 r0|p, %r289, %r297, %r304, %r306;  @p add.s32 r0, r0, %r289;  mov.s32 %r295, r0;}
	// end inline asm
	mov.b32 	%r303, 16;
	// begin inline asm
	{  .reg .s32 r0;  .reg .pred p;  shfl.sync.up.b32 r0|p, %r295, %r303, %r304, %r306;  @p add.s32 r0, r0, %r295;  mov.s32 %r301, r0;}
	// end inline asm
	setp.ne.s32 	%p50, %r276, 31;
	@%p50 bra 	$L__BB28_54;
	shl.b32 	%r307, %r57, 2;
	mov.u32 	%r308, _ZZN3cub18CUB_300001_SM_10006detail6select23DeviceSelectSweepKernelINS2_10policy_hubIN4cuda3std3__45tupleIJddiEEENS0_8NullTypeElLb0ELNS0_10SelectImplE2EE10Policy1000EPS9_PSA_N6thrust24THRUST_300001_SM_1000_NS12zip_iteratorINS8_IJNSH_6detail15normal_iteratorINSH_10device_ptrIdEEEESN_NSK_INSL_IiEEEEEEEEEPlNS0_13ScanTileStateIiLb1EEE8region_3SA_iNS2_19streaming_context_tIlLb1EEELSB_2EEEvT0_T1_T2_T3_T4_T5_T6_T7_iT8_NS1_7vsmem_tEE19static_temp_storage;
	add.s32 	%r309, %r308, %r307;
	st.shared.u32 	[%r309], %r301;
$L__BB28_54:
	bar.sync 	0;
	mov.u32 	%r310, _ZZN3cub18CUB_300001_SM_10006detail6select23DeviceSelectSweepKernelINS2_10policy_hubIN4cuda3std3__45tupleIJddiEEENS0_8NullTypeElLb0ELNS0_10SelectImplE2EE10Policy1000EPS9_PSA_N6thrust24THRUST_300001_SM_1000_NS12zip_iteratorINS8_IJNSH_6detail15normal_iteratorINSH_10device_ptrIdEEEESN_NSK_INSL_IiEEEEEEEEEPlNS0_13ScanTileStateIiLb1EEE8region_3SA_iNS2_19streaming_context_tIlLb1EEELSB_2EEEvT0_T1_T2_T3_T4_T5_T6_T7_iT8_NS1_7vsmem_tEE19static_temp_storage;
	ld.shared.v4.u32 	{%r311, %r312, %r313, %r314}, [_ZZN3cub18CUB_300001_SM_10006detail6select23DeviceSelectSweepKernelINS2_10policy_hubIN4cuda3std3__45tupleIJddiEEENS0_8NullTypeElLb0ELNS0_10SelectImplE2EE10Policy1000EPS9_PSA_N6thrust24THRUST_300001_SM_1000_NS12zip_iteratorINS8_IJNSH_6detail15normal_iteratorINSH_10device_ptrIdEEEESN_NSK_INSL_IiEEEEEEEEEPlNS0_13ScanTileStateIiLb1EEE8region_3SA_iNS2_19streaming_context_tIlLb1EEELSB_2EEEvT0_T1_T2_T3_T4_T5_T6_T7_iT8_NS1_7vsmem_tEE19static_temp_storage];
	add.s32 	%r315, %r312, %r311;
	setp.eq.s32 	%p51, %r57, 2;
	selp.b32 	%r316, %r315, %r311, %p51;
	add.s32 	%r317, %r315, %r313;
	setp.eq.s32 	%p52, %r57, 3;
	selp.b32 	%r318, %r317, %r316, %p52;
	setp.lt.u32 	%p53, %r52, 32;
	selp.b32 	%r319, 0, %r318, %p53;
	setp.eq.s32 	%p54, %r276, 0;
	sub.s32 	%r320, %r301, %r568;
	selp.b32 	%r321, 0, %r320, %p54;
	add.s32 	%r322, %r319, %r321;
	add.s32 	%r323, %r51, %r314;
	add.s32 	%r324, %r323, %r317;
	add.s32 	%r579, %r324, -128;
	bar.sync 	0;
	sub.s32 	%r61, %r51, %r579;
	sub.s32 	%r325, %r52, %r322;
	setp.eq.s32 	%p55, %r568, 0;
	add.s32 	%r326, %r322, %r61;
	selp.b32 	%r327, %r325, %r326, %p55;
	mad.lo.s32 	%r328, %r327, 24, %r310;
	st.shared.f64 	[%r328], %fd23;
	st.shared.f64 	[%r328+8], %fd24;
	st.shared.u32 	[%r328+16], %r567;
	bar.sync 	0;
	setp.ge.s32 	%p56, %r52, %r61;
	@%p56 bra 	$L__BB28_58;
	ld.param.u64 	%rd29, [%rd1+8];
	ld.param.u8 	%rs6, [%rd1];
	setp.ne.s16 	%p58, %rs6, 0;
	mov.b64 	%rd206, 0;
	@%p58 bra 	$L__BB28_57;
	ld.param.u64 	%rd111, [%rd1+16];
	ld.param.u64 	%rd112, [%rd1+24];
	cvta.to.global.u64 	%rd113, %rd112;
	ld.global.u64 	%rd114, [%rd113];
	sub.s64 	%rd206, %rd111, %rd114;
$L__BB28_57:
	cvt.u64.u32 	%rd115, %r52;
	add.s64 	%rd116, %rd206, %rd115;
	not.b64 	%rd117, %rd116;
	add.s64 	%rd208, %rd29, %rd117;
	bra.uni 	$L__BB28_61;
$L__BB28_58:
	ld.param.u8 	%rs5, [%rd1];
	setp.ne.s16 	%p57, %rs5, 0;
	mov.b64 	%rd207, 0;
	@%p57 bra 	$L__BB28_60;
	ld.param.u64 	%rd107, [%rd1+24];
	cvta.to.global.u64 	%rd108, %rd107;
	ld.global.u64 	%rd207, [%rd108];
$L__BB28_60:
	sub.s32 	%r329, %r52, %r61;
	cvt.s64.s32 	%rd109, %r329;
	add.s64 	%rd208, %rd207, %rd109;
$L__BB28_61:
	setp.ge.s32 	%p59, %r52, %r51;
	@%p59 bra 	$L__BB28_101;
	mad.lo.s32 	%r331, %r52, 24, %r310;
	ld.shared.u32 	%r332, [%r331+16];
	ld.shared.f64 	%fd17, [%r331+8];
	ld.shared.f64 	%fd18, [%r331];
	shl.b64 	%rd118, %rd208, 3;
	add.s64 	%rd119, %rd4, %rd118;
	add.s64 	%rd120, %rd5, %rd118;
	shl.b64 	%rd121, %rd208, 2;
	add.s64 	%rd122, %rd6, %rd121;
	st.global.f64 	[%rd119], %fd18;
	st.global.f64 	[%rd120], %fd17;
	st.global.u32 	[%rd122], %r332;
	bra.uni 	$L__BB28_101;
$L__BB28_63:
	mov.u32 	%r62, %tid.x;
	setp.ge.s32 	%p3, %r62, %r51;
	mov.b32 	%r570, 1;
	mov.b32 	%r569, 0;
	mov.f64 	%fd25, 0d0000000000000000;
	mov.f64 	%fd26, %fd25;
	@%p3 bra 	$L__BB28_65;
	ld.param.u8 	%rs1, [%rd1];
	ld.param.u64 	%rd59, [%rd1+16];
	cvt.s64.s32 	%rd60, %r2;
	cvt.u64.u32 	%rd61, %r62;
	add.s64 	%rd62, %rd60, %rd61;
	setp.eq.s16 	%p4, %rs1, 0;
	selp.b64 	%rd63, %rd59, 0, %p4;
	add.s64 	%rd64, %rd62, %rd63;
	mad.lo.s64 	%rd65, %rd64, 24, %rd2;
	ld.global.f64 	%fd25, [%rd65];
	ld.global.f64 	%fd26, [%rd65+8];
	ld.global.u32 	%r569, [%rd65+16];
	setp.eq.s32 	%p5, %r569, 3;
	selp.u32 	%r570, 1, 0, %p5;
$L__BB28_65:
	bar.sync 	0;
	shr.u32 	%r67, %r62, 5;
	// begin inline asm
	mov.u32 %r117, %laneid;
	// end inline asm
	mov.b32 	%r120, 1;
	mov.b32 	%r145, 0;
	mov.b32 	%r147, -1;
	// begin inline asm
	{  .reg .s32 r0;  .reg .pred p;  shfl.sync.up.b32 r0|p, %r570, %r120, %r145, %r147;  @p add.s32 r0, r0, %r570;  mov.s32 %r118, r0;}
	// end inline asm
	mov.b32 	%r126, 2;
	// begin inline asm
	{  .reg .s32 r0;  .reg .pred p;  shfl.sync.up.b32 r0|p, %r118, %r126, %r145, %r147;  @p add.s32 r0, r0, %r118;  mov.s32 %r124, r0;}
	// end inline asm
	mov.b32 	%r132, 4;
	// begin inline asm
	{  .reg .s32 r0;  .reg .pred p;  shfl.sync.up.b32 r0|p, %r124, %r132, %r145, %r147;  @p add.s32 r0, r0, %r124;  mov.s32 %r130, r0;}
	// end inline asm
	mov.b32 	%r138, 8;
	// begin inline asm
	{  .reg .s32 r0;  .reg .pred p;  shfl.sync.up.b32 r0|p, %r130, %r138, %r145, %r147;  @p add.s32 r0, r0, %r130;  mov.s32 %r136, r0;}
	// end inline asm
	mov.b32 	%r144, 16;
	// begin inline asm
	{  .reg .s32 r0;  .reg .pred p;  shfl.sync.up.b32 r0|p, %r136, %r144, %r145, %r147;  @p add.s32 r0, r0, %r136;  mov.s32 %r142, r0;}
	// end inline asm
	setp.ne.s32 	%p6, %r117, 31;
	@%p6 bra 	$L__BB28_67;
	shl.b32 	%r148, %r67, 2;
	mov.u32 	%r149, _ZZN3cub18CUB_300001_SM_10006detail6select23DeviceSelectSweepKernelINS2_10policy_hubIN4cuda3std3__45tupleIJddiEEENS0_8NullTypeElLb0ELNS0_10SelectImplE2EE10Policy1000EPS9_PSA_N6thrust24THRUST_300001_SM_1000_NS12zip_iteratorINS8_IJNSH_6detail15normal_iteratorINSH_10device_ptrIdEEEESN_NSK_INSL_IiEEEEEEEEEPlNS0_13ScanTileStateIiLb1EEE8region_3SA_iNS2_19streaming_context_tIlLb1EEELSB_2EEEvT0_T1_T2_T3_T4_T5_T6_T7_iT8_NS1_7vsmem_tEE19static_temp_storage;
	add.s32 	%r150, %r149, %r148;
	st.shared.u32 	[%r150], %r142;
$L__BB28_67:
	sub.s32 	%r151, %r142, %r570;
	bar.sync 	0;
	ld.shared.v4.u32 	{%r152, %r153, %r154, %r155}, [_ZZN3cub18CUB_300001_SM_10006detail6select23DeviceSelectSweepKernelINS2_10policy_hubIN4cuda3std3__45tupleIJddiEEENS0_8NullTypeElLb0ELNS0_10SelectImplE2EE10Policy1000EPS9_PSA_N6thrust24THRUST_300001_SM_1000_NS12zip_iteratorINS8_IJNSH_6detail15normal_iteratorINSH_10device_ptrIdEEEESN_NSK_INSL_IiEEEEEEEEEPlNS0_13ScanTileStateIiLb1EEE8region_3SA_iNS2_19streaming_context_tIlLb1EEELSB_2EEEvT0_T1_T2_T3_T4_T5_T6_T7_iT8_NS1_7vsmem_tEE19static_temp_storage];
	add.s32 	%r156, %r153, %r152;
	setp.eq.s32 	%p7, %r67, 2;
	selp.b32 	%r157, %r156, %r152, %p7;
	add.s32 	%r158, %r156, %r154;
	setp.eq.s32 	%p8, %r67, 3;
	selp.b32 	%r159, %r158, %r157, %p8;
	add.s32 	%r70, %r158, %r155;
	setp.gt.u32 	%p9, %r62, 31;
	setp.lt.u32 	%p10, %r62, 32;
	setp.eq.s32 	%p11, %r117, 0;
	selp.b32 	%r160, 0, %r151, %p11;
	add.s32 	%r578, %r159, %r160;
	selp.b32 	%r72, %r151, %r578, %p10;
	@%p9 bra 	$L__BB28_92;
	setp.ne.s32 	%p12, %r62, 0;
	mul.wide.s32 	%rd66, %r1, 8;
	add.s64 	%rd37, %rd3, %rd66;
	@%p12 bra 	$L__BB28_70;
	st.shared.u32 	[_ZZN3cub18CUB_300001_SM_10006detail6select23DeviceSelectSweepKernelINS2_10policy_hubIN4cuda3std3__45tupleIJddiEEENS0_8NullTypeElLb0ELNS0_10SelectImplE2EE10Policy1000EPS9_PSA_N6thrust24THRUST_300001_SM_1000_NS12zip_iteratorINS8_IJNSH_6detail15normal_iteratorINSH_10device_ptrIdEEEESN_NSK_INSL_IiEEEEEEEEEPlNS0_13ScanTileStateIiLb1EEE8region_3SA_iNS2_19streaming_context_tIlLb1EEELSB_2EEEvT0_T1_T2_T3_T4_T5_T6_T7_iT8_NS1_7vsmem_tEE19static_temp_storage+44], %r70;
	add.s64 	%rd67, %rd37, 256;
	mov.b32 	%r161, 100;
	// begin inline asm
	st.relaxed.gpu.v2.u32 [%rd67], {%r161, %r70};
	// end inline asm
$L__BB28_70:
	not.b32 	%r163, %r62;
	add.s32 	%r575, %r1, %r163;
	mov.u32 	%r74, %nctaid.x;
	setp.gt.u32 	%p13, %r74, 499;
	@%p13 bra 	$L__BB28_72;
	membar.cta;
	bra.uni 	$L__BB28_73;
$L__BB28_72:
	mov.b32 	%r164, 450;
	// begin inline asm
	nanosleep.u32 %r164;
	// end inline asm
$L__BB28_73:
	mul.wide.s32 	%rd69, %r575, 8;
	add.s64 	%rd70, %rd3, %rd69;
	add.s64 	%rd68, %rd70, 256;
	// begin inline asm
	ld.relaxed.gpu.v2.u32 {%r576, %r572}, [%rd68];
	// end inline asm
$L__BB28_74:
	setp.eq.s32 	%p14, %r576, 99;
	mov.b32 	%r167, -1;
	vote.sync.any.pred 	%p15, %p14, %r167;
	not.pred 	%p16, %p15;
	@%p16 bra 	$L__BB28_79;
	@%p13 bra 	$L__BB28_77;
	membar.cta;
	bra.uni 	$L__BB28_78;
$L__BB28_77:
	mov.b32 	%r270, 350;
	// begin inline asm
	nanosleep.u32 %r270;
	// end inline asm
$L__BB28_78:
	// begin inline asm
	ld.relaxed.gpu.v2.u32 {%r576, %r572}, [%rd68];
	// end inline asm
	bra.uni 	$L__BB28_74;
$L__BB28_79:
	setp.eq.s32 	%p17, %r576, 101;
	mov.b32 	%r194, -1;
	vote.sync.ballot.b32 	%r195, %p17, %r194;
	// begin inline asm
	mov.u32 %r169, %lanemask_ge;
	// end inline asm
	and.b32  	%r196, %r195, %r169;
	or.b32  	%r197, %r196, -2147483648;
	add.s32 	%r198, %r197, -1;
	not.b32 	%r199, %r197;
	and.b32  	%r200, %r199, %r198;
	popc.b32 	%r173, %r200;
	mov.b32 	%r172, 1;
	// begin inline asm
	shfl.sync.down.b32 %r170, %r572, %r172, %r173, %r194;
	// end inline asm
	setp.lt.s32 	%p19, %r117, %r173;
	selp.b32 	%r201, %r170, 0, %p19;
	add.s32 	%r176, %r201, %r572;
	mov.b32 	%r177, 2;
	// begin inline asm
	shfl.sync.down.b32 %r175, %r176, %r177, %r173, %r194;
	// end inline asm
	add.s32 	%r84, %r117, 2;
	setp.gt.s32 	%p20, %r84, %r173;
	selp.b32 	%r202, 0, %r175, %p20;
	add.s32 	%r181, %r176, %r202;
	mov.b32 	%r182, 4;
	// begin inline asm
	shfl.sync.down.b32 %r180, %r181, %r182, %r173, %r194;
	// end inline asm
	add.s32 	%r85, %r117, 4;
	setp.gt.s32 	%p21, %r85, %r173;
	selp.b32 	%r203, 0, %r180, %p21;
	add.s32 	%r186, %r181, %r203;
	mov.b32 	%r187, 8;
	// begin inline asm
	shfl.sync.down.b32 %r185, %r186, %r187, %r173, %r194;
	// end inline asm
	add.s32 	%r86, %r117, 8;
	setp.gt.s32 	%p22, %r86, %r173;
	selp.b32 	%r204, 0, %r185, %p22;
	add.s32 	%r191, %r186, %r204;
	mov.b32 	%r192, 16;
	// begin inline asm
	shfl.sync.down.b32 %r190, %r191, %r192, %r173, %r194;
	// end inline asm
	add.s32 	%r87, %r117, 16;
	setp.gt.s32 	%p23, %r87, %r173;
	selp.b32 	%r205, 0, %r190, %p23;
	add.s32 	%r573, %r191, %r205;
	add.s64 	%rd39, %rd3, 256;
$L__BB28_80:
	setp.ne.s32 	%p24, %r576, 101;
	mov.b32 	%r206, -1;
	vote.sync.all.pred 	%p25, %p24, %r206;
	not.pred 	%p26, %p25;
	@%p26 bra 	$L__BB28_88;
	mul.wide.s32 	%rd97, %r575, 8;
	add.s64 	%rd98, %rd39, %rd97;
	add.s64 	%rd96, %rd98, -256;
	// begin inline asm
	ld.relaxed.gpu.v2.u32 {%r576, %r577}, [%rd96];
	// end inline asm
$L__BB28_82:
	setp.eq.s32 	%p35, %r576, 99;
	mov.b32 	%r228, -1;
	vote.sync.any.pred 	%p36, %p35, %r228;
	not.pred 	%p37, %p36;
	@%p37 bra 	$L__BB28_87;
	@%p13 bra 	$L__BB28_85;
	membar.cta;
	bra.uni 	$L__BB28_86;
$L__BB28_85:
	mov.b32 	%r267, 350;
	// begin inline asm
	nanosleep.u32 %r267;
	// end inline asm
$L__BB28_86:
	// begin inline asm
	ld.relaxed.gpu.v2.u32 {%r576, %r577}, [%rd96];
	// end inline asm
	bra.uni 	$L__BB28_82;
$L__BB28_87:
	setp.eq.s32 	%p38, %r576, 101;
	mov.b32 	%r254, -1;
	vote.sync.ballot.b32 	%r255, %p38, %r254;
	and.b32  	%r256, %r255, %r169;
	or.b32  	%r257, %r256, -2147483648;
	add.s32 	%r258, %r257, -1;
	not.b32 	%r259, %r257;
	and.b32  	%r260, %r259, %r258;
	popc.b32 	%r233, %r260;
	mov.b32 	%r232, 1;
	// begin inline asm
	shfl.sync.down.b32 %r230, %r577, %r232, %r233, %r254;
	// end inline asm
	setp.lt.s32 	%p40, %r117, %r233;
	selp.b32 	%r261, %r230, 0, %p40;
	add.s32 	%r236, %r261, %r577;
	mov.b32 	%r237, 2;
	// begin inline asm
	shfl.sync.down.b32 %r235, %r236, %r237, %r233, %r254;
	// end inline asm
	setp.gt.s32 	%p41, %r84, %r233;
	selp.b32 	%r262, 0, %r235, %p41;
	add.s32 	%r241, %r236, %r262;
	mov.b32 	%r242, 4;
	// begin inline asm
	shfl.sync.down.b32 %r240, %r241, %r242, %r233, %r254;
	// end inline asm
	setp.gt.s32 	%p42, %r85, %r233;
	selp.b32 	%r263, 0, %r240, %p42;
	add.s32 	%r246, %r241, %r263;
	mov.b32 	%r247, 8;
	// begin inline asm
	shfl.sync.down.b32 %r245, %r246, %r247, %r233, %r254;
	// end inline asm
	setp.gt.s32 	%p43, %r86, %r233;
	selp.b32 	%r264, 0, %r245, %p43;
	add.s32 	%r251, %r246, %r264;
	mov.b32 	%r252, 16;
	// begin inline asm
	shfl.sync.down.b32 %r250, %r251, %r252, %r233, %r254;
	// end inline asm
	setp.gt.s32 	%p44, %r87, %r233;
	selp.b32 	%r265, 0, %r250, %p44;
	add.s32 	%r266, %r265, %r573;
	add.s32 	%r573, %r266, %r251;
	add.s32 	%r575, %r575, -32;
	bra.uni 	$L__BB28_80;
$L__BB28_88:
	setp.ne.s32 	%p27, %r62, 0;
	@%p27 bra 	$L__BB28_90;
	add.s32 	%r209, %r573, %r70;
	add.s64 	%rd71, %rd37, 256;
	mov.b32 	%r208, 101;
	// begin inline asm
	st.relaxed.gpu.v2.u32 [%rd71], {%r208, %r209};
	// end inline asm
	st.shared.u32 	[_ZZN3cub18CUB_300001_SM_10006detail6select23DeviceSelectSweepKernelINS2_10policy_hubIN4cuda3std3__45tupleIJddiEEENS0_8NullTypeElLb0ELNS0_10SelectImplE2EE10Policy1000EPS9_PSA_N6thrust24THRUST_300001_SM_1000_NS12zip_iteratorINS8_IJNSH_6detail15normal_iteratorINSH_10device_ptrIdEEEESN_NSK_INSL_IiEEEEEEEEEPlNS0_13ScanTileStateIiLb1EEE8region_3SA_iNS2_19streaming_context_tIlLb1EEELSB_2EEEvT0_T1_T2_T3_T4_T5_T6_T7_iT8_NS1_7vsmem_tEE19static_temp_storage+36], %r573;
	st.shared.u32 	[_ZZN3cub18CUB_300001_SM_10006detail6select23DeviceSelectSweepKernelINS2_10policy_hubIN4cuda3std3__45tupleIJddiEEENS0_8NullTypeElLb0ELNS0_10SelectImplE2EE10Policy1000EPS9_PSA_N6thrust24THRUST_300001_SM_1000_NS12zip_iteratorINS8_IJNSH_6detail15normal_iteratorINSH_10device_ptrIdEEEESN_NSK_INSL_IiEEEEEEEEEPlNS0_13ScanTileStateIiLb1EEE8region_3SA_iNS2_19streaming_context_tIlLb1EEELSB_2EEEvT0_T1_T2_T3_T4_T5_T6_T7_iT8_NS1_7vsmem_tEE19static_temp_storage+40], %r209;
$L__BB28_90:
	setp.ne.s32 	%p28, %r117, 0;
	mov.u32 	%r578, %r72;
	@%p28 bra 	$L__BB28_92;
	st.shared.u32 	[_ZZN3cub18CUB_300001_SM_10006detail6select23DeviceSelectSweepKernelINS2_10policy_hubIN4cuda3std3__45tupleIJddiEEENS0_8NullTypeElLb0ELNS0_10SelectImplE2EE10Policy1000EPS9_PSA_N6thrust24THRUST_300001_SM_1000_NS12zip_iteratorINS8_IJNSH_6detail15normal_iteratorINSH_10device_ptrIdEEEESN_NSK_INSL_IiEEEEEEEEEPlNS0_13ScanTileStateIiLb1EEE8region_3SA_iNS2_19streaming_context_tIlLb1EEELSB_2EEEvT0_T1_T2_T3_T4_T5_T6_T7_iT8_NS1_7vsmem_tEE19static_temp_storage+20], %r573;
	mov.u32 	%r578, %r573;
$L__BB28_92:
	bar.sync 	0;
	setp.eq.s32 	%p29, %r62, 0;
	mov.u32 	%r210, _ZZN3cub18CUB_300001_SM_10006detail6select23DeviceSelectSweepKernelINS2_10policy_hubIN4cuda3std3__45tupleIJddiEEENS0_8NullTypeElLb0ELNS0_10SelectImplE2EE10Policy1000EPS9_PSA_N6thrust24THRUST_300001_SM_1000_NS12zip_iteratorINS8_IJNSH_6detail15normal_iteratorINSH_10device_ptrIdEEEESN_NSK_INSL_IiEEEEEEEEEPlNS0_13ScanTileStateIiLb1EEE8region_3SA_iNS2_19streaming_context_tIlLb1EEELSB_2EEEvT0_T1_T2_T3_T4_T5_T6_T7_iT8_NS1_7vsmem_tEE19static_temp_storage;
	ld.shared.u32 	%r211, [_ZZN3cub18CUB_300001_SM_10006detail6select23DeviceSelectSweepKernelINS2_10policy_hubIN4cuda3std3__45tupleIJddiEEENS0_8NullTypeElLb0ELNS0_10SelectImplE2EE10Policy1000EPS9_PSA_N6thrust24THRUST_300001_SM_1000_NS12zip_iteratorINS8_IJNSH_6detail15normal_iteratorINSH_10device_ptrIdEEEESN_NSK_INSL_IiEEEEEEEEEPlNS0_13ScanTileStateIiLb1EEE8region_3SA_iNS2_19streaming_context_tIlLb1EEELSB_2EEEvT0_T1_T2_T3_T4_T5_T6_T7_iT8_NS1_7vsmem_tEE19static_temp_storage+20];
	selp.b32 	%r212, 0, %r211, %p29;
	add.s32 	%r213, %r212, %r578;
	ld.shared.v2.u32 	{%r103, %r214}, [_ZZN3cub18CUB_300001_SM_10006detail6select23DeviceSelectSweepKernelINS2_10policy_hubIN4cuda3std3__45tupleIJddiEEENS0_8NullTypeElLb0ELNS0_10SelectImplE2EE10Policy1000EPS9_PSA_N6thrust24THRUST_300001_SM_1000_NS12zip_iteratorINS8_IJNSH_6detail15normal_iteratorINSH_10device_ptrIdEEEESN_NSK_INSL_IiEEEEEEEEEPlNS0_13ScanTileStateIiLb1EEE8region_3SA_iNS2_19streaming_context_tIlLb1EEELSB_2EEEvT0_T1_T2_T3_T4_T5_T6_T7_iT8_NS1_7vsmem_tEE19static_temp_storage+40];
	ld.shared.u32 	%r104, [_ZZN3cub18CUB_300001_SM_10006detail6select23DeviceSelectSweepKernelINS2_10policy_hubIN4cuda3std3__45tupleIJddiEEENS0_8NullTypeElLb0ELNS0_10SelectImplE2EE10Policy1000EPS9_PSA_N6thrust24THRUST_300001_SM_1000_NS12zip_iteratorINS8_IJNSH_6detail15normal_iteratorINSH_10device_ptrIdEEEESN_NSK_INSL_IiEEEEEEEEEPlNS0_13ScanTileStateIiLb1EEE8region_3SA_iNS2_19streaming_context_tIlLb1EEELSB_2EEEvT0_T1_T2_T3_T4_T5_T6_T7_iT8_NS1_7vsmem_tEE19static_temp_storage+36];
	sub.s32 	%r105, 128, %r51;
	sub.s32 	%r215, %r105, %r214;
	bar.sync 	0;
	add.s32 	%r106, %r215, %r51;
	sub.s32 	%r216, %r213, %r104;
	sub.s32 	%r217, %r62, %r216;
	setp.eq.s32 	%p30, %r570, 0;
	add.s32 	%r218, %r216, %r106;
	selp.b32 	%r219, %r217, %r218, %p30;
	mad.lo.s32 	%r220, %r219, 24, %r210;
	st.shared.f64 	[%r220], %fd25;
	st.shared.f64 	[%r220+8], %fd26;
	st.shared.u32 	[%r220+16], %r569;
	bar.sync 	0;
	setp.ge.s32 	%p31, %r62, %r106;
	@%p31 bra 	$L__BB28_96;
	ld.param.u64 	%rd41, [%rd1+8];
	ld.param.u8 	%rs3, [%rd1];
	setp.ne.s16 	%p33, %rs3, 0;
	mov.b64 	%rd209, 0;
	@%p33 bra 	$L__BB28_95;
	ld.param.u64 	%rd79, [%rd1+16];
	ld.param.u64 	%rd80, [%rd1+24];
	cvta.to.global.u64 	%rd81, %rd80;
	ld.global.u64 	%rd82, [%rd81];
	sub.s64 	%rd209, %rd79, %rd82;
$L__BB28_95:
	sub.s32 	%r222, %r2, %r104;
	cvt.s64.s32 	%rd83, %r222;
	cvt.u64.u32 	%rd84, %r62;
	add.s64 	%rd85, %rd83, %rd84;
	add.s64 	%rd86, %rd85, %rd209;
	not.b64 	%rd87, %rd86;
	add.s64 	%rd211, %rd41, %rd87;
	bra.uni 	$L__BB28_99;
$L__BB28_96:
	ld.param.u8 	%rs2, [%rd1];
	setp.ne.s16 	%p32, %rs2, 0;
	mov.b64 	%rd210, 0;
	@%p32 bra 	$L__BB28_98;
	ld.param.u64 	%rd73, [%rd1+24];
	cvta.to.global.u64 	%rd74, %rd73;
	ld.global.u64 	%rd210, [%rd74];
$L__BB28_98:
	sub.s32 	%r221, %r62, %r106;
	cvt.s64.s32 	%rd75, %r221;
	cvt.s64.s32 	%rd76, %r104;
	add.s64 	%rd77, %rd75, %rd76;
	add.s64 	%rd211, %rd77, %rd210;
$L__BB28_99:
	sub.s32 	%r579, %r103, %r105;
	setp.ge.s32 	%p34, %r62, %r51;
	@%p34 bra 	$L__BB28_101;
	mad.lo.s32 	%r224, %r62, 24, %r210;
	ld.shared.u32 	%r225, [%r224+16];
	ld.shared.f64 	%fd14, [%r224+8];
	ld.shared.f64 	%fd15, [%r224];
	cvta.to.global.u64 	%rd88, %rd53;
	shl.b64 	%rd89, %rd211, 3;
	add.s64 	%rd90, %rd88, %rd89;
	cvta.to.global.u64 	%rd91, %rd54;
	add.s64 	%rd92, %rd91, %rd89;
	cvta.to.global.u64 	%rd93, %rd55;
	shl.b64 	%rd94, %rd211, 2;
	add.s64 	%rd95, %rd93, %rd94;
	st.global.f64 	[%rd90], %fd15;
	st.global.f64 	[%rd92], %fd14;
	st.global.u32 	[%rd95], %r225;
$L__BB28_101:
	mov.u32 	%r333, %tid.x;
	setp.ne.s32 	%p60, %r333, 0;
	@%p60 bra 	$L__BB28_109;
	ld.param.u8 	%rs7, [%rd1+1];
	setp.eq.s16 	%p61, %rs7, 0;
	@%p61 bra 	$L__BB28_106;
	ld.param.u8 	%rs8, [%rd1];
	setp.ne.s16 	%p62, %rs8, 0;
	mov.b64 	%rd212, 0;
	@%p62 bra 	$L__BB28_105;
	ld.param.u64 	%rd124, [%rd1+24];
	cvta.to.global.u64 	%rd125, %rd124;
	ld.global.u64 	%rd212, [%rd125];
$L__BB28_105:
	ld.param.u64 	%rd199, [_ZN3cub18CUB_300001_SM_10006detail6select23DeviceSelectSweepKernelINS2_10policy_hubIN4cuda3std3__45tupleIJddiEEENS0_8NullTypeElLb0ELNS0_10SelectImplE2EE10Policy1000EPS9_PSA_N6thrust24THRUST_300001_SM_1000_NS12zip_iteratorINS8_IJNSH_6detail15normal_iteratorINSH_10device_ptrIdEEEESN_NSK_INSL_IiEEEEEEEEEPlNS0_13ScanTileStateIiLb1EEE8region_3SA_iNS2_19streaming_context_tIlLb1EEELSB_2EEEvT0_T1_T2_T3_T4_T5_T6_T7_iT8_NS1_7vsmem_tE_param_3];
	cvt.s64.s32 	%rd126, %r579;
	add.s64 	%rd127, %rd212, %rd126;
	cvta.to.global.u64 	%rd128, %rd199;
	st.global.u64 	[%rd128], %rd127;
	bra.uni 	$L__BB28_109;
$L__BB28_106:
	ld.param.u8 	%rs9, [%rd1];
	setp.ne.s16 	%p63, %rs9, 0;
	mov.b64 	%rd213, 0;
	@%p63 bra 	$L__BB28_108;
	ld.param.u64 	%rd130, [%rd1+24];
	cvta.to.global.u64 	%rd131, %rd130;
	ld.global.u64 	%rd213, [%rd131];
$L__BB28_108:
	cvt.s64.s32 	%rd132, %r579;
	add.s64 	%rd133, %rd213, %rd132;
	ld.param.u64 	%rd134, [%rd1+32];
	cvta.to.global.u64 	%rd135, %rd134;
	st.global.u64 	[%rd135], %rd133;
$L__BB28_109:
	ret;

}
	// .globl	_ZN3cub18CUB_300001_SM_10006detail10radix_sort31DeviceRadixSortSingleTileKernelINS1_5radix10policy_hubIddyE10Policy1000ELNS0_9SortOrderE0EddyNS1_21identity_decomposer_tEEEvPKT1_PSA_PKT2_PSE_T3_iiT4_
.visible .entry _ZN3cub18CUB_300001_SM_10006detail10radix_sort31DeviceRadixSortSingleTileKernelINS1_5radix10policy_hubIddyE10Policy1000ELNS0_9SortOrderE0EddyNS1_21identity_decomposer_tEEEvPKT1_PSA_PKT2_PSE_T3_iiT4_(
	.param .u64 .ptr .align 1 _ZN3cub18CUB_300001_SM_10006detail10radix_sort31DeviceRadixSortSingleTileKernelINS1_5radix10policy_hubIddyE10Policy1000ELNS0_9SortOrderE0EddyNS1_21identity_decomposer_tEEEvPKT1_PSA_PKT2_PSE_T3_iiT4__param_0,
	.param .u64 .ptr .align 1 _ZN3cub18CUB_300001_SM_10006detail10radix_sort31DeviceRadixSortSingleTileKernelINS1_5radix10policy_hubIddyE10Policy1000ELNS0_9SortOrderE0EddyNS1_21identity_decomposer_tEEEvPKT1_PSA_PKT2_PSE_T3_iiT4__param_1,
	.param .u64 .ptr .align 1 _ZN3cub18CUB_300001_SM_10006detail10radix_sort31DeviceRadixSortSingleTileKernelINS1_5radix10policy_hubIddyE10Policy1000ELNS0_9SortOrderE0EddyNS1_21identity_decomposer_tEEEvPKT1_PSA_PKT2_PSE_T3_iiT4__param_2,
	.param .u64 .ptr .align 1 _ZN3cub18CUB_300001_SM_10006detail10radix_sort31DeviceRadixSortSingleTileKernelINS1_5radix10policy_hubIddyE10Policy1000ELNS0_9SortOrderE0EddyNS1_21identity_decomposer_tEEEvPKT1_PSA_PKT2_PSE_T3_iiT4__param_3,
	.param .u64 _ZN3cub18CUB_300001_SM_10006detail10radix_sort31DeviceRadixSortSingleTileKernelINS1_5radix10policy_hubIddyE10Policy1000ELNS0_9SortOrderE0EddyNS1_21identity_decomposer_tEEEvPKT1_PSA_PKT2_PSE_T3_iiT4__param_4,
	.param .u32 _ZN3cub18CUB_300001_SM_10006detail10radix_sort31DeviceRadixSortSingleTileKernelINS1_5radix10policy_hubIddyE10Policy1000ELNS0_9SortOrderE0EddyNS1_21identity_decomposer_tEEEvPKT1_PSA_PKT2_PSE_T3_iiT4__param_5,
	.param .u32 _ZN3cub18CUB_300001_SM_10006detail10radix_sort31DeviceRadixSortSingleTileKernelINS1_5radix10policy_hubIddyE10Policy1000ELNS0_9SortOrderE0EddyNS1_21identity_decomposer_tEEEvPKT1_PSA_PKT2_PSE_T3_iiT4__param_6,
	.param .align 1 .b8 _ZN3cub18CUB_300001_SM_10006detail10radix_sort31DeviceRadixSortSingleTileKernelINS1_5radix10policy_hubIddyE10Policy1000ELNS0_9SortOrderE0EddyNS1_21identity_decomposer_tEEEvPKT1_PSA_PKT2_PSE_T3_iiT4__param_7[1]
)
.maxntid 256
.minnctapersm 1
{
	.reg .pred 	%p<70>;
	.reg .b16 	%rs<19>;
	.reg .b32 	%r<360>;
	.reg .b64 	%rd<157>;
	.reg .b64 	%fd<73>;
	// demoted variable
	.shared .align 16 .b8 _ZZN3cub18CUB_300001_SM_10006detail10radix_sort31DeviceRadixSortSingleTileKernelINS1_5radix10policy_hubIddyE10Policy1000ELNS0_9SortOrderE0EddyNS1_21identity_decomposer_tEEEvPKT1_PSA_PKT2_PSE_T3_iiT4_E12temp_storage[33856];
	ld.param.u64 	%rd65, [_ZN3cub18CUB_300001_SM_10006detail10radix_sort31DeviceRadixSortSingleTileKernelINS1_5radix10policy_hubIddyE10Policy1000ELNS0_9SortOrderE0EddyNS1_21identity_decomposer_tEEEvPKT1_PSA_PKT2_PSE_T3_iiT4__param_0];
	ld.param.u64 	%rd60, [_ZN3cub18CUB_300001_SM_10006detail10radix_sort31DeviceRadixSortSingleTileKernelINS1_5radix10policy_hubIddyE10Policy1000ELNS0_9SortOrderE0EddyNS1_21identity_decomposer_tEEEvPKT1_PSA_PKT2_PSE_T3_iiT4__param_1];
	ld.param.u64 	%rd61, [_ZN3cub18CUB_300001_SM_10006detail10radix_sort31DeviceRadixSortSingleTileKernelINS1_5radix10policy_hubIddyE10Policy1000ELNS0_9SortOrderE0EddyNS1_21identity_decomposer_tEEEvPKT1_PSA_PKT2_PSE_T3_iiT4__param_2];
	ld.param.u64 	%rd62, [_ZN3cub18CUB_300001_SM_10006detail10radix_sort31DeviceRadixSortSingleTileKernelINS1_5radix10policy_hubIddyE10Policy1000ELNS0_9SortOrderE0EddyNS1_21identity_decomposer_tEEEvPKT1_PSA_PKT2_PSE_T3_iiT4__param_3];
	ld.param.u64 	%rd63, [_ZN3cub18CUB_300001_SM_10006detail10radix_sort31DeviceRadixSortSingleTileKernelINS1_5radix10policy_hubIddyE10Policy1000ELNS0_9SortOrderE0EddyNS1_21identity_decomposer_tEEEvPKT1_PSA_PKT2_PSE_T3_iiT4__param_4];
	ld.param.u32 	%r84, [_ZN3cub18CUB_300001_SM_10006detail10radix_sort31DeviceRadixSortSingleTileKernelINS1_5radix10policy_hubIddyE10Policy1000ELNS0_9SortOrderE0EddyNS1_21identity_decomposer_tEEEvPKT1_PSA_PKT2_PSE_T3_iiT4__param_5];
	ld.param.u32 	%r85, [_ZN3cub18CUB_300001_SM_10006detail10radix_sort31DeviceRadixSortSingleTileKernelINS1_5radix10policy_hubIddyE10Policy1000ELNS0_9SortOrderE0EddyNS1_21identity_decomposer_tEEEvPKT1_PSA_PKT2_PSE_T3_iiT4__param_6];
	cvta.to.global.u64 	%rd66, %rd65;
	cvt.u32.u64 	%r1, %rd63;
	mov.u32 	%r2, %tid.x;
	mul.lo.s32 	%r3, %r2, 9;
	setp.ge.s32 	%p1, %r3, %r1;
	mul.wide.u32 	%rd67, %r3, 8;
	add.s64 	%rd1, %rd66, %rd67;
	mov.b64 	%rd139, 9223372036854775807;
	@%p1 bra 	$L__BB29_2;
	ld.global.u64 	%rd139, [%rd1];
$L__BB29_2:
	add.s32 	%r4, %r3, 1;
	setp.ge.s32 	%p2, %r4, %r1;
	mov.b64 	%rd140, 9223372036854775807;
	@%p2 bra 	$L__BB29_4;
	ld.global.u64 	%rd140, [%rd1+8];
$L__BB29_4:
	add.s32 	%r5, %r3, 2;
	setp.ge.s32 	%p3, %r5, %r1;
	mov.b64 	%rd141, 9223372036854775807;
	@%p3 bra 	$L__BB29_6;
	ld.global.u64 	%rd141, [%rd1+16];
$L__BB29_6:
	add.s32 	%r6, %r3, 3;
	setp.ge.s32 	%p4, %r6, %r1;
	mov.b64 	%rd142, 9223372036854775807;
	@%p4 bra 	$L__BB29_8;
	ld.global.u64 	%rd142, [%rd1+24];
$L__BB29_8:
	add.s32 	%r7, %r3, 4;
	setp.ge.s32 	%p5, %r7, %r1;
	mov.b64 	%rd143, 9223372036854775807;
	@%p5 bra 	$L__BB29_10;
	ld.global.u64 	%rd143, [%rd1+32];
$L__BB29_10:
	add.s32 	%r8, %r3, 5;
	setp.ge.s32 	%p6, %r8, %r1;
	mov.b64 	%rd144, 9223372036854775807;
	@%p6 bra 	$L__BB29_12;
	ld.global.u64 	%rd144, [%rd1+40];
$L__BB29_12:
	add.s32 	%r9, %r3, 6;
	setp.ge.s32 	%p7, %r9, %r1;
	mov.b64 	%rd145, 9223372036854775807;
	@%p7 bra 	$L__BB29_14;
	ld.global.u64 	%rd145, [%rd1+48];
$L__BB29_14:
	add.s32 	%r10, %r3, 7;
	setp.ge.s32 	%p8, %r10, %r1;
	mov.b64 	%rd146, 9223372036854775807;
	@%p8 bra 	$L__BB29_16;
	ld.global.u64 	%rd146, [%rd1+56];
$L__BB29_16:
	add.s32 	%r11, %r3, 8;
	setp.ge.s32 	%p9, %r11, %r1;
	mov.b64 	%rd147, 9223372036854775807;
	@%p9 bra 	$L__BB29_18;
	ld.global.u64 	%rd147, [%rd1+64];
$L__BB29_18:
	bar.sync 	0;
	mov.b64 	{%r86, %r87}, %rd63;
	shfl.sync.idx.b32	%r12|%p10, %r86, 0, 31, -1;
	shfl.sync.idx.b32	%r88|%p11, %r87, 0, 31, -1;
	mov.b64 	%rd20, {%r12, %r88};
	setp.ge.s32 	%p12, %r3, %r12;
	cvta.to.global.u64 	%rd76, %rd61;
	add.s64 	%rd21, %rd76, %rd67;
	@%p12 bra 	$L__BB29_20;
	ld.global.f64 	%fd72, [%rd21];
$L__BB29_20:
	setp.ge.s32 	%p13, %r4, %r12;
	@%p13 bra 	$L__BB29_22;
	ld.global.f64 	%fd71, [%rd21+8];
$L__BB29_22:
	setp.ge.s32 	%p14, %r5, %r12;
	@%p14 bra 	$L__BB29_24;
	ld.global.f64 	%fd70, [%rd21+16];
$L__BB29_24:
	setp.ge.s32 	%p15, %r6, %r12;
	@%p15 bra 	$L__BB29_26;
	ld.global.f64 	%fd69, [%rd21+24];
$L__BB29_26:
	setp.ge.s32 	%p16, %r7, %r12;
	@%p16 bra 	$L__BB29_28;
	ld.global.f64 	%fd68, [%rd21+32];
$L__BB29_28:
	setp.ge.s32 	%p17, %r8, %r12;
	@%p17 bra 	$L__BB29_30;
	ld.global.f64 	%fd67, [%rd21+40];
$L__BB29_30:
	setp.ge.s32 	%p18, %r9, %r12;
	@%p18 bra 	$L__BB29_32;
	ld.global.f64 	%fd66, [%rd21+48];
$L__BB29_32:
	setp.ge.s32 	%p19, %r10, %r12;
	@%p19 bra 	$L__BB29_34;
	ld.global.f64 	%fd65, [%rd21+56];
$L__BB29_34:
	setp.ge.s32 	%p20, %r11, %r12;
	@%p20 bra 	$L__BB29_36;
	ld.global.f64 	%fd64, [%rd21+64];
$L__BB29_36:
	bar.sync 	0;
	setp.gt.s64 	%p21, %rd139, -1;
	selp.b64 	%rd78, -9223372036854775808, -1, %p21;
	xor.b64  	%rd156, %rd78, %rd139;
	setp.gt.s64 	%p22, %rd140, -1;
	selp.b64 	%rd79, -9223372036854775808, -1, %p22;
	xor.b64  	%rd155, %rd79, %rd140;
	setp.gt.s64 	%p23, %rd141, -1;
	selp.b64 	%rd80, -9223372036854775808, -1, %p23;
	xor.b64  	%rd154, %rd80, %rd141;
	setp.gt.s64 	%p24, %rd142, -1;
	selp.b64 	%rd81, -9223372036854775808, -1, %p24;
	xor.b64  	%rd153, %rd81, %rd142;
	setp.gt.s64 	%p25, %rd143, -1;
	selp.b64 	%rd82, -9223372036854775808, -1, %p25;
	xor.b64  	%rd152, %rd82, %rd143;
	setp.gt.s64 	%p26, %rd144, -1;
	selp.b64 	%rd83, -9223372036854775808, -1, %p26;
	xor.b64  	%rd151, %rd83, %rd144;
	setp.gt.s64 	%p27, %rd145, -1;
	selp.b64 	%rd84, -9223372036854775808, -1, %p27;
	xor.b64  	%rd150, %rd84, %rd145;
	setp.gt.s64 	%p28, %rd146, -1;
	selp.b64 	%rd85, -9223372036854775808, -1, %p28;
	xor.b64  	%rd149, %rd85, %rd146;
	setp.gt.s64 	%p29, %rd147, -1;
	selp.b64 	%rd86, -9223372036854775808, -1, %p29;
	xor.b64  	%rd148, %rd86, %rd147;
	shr.u32 	%r13, %r2, 5;
	shl.b32 	%r90, %r2, 2;
	mov.u32 	%r91, _ZZN3cub18CUB_300001_SM_10006detail10radix_sort31DeviceRadixSortSingleTileKernelINS1_5radix10policy_hubIddyE10Policy1000ELNS0_9SortOrderE0EddyNS1_21identity_decomposer_tEEEvPKT1_PSA_PKT2_PSE_T3_iiT4_E12temp_storage;
	add.s32 	%r14, %r91, %r90;
	shl.b32 	%r92, %r2, 7;
	add.s32 	%r15, %r14, %r92;
	shl.b32 	%r93, %r13, 2;
	add.s32 	%r94, %r91, %r93;
	add.s32 	%r16, %r94, 33792;
	mad.lo.s32 	%r17, %r2, -60, %r15;
	add.s32 	%r357, %r84, 6;
	sub.s32 	%r356, %r85, %r84;
$L__BB29_37:
	add.s32 	%r105, %r357, -6;
	min.s32 	%r95, %r356, 6;
	mov.b32 	%r134, 0;
	st.shared.u32 	[%r14], %r134;
	st.shared.u32 	[%r14+1024], %r134;
	st.shared.u32 	[%r14+2048], %r134;
	st.shared.u32 	[%r14+3072], %r134;
	st.shared.u32 	[%r14+4096], %r134;
	st.shared.u32 	[%r14+5120], %r134;
	st.shared.u32 	[%r14+6144], %r134;
	st.shared.u32 	[%r14+7168], %r134;
	st.shared.u32 	[%r14+8192], %r134;
	st.shared.u32 	[%r14+9216], %r134;
	st.shared.u32 	[%r14+10240], %r134;
	st.shared.u32 	[%r14+11264], %r134;
	st.shared.u32 	[%r14+12288], %r134;
	st.shared.u32 	[%r14+13312], %r134;
	st.shared.u32 	[%r14+14336], %r134;
	st.shared.u32 	[%r14+15360], %r134;
	st.shared.u32 	[%r14+16384], %r134;
	st.shared.u32 	[%r14+17408], %r134;
	st.shared.u32 	[%r14+18432], %r134;
	st.shared.u32 	[%r14+19456], %r134;
	st.shared.u32 	[%r14+20480], %r134;
	st.shared.u32 	[%r14+21504], %r134;
	st.shared.u32 	[%r14+22528], %r134;
	st.shared.u32 	[%r14+23552], %r134;
	st.shared.u32 	[%r14+24576], %r134;
	st.shared.u32 	[%r14+25600], %r134;
	st.shared.u32 	[%r14+26624], %r134;
	st.shared.u32 	[%r14+27648], %r134;
	st.shared.u32 	[%r14+28672], %r134;
	st.shared.u32 	[%r14+29696], %r134;
	st.shared.u32 	[%r14+30720], %r134;
	st.shared.u32 	[%r14+31744], %r134;
	st.shared.u32 	[%r14+32768], %r134;
	mov.b64 	%rd88, 1;
	// begin inline asm
	shl.b64 %rd87, %rd88, %r95;
	// end inline asm
	add.s64 	%rd90, %rd87, -1;
	// begin inline asm
	shl.b64 %rd89, %rd90, %r134;
	// end inline asm
	setp.eq.s64 	%p30, %rd156, 9223372036854775807;
	selp.b64 	%rd92, -9223372036854775808, %rd156, %p30;
	// begin inline asm
	shr.b64 %rd91, %rd92, %r105;
	// end inline asm
	cvt.u32.u64 	%r137, %rd91;
	cvt.u32.u64 	%r138, %rd89;
	and.b32  	%r139, %r138, %r137;
	shl.b32 	%r140, %r139, 10;
	and.b32  	%r141, %r140, 31744;
	add.s32 	%r142, %r14, %r141;
	shr.u32 	%r143, %r139, 4;
	and.b32  	%r144, %r143, 268435454;
	add.s32 	%r23, %r142, %r144;
	ld.shared.u16 	%rs1, [%r23];
	add.s16 	%rs10, %rs1, 1;
	st.shared.u16 	[%r23], %rs10;
	setp.eq.s64 	%p31, %rd155, 9223372036854775807;
	selp.b64 	%rd94, -9223372036854775808, %rd155, %p31;
	// begin inline asm
	shr.b64 %rd93, %rd94, %r105;
	// end inline asm
	cvt.u32.u64 	%r145, %rd93;
	and.b32  	%r146, %r138, %r145;
	shl.b32 	%r147, %r146, 10;
	and.b32  	%r148, %r147, 31744;
	add.s32 	%r149, %r14, %r148;
	shr.u32 	%r150, %r146, 4;
	and.b32  	%r151, %r150, 268435454;
	add.s32 	%r24, %r149, %r151;
	ld.shared.u16 	%rs2, [%r24];
	add.s16 	%rs11, %rs2, 1;
	st.shared.u16 	[%r24], %rs11;
	setp.eq.s64 	%p32, %rd154, 9223372036854775807;
	selp.b64 	%rd96, -9223372036854775808, %rd154, %p32;
	// begin inline asm
	shr.b64 %rd95, %rd96, %r105;
	// end inline asm
	cvt.u32.u64 	%r152, %rd95;
	and.b32  	%r153, %r138, %r152;
	shl.b32 	%r154, %r153, 10;
	and.b32  	%r155, %r154, 31744;
	add.s32 	%r156, %r14, %r155;
	shr.u32 	%r157, %r153, 4;
	and.b32  	%r158, %r157, 268435454;
	add.s32 	%r25, %r156, %r158;
	ld.shared.u16 	%rs3, [%r25];
	add.s16 	%rs12, %rs3, 1;
	st.shared.u16 	[%r25], %rs12;
	setp.eq.s64 	%p33, %rd153, 9223372036854775807;
	selp.b64 	%rd98, -9223372036854775808, %rd153, %p33;
	// begin inline asm
	shr.b64 %rd97, %rd98, %r105;
	// end inline asm
	cvt.u32.u64 	%r159, %rd97;
	and.b32  	%r160, %r138, %r159;
	shl.b32 	%r161, %r160, 10;
	and.b32  	%r162, %r161, 31744;
	add.s32 	%r163, %r14, %r162;
	shr.u32 	%r164, %r160, 4;
	and.b32  	%r165, %r164, 268435454;
	add.s32 	%r26, %r163, %r165;
	ld.shared.u16 	%rs4, [%r26];
	add.s16 	%rs13, %rs4, 1;
	st.shared.u16 	[%r26], %rs13;
	setp.eq.s64 	%p34, %rd152, 9223372036854775807;
	selp.b64 	%rd100, -9223372036854775808, %rd152, %p34;
	// begin inline asm
	shr.b64 %rd99, %rd100, %r105;
	// end inline asm
	cvt.u32.u64 	%r166, %rd99;
	and.b32  	%r167, %r138, %r166;
	shl.b32 	%r168, %r167, 10;
	and.b32  	%r169, %r168, 31744;
	add.s32 	%r170, %r14, %r169;
	shr.u32 	%r171, %r167, 4;
	and.b32  	%r172, %r171, 268435454;
	add.s32 	%r27, %r170, %r172;
	ld.shared.u16 	%rs5, [%r27];
	add.s16 	%rs14, %rs5, 1;
	st.shared.u16 	[%r27], %rs14;
	setp.eq.s64 	%p35, %rd151, 9223372036854775807;
	selp.b64 	%rd102, -9223372036854775808, %rd151, %p35;
	// begin inline asm
	shr.b64 %rd101, %rd102, %r105;
	// end inline asm
	cvt.u32.u64 	%r173, %rd101;
	and.b32  	%r174, %r138, %r173;
	shl.b32 	%r175, %r174, 10;
	and.b32  	%r176, %r175, 31744;
	add.s32 	%r177, %r14, %r176;
	shr.u32 	%r178, %r174, 4;
	and.b32  	%r179, %r178, 268435454;
	add.s32 	%r28, %r177, %r179;
	ld.shared.u16 	%rs6, [%r28];
	add.s16 	%rs15, %rs6, 1;
	st.shared.u16 	[%r28], %rs15;
	setp.eq.s64 	%p36, %rd150, 9223372036854775807;
	selp.b64 	%rd104, -9223372036854775808, %rd150, %p36;
	// begin inline asm
	shr.b64 %rd103, %rd104, %r105;
	// end inline asm
	cvt.u32.u64 	%r180, %rd103;
	and.b32  	%r181, %r138, %r180;
	shl.b32 	%r182, %r181, 10;
	and.b32  	%r183, %r182, 31744;
	add.s32 	%r184, %r14, %r183;
	shr.u32 	%r185, %r181, 4;
	and.b32  	%r186, %r185, 268435454;
	add.s32 	%r29, %r184, %r186;
	ld.shared.u16 	%rs7, [%r29];
	add.s16 	%rs16, %rs7, 1;
	st.shared.u16 	[%r29], %rs16;
	setp.eq.s64 	%p37, %rd149, 9223372036854775807;
	selp.b64 	%rd106, -9223372036854775808, %rd149, %p37;
	// begin inline asm
	shr.b64 %rd105, %rd106, %r105;
	// end inline asm
	cvt.u32.u64 	%r187, %rd105;
	and.b32  	%r188, %r138, %r187;
	shl.b32 	%r189, %r188, 10;
	and.b32  	%r190, %r189, 31744;
	add.s32 	%r191, %r14, %r190;
	shr.u32 	%r192, %r188, 4;
	and.b32  	%r193, %r192, 268435454;
	add.s32 	%r30, %r191, %r193;
	ld.shared.u16 	%rs8, [%r30];
	add.s16 	%rs17, %rs8, 1;
	st.shared.u16 	[%r30], %rs17;
	setp.eq.s64 	%p38, %rd148, 9223372036854775807;
	selp.b64 	%rd108, -9223372036854775808, %rd148, %p38;
	// begin inline asm
	shr.b64 %rd107, %rd108, %r105;
	// end inline asm
	cvt.u32.u64 	%r194, %rd107;
	and.b32  	%r195, %r138, %r194;
	shl.b32 	%r196, %r195, 10;
	and.b32  	%r197, %r196, 31744;
	add.s32 	%r198, %r14, %r197;
	shr.u32 	%r199, %r195, 4;
	and.b32  	%r200, %r199, 268435454;
	add.s32 	%r31, %r198, %r200;
	ld.shared.u16 	%rs9, [%r31];
	add.s16 	%rs18, %rs9, 1;
	st.shared.u16 	[%r31], %rs18;
	bar.sync 	0;
	ld.shared.u32 	%r32, [%r15];
	ld.shared.u32 	%r201, [%r15+4];
	ld.shared.u32 	%r202, [%r15+8];
	ld.shared.u32 	%r203, [%r15+12];
	ld.shared.u32 	%r204, [%r15+16];
	ld.shared.u32 	%r205, [%r15+20];
	ld.shared.u32 	%r206, [%r15+24];
	ld.shared.u32 	%r207, [%r15+28];
	ld.shared.u32 	%r208, [%r15+32];
	ld.shared.u32 	%r209, [%r15+36];
	ld.shared.u32 	%r210, [%r15+40];
	ld.shared.u32 	%r211, [%r15+44];
	ld.shared.u32 	%r212, [%r15+48];
	ld.shared.u32 	%r213, [%r15+52];
	ld.shared.u32 	%r214, [%r15+56];
	ld.shared.u32 	%r215, [%r15+60];
	ld.shared.u32 	%r216, [%r15+64];
	ld.shared.u32 	%r217, [%r15+68];
	ld.shared.u32 	%r218, [%r15+72];
	ld.shared.u32 	%r219, [%r15+76];
	ld.shared.u32 	%r220, [%r15+80];
	ld.shared.u32 	%r221, [%r15+84];
	ld.shared.u32 	%r222, [%r15+88];
	ld.shared.u32 	%r223, [%r15+92];
	ld.shared.u32 	%r224, [%r15+96];
	ld.shared.u32 	%r225, [%r15+100];
	ld.shared.u32 	%r226, [%r15+104];
	ld.shared.u32 	%r227, [%r15+108];
	ld.shared.u32 	%r228, [%r15+112];
	ld.shared.u32 	%r229, [%r15+116];
	ld.shared.u32 	%r230, [%r15+120];
	ld.shared.u32 	%r231, [%r15+124];
	ld.shared.u32 	%r232, [%r15+128];
	add.s32 	%r33, %r201, %r32;
	add.s32 	%r34, %r202, %r33;
	add.s32 	%r35, %r203, %r34;
	add.s32 	%r36, %r204, %r35;
	add.s32 	%r37, %r205, %r36;
	add.s32 	%r38, %r206, %r37;
	add.s32 	%r39, %r207, %r38;
	add.s32 	%r40, %r208, %r39;
	add.s32 	%r41, %r209, %r40;
	add.s32 	%r42, %r210, %r41;
	add.s32 	%r43, %r211, %r42;
	add.s32 	%r44, %r212, %r43;
	add.s32 	%r45, %r213, %r44;
	add.s32 	%r46, %r214, %r45;
	add.s32 	%r47, %r215, %r46;
	add.s32 	%r48, %r216, %r47;
	add.s32 	%r49, %r217, %r48;
	add.s32 	%r50, %r218, %r49;
	add.s32 	%r51, %r219, %r50;
	add.s32 	%r52, %r220, %r51;
	add.s32 	%r53, %r221, %r52;
	add.s32 	%r54, %r222, %r53;
	add.s32 	%r55, %r223, %r54;
	add.s32 	%r56, %r224, %r55;
	add.s32 	%r57, %r225, %r56;
	add.s32 	%r58, %r226, %r57;
	add.s32 	%r59, %r227, %r58;
	add.s32 	%r60, %r228, %r59;
	add.s32 	%r61, %r229, %r60;
	add.s32 	%r62, %r230, %r61;
	add.s32 	%r63, %r231, %r62;
	add.s32 	%r111, %r232, %r63;
	// begin inline asm
	mov.u32 %r106, %laneid;
	// end inline asm
	mov.b32 	%r109, 1;
	mov.b32 	%r136, -1;
	// begin inline asm
	{  .reg .u32 r0;  .reg .pred p;  shfl.sync.up.b32 r0|p, %r111, %r109, %r134, %r136;  @p add.u32 r0, r0, %r111;  mov.u32 %r107, r0;}
	// end inline asm
	mov.b32 	%r115, 2;
	// begin inline asm
	{  .reg .u32 r0;  .reg .pred p;  shfl.sync.up.b32 r0|p, %r107, %r115, %r134, %r136;  @p add.u32 r0, r0, %r107;  mov.u32 %r113, r0;}
	// end inline asm
	mov.b32 	%r121, 4;
	// begin inline asm
	{  .reg .u32 r0;  .reg .pred p;  shfl.sync.up.b32 r0|p, %r113, %r121, %r134, %r136;  @p add.u32 r0, r0, %r113;  mov.u32 %r119, r0;}
	// end inline asm
	mov.b32 	%r127, 8;
	// begin inline asm
	{  .reg .u32 r0;  .reg .pred p;  shfl.sync.up.b32 r0|p, %r119, %r127, %r134, %r136;  @p add.u32 r0, r0, %r119;  mov.u32 %r125, r0;}
	// end inline asm
	mov.b32 	%r133, 16;
	// begin inline asm
	{  .reg .u32 r0;  .reg .pred p;  shfl.sync.up.b32 r0|p, %r125, %r133, %r134, %r136;  @p add.u32 r0, r0, %r125;  mov.u32 %r131, r0;}
	// end inline asm
	setp.ne.s32 	%p39, %r106, 31;
	@%p39 bra 	$L__BB29_39;
	st.shared.u32 	[%r16], %r131;
$L__BB29_39:
	sub.s32 	%r233, %r131, %r111;
	setp.gt.u32 	%p40, %r2, 31;
	setp.eq.s32 	%p41, %r13, 7;
	setp.eq.s32 	%p42, %r13, 6;
	setp.eq.s32 	%p43, %r13, 5;
	setp.eq.s32 	%p44, %r13, 4;
	setp.eq.s32 	%p45, %r13, 3;
	setp.eq.s32 	%p46, %r13, 2;
	setp.eq.s32 	%p47, %r13, 1;
	bar.sync 	0;
	ld.shared.v4.u32 	{%r234, %r235, %r236, %r237}, [_ZZN3cub18CUB_300001_SM_10006detail10radix_sort31DeviceRadixSortSingleTileKernelINS1_5radix10policy_hubIddyE10Policy1000ELNS0_9SortOrderE0EddyNS1_21identity_decomposer_tEEEvPKT1_PSA_PKT2_PSE_T3_iiT4_E12temp_storage+33792];
	selp.b32 	%r238, %r234, %r358, %p47;
	add.s32 	%r239, %r235, %r234;
	selp.b32 	%r240, %r239, %r238, %p46;
	add.s32 	%r241, %r239, %r236;
	selp.b32 	%r242, %r241, %r240, %p45;
	add.s32 	%r243, %r241, %r237;
	selp.b32 	%r244, %r243, %r242, %p44;
	ld.shared.v4.u32 	{%r245, %r246, %r247, %r248}, [_ZZN3cub18CUB_300001_SM_10006detail10radix_sort31DeviceRadixSortSingleTileKernelINS1_5radix10policy_hubIddyE10Policy1000ELNS0_9SortOrderE0EddyNS1_21identity_decomposer_tEEEvPKT1_PSA_PKT2_PSE_T3_iiT4_E12temp_storage+33808];
	add.s32 	%r249, %r243, %r245;
	selp.b32 	%r250, %r249, %r244, %p43;
	add.s32 	%r251, %r249, %r246;
	selp.b32 	%r252, %r251, %r250, %p42;
	add.s32 	%r253, %r251, %r247;
	selp.b32 	%r358, %r253, %r252, %p41;
	add.s32 	%r68, %r253, %r248;
	setp.ne.s32 	%p48, %r106, 0;
	selp.b32 	%r254, %r233, 0, %p48;
	add.s32 	%r255, %r358, %r254;
	or.pred  	%p49, %p40, %p48;
	selp.b32 	%r359, %r255, %r233, %p40;
	@%p49 bra 	$L__BB29_41;
	shl.b32 	%r359, %r68, 16;
	st.shared.u32 	[_ZZN3cub18CUB_300001_SM_10006detail10radix_sort31DeviceRadixSortSingleTileKernelINS1_5radix10policy_hubIddyE10Policy1000ELNS0_9SortOrderE0EddyNS1_21identity_decomposer_tEEEvPKT1_PSA_PKT2_PSE_T3_iiT4_E12temp_storage+33832], %r359;
$L__BB29_41:
	setp.eq.s32 	%p50, %r2, 0;
	bar.sync 	0;
	ld.shared.u32 	%r256, [_ZZN3cub18CUB_300001_SM_10006detail10radix_sort31DeviceRadixSortSingleTileKernelINS1_5radix10policy_hubIddyE10Policy1000ELNS0_9SortOrderE0EddyNS1_21identity_decomposer_tEEEvPKT1_PSA_PKT2_PSE_T3_iiT4_E12temp_storage+33832];
	selp.b32 	%r257, 0, %r256, %p50;
	add.s32 	%r258, %r359, %r257;
	add.s32 	%r259, %r32, %r258;
	add.s32 	%r260, %r33, %r258;
	add.s32 	%r261, %r34, %r258;
	add.s32 	%r262, %r35, %r258;
	add.s32 	%r263, %r36, %r258;
	add.s32 	%r264, %r37, %r258;
	add.s32 	%r265, %r38, %r258;
	add.s32 	%r266, %r39, %r258;
	add.s32 	%r267, %r40, %r258;
	add.s32 	%r268, %r41, %r258;
	add.s32 	%r269, %r42, %r258;
	add.s32 	%r270, %r43, %r258;
	add.s32 	%r271, %r44, %r258;
	add.s32 	%r272, %r45, %r258;
	add.s32 	%r273, %r46, %r258;
	add.s32 	%r274, %r47, %r258;
	add.s32 	%r275, %r48, %r258;
	add.s32 	%r276, %r49, %r258;
	add.s32 	%r277, %r50, %r258;
	add.s32 	%r278, %r51, %r258;
	add.s32 	%r279, %r52, %r258;
	add.s32 	%r280, %r53, %r258;
	add.s32 	%r281, %r54, %r258;
	add.s32 	%r282, %r55, %r258;
	add.s32 	%r283, %r56, %r258;
	add.s32 	%r284, %r57, %r258;
	add.s32 	%r285, %r58, %r258;
	add.s32 	%r286, %r59, %r258;
	add.s32 	%r287, %r60, %r258;
	add.s32 	%r288, %r61, %r258;
	add.s32 	%r289, %r62, %r258;
	add.s32 	%r290, %r63, %r258;
	st.shared.u32 	[%r15], %r258;
	st.shared.u32 	[%r15+4], %r259;
	st.shared.u32 	[%r15+8], %r260;
	st.shared.u32 	[%r15+12], %r261;
	st.shared.u32 	[%r15+16], %r262;
	st.shared.u32 	[%r15+20], %r263;
	st.shared.u32 	[%r15+24], %r264;
	st.shared.u32 	[%r15+28], %r265;
	st.shared.u32 	[%r15+32], %r266;
	st.shared.u32 	[%r15+36], %r267;
	st.shared.u32 	[%r15+40], %r268;
	st.shared.u32 	[%r15+44], %r269;
	st.shared.u32 	[%r15+48], %r270;
	st.shared.u32 	[%r15+52], %r271;
	st.shared.u32 	[%r15+56], %r272;
	st.shared.u32 	[%r15+60], %r273;
	st.shared.u32 	[%r15+64], %r274;
	st.shared.u32 	[%r15+68], %r275;
	st.shared.u32 	[%r15+72], %r276;
	st.shared.u32 	[%r15+76], %r277;
	st.shared.u32 	[%r15+80], %r278;
	st.shared.u32 	[%r15+84], %r279;
	st.shared.u32 	[%r15+88], %r280;
	st.shared.u32 	[%r15+92], %r281;
	st.shared.u32 	[%r15+96], %r282;
	st.shared.u32 	[%r15+100], %r283;
	st.shared.u32 	[%r15+104], %r284;
	st.shared.u32 	[%r15+108], %r285;
	st.shared.u32 	[%r15+112], %r286;
	st.shared.u32 	[%r15+116], %r287;
	st.shared.u32 	[%r15+120], %r288;
	st.shared.u32 	[%r15+124], %r289;
	st.shared.u32 	[%r15+128], %r290;
	bar.sync 	0;
	cvt.u32.u16 	%r291, %rs1;
	ld.shared.u16 	%r292, [%r23];
	add.s32 	%r72, %r292, %r291;
	cvt.u32.u16 	%r293, %rs2;
	ld.shared.u16 	%r294, [%r24];
	add.s32 	%r73, %r294, %r293;
	cvt.u32.u16 	%r295, %rs3;
	ld.shared.u16 	%r296, [%r25];
	add.s32 	%r74, %r296, %r295;
	cvt.u32.u16 	%r297, %rs4;
	ld.shared.u16 	%r298, [%r26];
	add.s32 	%r75, %r298, %r297;
	cvt.u32.u16 	%r299, %rs5;
	ld.shared.u16 	%r300, [%r27];
	add.s32 	%r76, %r300, %r299;
	cvt.u32.u16 	%r301, %rs6;
	ld.shared.u16 	%r302, [%r28];
	add.s32 	%r77, %r302, %r301;
	cvt.u32.u16 	%r303, %rs7;
	ld.shared.u16 	%r304, [%r29];
	add.s32 	%r78, %r304, %r303;
	cvt.u32.u16 	%r305, %rs8;
	ld.shared.u16 	%r306, [%r30];
	add.s32 	%r79, %r306, %r305;
	cvt.u32.u16 	%r307, %rs9;
	ld.shared.u16 	%r308, [%r31];
	add.s32 	%r80, %r308, %r307;
	bar.sync 	0;
	setp.lt.s32 	%p51, %r357, %r85;
	@%p51 bra 	$L__BB29_61;
	cvt.u64.u32 	%rd109, %r2;
	shl.b32 	%r309, %r72, 3;
	mov.u32 	%r310, _ZZN3cub18CUB_300001_SM_10006detail10radix_sort31DeviceRadixSortSingleTileKernelINS1_5radix10policy_hubIddyE10Policy1000ELNS0_9SortOrderE0EddyNS1_21identity_decomposer_tEEEvPKT1_PSA_PKT2_PSE_T3_iiT4_E12temp_storage;
	add.s32 	%r311, %r310, %r309;
	st.shared.u64 	[%r311], %rd156;
	shl.b32 	%r312, %r73, 3;
	add.s32 	%r313, %r310, %r312;
	st.shared.u64 	[%r313], %rd155;
	shl.b32 	%r314, %r74, 3;
	add.s32 	%r315, %r310, %r314;
	st.shared.u64 	[%r315], %rd154;
	shl.b32 	%r316, %r75, 3;
	add.s32 	%r317, %r310, %r316;
	st.shared.u64 	[%r317], %rd153;
	shl.b32 	%r318, %r76, 3;
	add.s32 	%r319, %r310, %r318;
	st.shared.u64 	[%r319], %rd152;
	shl.b32 	%r320, %r77, 3;
	add.s32 	%r321, %r310, %r320;
	st.shared.u64 	[%r321], %rd151;
	shl.b32 	%r322, %r78, 3;
	add.s32 	%r323, %r310, %r322;
	st.shared.u64 	[%r323], %rd150;
	shl.b32 	%r324, %r79, 3;
	add.s32 	%r325, %r310, %r324;
	st.shared.u64 	[%r325], %rd149;
	shl.b32 	%r326, %r80, 3;
	add.s32 	%r327, %r310, %r326;
	st.shared.u64 	[%r327], %rd148;
	bar.sync 	0;
	shl.b32 	%r328, %r2, 6;
	sub.s32 	%r81, %r17, %r328;
	ld.shared.u64 	%rd40, [%r81];
	ld.shared.u64 	%rd41, [%r81+2048];
	ld.shared.u64 	%rd42, [%r81+4096];
	ld.shared.u64 	%rd43, [%r81+6144];
	ld.shared.u64 	%rd44, [%r81+8192];
	ld.shared.u64 	%rd45, [%r81+10240];
	ld.shared.u64 	%rd46, [%r81+12288];
	ld.shared.u64 	%rd47, [%r81+14336];
	ld.shared.u64 	%rd48, [%r81+16384];
	bar.sync 	0;
	st.shared.f64 	[%r311], %fd72;
	st.shared.f64 	[%r313], %fd71;
	st.shared.f64 	[%r315], %fd70;
	st.shared.f64 	[%r317], %fd69;
	st.shared.f64 	[%r319], %fd68;
	st.shared.f64 	[%r321], %fd67;
	st.shared.f64 	[%r323], %fd66;
	st.shared.f64 	[%r325], %fd65;
	st.shared.f64 	[%r327], %fd64;
	bar.sync 	0;
	ld.shared.f64 	%fd28, [%r81+2048];
	ld.shared.f64 	%fd29, [%r81+4096];
	ld.shared.f64 	%fd30, [%r81+6144];
	ld.shared.f64 	%fd31, [%r81+8192];
	ld.shared.f64 	%fd32, [%r81+10240];
	ld.shared.f64 	%fd33, [%r81+12288];
	ld.shared.f64 	%fd34, [%r81+14336];
	ld.shared.f64 	%fd35, [%r81+16384];
	setp.gt.u64 	%p52, %rd20, %rd109;
	cvta.to.global.u64 	%rd110, %rd60;
	mul.wide.u32 	%rd111, %r2, 8;
	add.s64 	%rd49, %rd110, %rd111;
	cvta.to.global.u64 	%rd112, %rd62;
	add.s64 	%rd50, %rd112, %rd111;
	@%p52 bra 	$L__BB29_43;
	bra.uni 	$L__BB29_44;
$L__BB29_43:
	ld.shared.f64 	%fd54, [%r81];
	setp.gt.s64 	%p53, %rd40, -1;
	selp.b64 	%rd113, -1, -9223372036854775808, %p53;
	xor.b64  	%rd114, %rd113, %rd40;
	st.global.u64 	[%rd49], %rd114;
	st.global.f64 	[%rd50], %fd54;
$L__BB29_44:
	add.s32 	%r329, %r2, 256;
	cvt.u64.u32 	%rd115, %r329;
	setp.le.u64 	%p54, %rd20, %rd115;
	@%p54 bra 	$L__BB29_46;
	setp.gt.s64 	%p55, %rd41, -1;
	selp.b64 	%rd116, -1, -9223372036854775808, %p55;
	xor.b64  	%rd117, %rd116, %rd41;
	st.global.u64 	[%rd49+2048], %rd117;
	st.global.f64 	[%rd50+2048], %fd28;
$L__BB29_46:
	add.s32 	%r330, %r2, 512;
	cvt.u64.u32 	%rd118, %r330;
	setp.le.u64 	%p56, %rd20, %rd118;
	@%p56 bra 	$L__BB29_48;
	setp.gt.s64 	%p57, %rd42, -1;
	selp.b64 	%rd119, -1, -9223372036854775808, %p57;
	xor.b64  	%rd120, %rd119, %rd42;
	st.global.u64 	[%rd49+4096], %rd120;
	st.global.f64 	[%rd50+4096], %fd29;
$L__BB29_48:
	add.s32 	%r331, %r2, 768;
	cvt.u64.u32 	%rd121, %r331;
	setp.le.u64 	%p58, %rd20, %rd121;
	@%p58 bra 	$L__BB29_50;
	setp.gt.s64 	%p59, %rd43, -1;
	selp.b64 	%rd122, -1, -9223372036854775808, %p59;
	xor.b64  	%rd123, %rd122, %rd43;
	st.global.u64 	[%rd49+6144], %rd123;
	st.global.f64 	[%rd50+6144], %fd30;
$L__BB29_50:
	or.b32  	%r332, %r2, 1024;
	cvt.u64.u32 	%rd124, %r332;
	setp.le.u64 	%p60, %rd20, %rd124;
	@%p60 bra 	$L__BB29_52;
	setp.gt.s64 	%p61, %rd44, -1;
	selp.b64 	%rd125, -1, -9223372036854775808, %p61;
	xor.b64  	%rd126, %rd125, %rd44;
	st.global.u64 	[%rd49+8192], %rd126;
	st.global.f64 	[%rd50+8192], %fd31;
$L__BB29_52:
	add.s32 	%r333, %r2, 1280;
	cvt.u64.u32 	%rd127, %r333;
	setp.le.u64 	%p62, %rd20, %rd127;
	@%p62 bra 	$L__BB29_54;
	setp.gt.s64 	%p63, %rd45, -1;
	selp.b64 	%rd128, -1, -9223372036854775808, %p63;
	xor.b64  	%rd129, %rd128, %rd45;
	st.global.u64 	[%rd49+10240], %rd129;
	st.global.f64 	[%rd50+10240], %fd32;
$L__BB29_54:
	add.s32 	%r334, %r2, 1536;
	cvt.u64.u32 	%rd130, %r334;
	setp.le.u64 	%p64, %rd20, %rd130;
	@%p64 bra 	$L__BB29_56;
	setp.gt.s64 	%p65, %rd46, -1;
	selp.b64 	%rd131, -1, -9223372036854775808, %p65;
	xor.b64  	%rd132, %rd131, %rd46;
	st.global.u64 	[%rd49+12288], %rd132;
	st.global.f64 	[%rd50+12288], %fd33;
$L__BB29_56:
	add.s32 	%r335, %r2, 1792;
	cvt.u64.u32 	%rd133, %r335;
	setp.le.u64 	%p66, %rd20, %rd133;
	@%p66 bra 	$L__BB29_58;
	setp.gt.s64 	%p67, %rd47, -1;
	selp.b64 	%rd134, -1, -9223372036854775808, %p67;
	xor.b64  	%rd135, %rd134, %rd47;
	st.global.u64 	[%rd49+14336], %rd135;
	st.global.f64 	[%rd50+14336], %fd34;
$L__BB29_58:
	or.b32  	%r336, %r2, 2048;
	cvt.u64.u32 	%rd136, %r336;
	setp.le.u64 	%p68, %rd20, %rd136;
	@%p68 bra 	$L__BB29_60;
	setp.gt.s64 	%p69, %rd48, -1;
	selp.b64 	%rd137, -1, -9223372036854775808, %p69;
	xor.b64  	%rd138, %rd137, %rd48;
	st.global.u64 	[%rd49+16384], %rd138;
	st.global.f64 	[%rd50+16384], %fd35;
$L__BB29_60:
	ret;
$L__BB29_61:
	shl.b32 	%r337, %r72, 3;
	mov.u32 	%r338, _ZZN3cub18CUB_300001_SM_10006detail10radix_sort31DeviceRadixSortSingleTileKernelINS1_5radix10policy_hubIddyE10Policy1000ELNS0_9SortOrderE0EddyNS1_21identity_decomposer_tEEEvPKT1_PSA_PKT2_PSE_T3_iiT4_E12temp_storage;
	add.s32 	%r339, %r338, %r337;
	st.shared.u64 	[%r339], %rd156;
	shl.b32 	%r340, %r73, 3;
	add.s32 	%r341, %r338, %r340;
	st.shared.u64 	[%r341], %rd155;
	shl.b32 	%r342, %r74, 3;
	add.s32 	%r343, %r338, %r342;
	st.shared.u64 	[%r343], %rd154;
	shl.b32 	%r344, %r75, 3;
	add.s32 	%r345, %r338, %r344;
	st.shared.u64 	[%r345], %rd153;
	shl.b32 	%r346, %r76, 3;
	add.s32 	%r347, %r338, %r346;
	st.shared.u64 	[%r347], %rd152;
	shl.b32 	%r348, %r77, 3;
	add.s32 	%r349, %r338, %r348;
	st.shared.u64 	[%r349], %rd151;
	shl.b32 	%r350, %r78, 3;
	add.s32 	%r351, %r338, %r350;
	st.shared.u64 	[%r351], %rd150;
	shl.b32 	%r352, %r79, 3;
	add.s32 	%r353, %r338, %r352;
	st.shared.u64 	[%r353], %rd149;
	shl.b32 	%r354, %r80, 3;
	add.s32 	%r355, %r338, %r354;
	st.shared.u64 	[%r355], %rd148;
	bar.sync 	0;
	ld.shared.u64 	%rd156, [%r17];
	ld.shared.u64 	%rd155, [%r17+8];
	ld.shared.u64 	%rd154, [%r17+16];
	ld.shared.u64 	%rd153, [%r17+24];
	ld.shared.u64 	%rd152, [%r17+32];
	ld.shared.u64 	%rd151, [%r17+40];
	ld.shared.u64 	%rd150, [%r17+48];
	ld.shared.u64 	%rd149, [%r17+56];
	ld.shared.u64 	%rd148, [%r17+64];
	bar.sync 	0;
	st.shared.f64 	[%r339], %fd72;
	st.shared.f64 	[%r341], %fd71;
	st.shared.f64 	[%r343], %fd70;
	st.shared.f64 	[%r345], %fd69;
	st.shared.f64 	[%r347], %fd68;
	st.shared.f64 	[%r349], %fd67;
	st.shared.f64 	[%r351], %fd66;
	st.shared.f64 	[%r353], %fd65;
	st.shared.f64 	[%r355], %fd64;
	bar.sync 	0;
	ld.shared.f64 	%fd72, [%r17];
	ld.shared.f64 	%fd71, [%r17+8];
	ld.shared.f64 	%fd70, [%r17+16];
	ld.shared.f64 	%fd69, [%r17+24];
	ld.shared.f64 	%fd68, [%r17+32];
	ld.shared.f64 	%fd67, [%r17+40];
	ld.shared.f64 	%fd66, [%r17+48];
	ld.shared.f64 	%fd65, [%r17+56];
	ld.shared.f64 	%fd64, [%r17+64];
	bar.sync 	0;
	add.s32 	%r357, %r357, 6;
	add.s32 	%r356, %r356, -6;
	bra.uni 	$L__BB29_37;

}
	// .globl	_ZN3cub18CUB_300001_SM_10006detail10radix_sort30DeviceRadixSortHistogramKernelINS1_5radix10policy_hubIddyE10Policy1000ELNS0_9SortOrderE0EdyNS1_21identity_decomposer_tEEEvPT2_PKT1_SA_iiT3_
.visible .entry _ZN3cub18CUB_300001_SM_10006detail10radix_sort30DeviceRadixSortHistogramKernelINS1_5radix10policy_hubIddyE10Policy1000ELNS0_9SortOrderE0EdyNS1_21identity_decomposer_tEEEvPT2_PKT1_SA_iiT3_(
	.param .u64 .ptr .align 1 _ZN3cub18CUB_300001_SM_10006detail10radix_sort30DeviceRadixSortHistogramKernelINS1_5radix10policy_hubIddyE10Policy1000ELNS0_9SortOrderE0EdyNS1_21identity_decomposer_tEEEvPT2_PKT1_SA_iiT3__param_0,
	.param .u64 .ptr .align 1 _ZN3cub18CUB_300001_SM_10006detail10radix_sort30DeviceRadixSortHistogramKernelINS1_5radix10policy_hubIddyE10Policy1000ELNS0_9SortOrderE0EdyNS1_21identity_decomposer_tEEEvPT2_PKT1_SA_iiT3__param_1,
	.param .u64 _ZN3cub18CUB_300001_SM_10006detail10radix_sort30DeviceRadixSortHistogramKernelINS1_5radix10policy_hubIddyE10Policy1000ELNS0_9SortOrderE0EdyNS1_21identity_decomposer_tEEEvPT2_PKT1_SA_iiT3__param_2,
	.param .u32 _ZN3cub18CUB_300001_SM_10006detail10radix_sort30DeviceRadixSortHistogramKernelINS1_5radix10policy_hubIddyE10Policy1000ELNS0_9SortOrderE0EdyNS1_21identity_decomposer_tEEEvPT2_PKT1_SA_iiT3__param_3,
	.param .u32 _ZN3cub18CUB_300001_SM_10006detail10radix_sort30DeviceRadixSortHistogramKernelINS1_5radix10policy_hubIddyE10Policy1000ELNS0_9SortOrderE0EdyNS1_21identity_decomposer_tEEEvPT2_PKT1_SA_iiT3__param_4,
	.param .align 1 .b8 _ZN3cub18CUB_300001_SM_10006detail10radix_sort30DeviceRadixSortHistogramKernelINS1_5radix10policy_hubIddyE10Policy1000ELNS0_9SortOrderE0EdyNS1_21identity_decomposer_tEEEvPT2_PKT1_SA_iiT3__param_5[1]
)
.maxntid 128
{
	.reg .pred 	%p<123>;
	.reg .b32 	%r<362>;
	.reg .b64 	%rd<311>;
	// demoted variable
	.shared .align 4 .b8 _ZZN3cub18CUB_300001_SM_10006detail10radix_sort30DeviceRadixSortHistogramKernelINS1_5radix10policy_hubIddyE10Policy1000ELNS0_9SortOrderE0EdyNS1_21identity_decomposer_tEEEvPT2_PKT1_SA_iiT3_E12temp_storage[8192];
	ld.param.u64 	%rd97, [_ZN3cub18CUB_300001_SM_10006detail10radix_sort30DeviceRadixSortHistogramKernelINS1_5radix10policy_hubIddyE10Policy1000ELNS0_9SortOrderE0EdyNS1_21identity_decomposer_tEEEvPT2_PKT1_SA_iiT3__param_0];
	ld.param.u64 	%rd98, [_ZN3cub18CUB_300001_SM_10006detail10radix_sort30DeviceRadixSortHistogramKernelINS1_5radix10policy_hubIddyE10Policy1000ELNS0_9SortOrderE0EdyNS1_21identity_decomposer_tEEEvPT2_PKT1_SA_iiT3__param_1];
	ld.param.u64 	%rd96, [_ZN3cub18CUB_300001_SM_10006detail10radix_sort30DeviceRadixSortHistogramKernelINS1_5radix10policy_hubIddyE10Policy1000ELNS0_9SortOrderE0EdyNS1_21identity_decomposer_tEEEvPT2_PKT1_SA_iiT3__param_2];
	ld.param.u32 	%r93, [_ZN3cub18CUB_300001_SM_10006detail10radix_sort30DeviceRadixSortHistogramKernelINS1_5radix10policy_hubIddyE10Policy1000ELNS0_9SortOrderE0EdyNS1_21identity_decomposer_tEEEvPT2_PKT1_SA_iiT3__param_3];
	ld.param.u32 	%r94, [_ZN3cub18CUB_300001_SM_10006detail10radix_sort30DeviceRadixSortHistogramKernelINS1_5radix10policy_hubIddyE10Policy1000ELNS0_9SortOrderE0EdyNS1_21identity_decomposer_tEEEvPT2_PKT1_SA_iiT3__param_4];
	cvta.to.global.u64 	%rd1, %rd98;
	cvta.to.global.u64 	%rd2, %rd97;
	setp.eq.s64 	%p2, %rd96, 0;
	@%p2 bra 	$L__BB30_153;
	sub.s32 	%r95, %r94, %r93;
	add.s32 	%r96, %r95, 7;
	shr.s32 	%r97, %r96, 31;
	shr.u32 	%r98, %r97, 29;
	add.s32 	%r99, %r96, %r98;
	shr.s32 	%r100, %r99, 3;
	mov.u32 	%r101, %tid.x;
	setp.gt.u32 	%p3, %r101, 255;
	setp.lt.s32 	%p4, %r96, 8;
	mov.u32 	%r102, %ctaid.x;
	shl.b32 	%r103, %r102, 11;
	cvt.u64.u32 	%rd3, %r103;
	mov.u32 	%r104, %nctaid.x;
	shl.b32 	%r105, %r104, 11;
	cvt.u64.u32 	%rd4, %r105;
	add.s32 	%r1, %r100, -1;
	and.b32  	%r2, %r100, 15;
	and.b32  	%r3, %r100, 7;
	add.s32 	%r4, %r3, -1;
	and.b32  	%r5, %r100, 3;
	or.pred  	%p1, %p3, %p4;
	shl.b32 	%r106, %r101, 2;
	mov.u32 	%r107, _ZZN3cub18CUB_300001_SM_10006detail10radix_sort30DeviceRadixSortHistogramKernelINS1_5radix10policy_hubIddyE10Policy1000ELNS0_9SortOrderE0EdyNS1_21identity_decomposer_tEEEvPT2_PKT1_SA_iiT3_E12temp_storage;
	add.s32 	%r6, %r107, %r106;
	and.b32  	%r7, %r100, 268435440;
	cvt.u64.u32 	%rd5, %r101;
	add.s32 	%r8, %r101, 128;
	add.s32 	%r9, %r101, 256;
	add.s32 	%r10, %r101, 512;
	add.s32 	%r11, %r101, 640;
	add.s32 	%r12, %r101, 768;
	add.s32 	%r13, %r101, 1920;
	and.b32  	%r14, %r100, 268435448;
	and.b32  	%r15, %r100, 1;
	neg.s32 	%r16, %r7;
	add.s32 	%r17, %r6, 8192;
	add.s64 	%rd100, %rd96, -1;
	shr.u64 	%rd101, %rd100, 30;
	add.s64 	%rd102, %rd101, 1;
	min.u64 	%rd6, %rd102, %rd96;
	mov.b64 	%rd278, 0;
$L__BB30_2:
	@%p1 bra 	$L__BB30_30;
	setp.lt.u32 	%p5, %r1, 15;
	mov.b32 	%r346, 0;
	@%p5 bra 	$L__BB30_6;
	mov.u32 	%r343, %r17;
	mov.u32 	%r344, %r16;
$L__BB30_5:
	.pragma "nounroll";
	mov.b32 	%r109, 0;
	st.shared.u32 	[%r343+-8192], %r109;
	st.shared.u32 	[%r343+-7168], %r109;
	st.shared.u32 	[%r343+-6144], %r109;
	st.shared.u32 	[%r343+-5120], %r109;
	st.shared.u32 	[%r343+-4096], %r109;
	st.shared.u32 	[%r343+-3072], %r109;
	st.shared.u32 	[%r343+-2048], %r109;
	st.shared.u32 	[%r343+-1024], %r109;
	st.shared.u32 	[%r343], %r109;
	st.shared.u32 	[%r343+1024], %r109;
	st.shared.u32 	[%r343+2048], %r109;
	st.shared.u32 	[%r343+3072], %r109;
	st.shared.u32 	[%r343+4096], %r109;
	st.shared.u32 	[%r343+5120], %r109;
	st.shared.u32 	[%r343+6144], %r109;
	st.shared.u32 	[%r343+7168], %r109;
	add.s32 	%r344, %r344, 16;
	add.s32 	%r343, %r343, 16384;
	setp.ne.s32 	%p6, %r344, 0;
	mov.u32 	%r346, %r7;
	@%p6 bra 	$L__BB30_5;
$L__BB30_6:
	add.s32 	%r23, %r2, -1;
	setp.eq.s32 	%p7, %r2, 0;
	@%p7 bra 	$L__BB30_16;
	setp.lt.u32 	%p8, %r23, 7;
	@%p8 bra 	$L__BB30_9;
	shl.b32 	%r110, %r346, 10;
	add.s32 	%r111, %r6, %r110;
	mov.b32 	%r112, 0;
	st.shared.u32 	[%r111], %r112;
	st.shared.u32 	[%r111+1024], %r112;
	st.shared.u32 	[%r111+2048], %r112;
	st.shared.u32 	[%r111+3072], %r112;
	st.shared.u32 	[%r111+4096], %r112;
	st.shared.u32 	[%r111+5120], %r112;
	st.shared.u32 	[%r111+6144], %r112;
	st.shared.u32 	[%r111+7168], %r112;
	add.s32 	%r346, %r346, 8;
$L__BB30_9:
	setp.eq.s32 	%p9, %r3, 0;
	@%p9 bra 	$L__BB30_16;
	setp.lt.u32 	%p10, %r4, 3;
	@%p10 bra 	$L__BB30_12;
	shl.b32 	%r113, %r346, 10;
	add.s32 	%r114, %r6, %r113;
	mov.b32 	%r115, 0;
	st.shared.u32 	[%r114], %r115;
	st.shared.u32 	[%r114+1024], %r115;
	st.shared.u32 	[%r114+2048], %r115;
	st.shared.u32 	[%r114+3072], %r115;
	add.s32 	%r346, %r346, 4;
$L__BB30_12:
	setp.eq.s32 	%p11, %r5, 0;
	@%p11 bra 	$L__BB30_16;
	setp.eq.s32 	%p12, %r5, 1;
	shl.b32 	%r116, %r346, 10;
	add.s32 	%r28, %r6, %r116;
	mov.b32 	%r117, 0;
	st.shared.u32 	[%r28], %r117;
	@%p12 bra 	$L__BB30_16;
	setp.eq.s32 	%p13, %r5, 2;
	mov.b32 	%r118, 0;
	st.shared.u32 	[%r28+1024], %r118;
	@%p13 bra 	$L__BB30_16;
	mov.b32 	%r119, 0;
	st.shared.u32 	[%r28+2048], %r119;
$L__BB30_16:
	cvt.u32.u64 	%r120, %rd5;
	setp.gt.u32 	%p14, %r120, 127;
	@%p14 bra 	$L__BB30_30;
	setp.lt.u32 	%p15, %r1, 15;
	mov.b32 	%r350, 0;
	@%p15 bra 	$L__BB30_20;
	mov.b32 	%r348, 0;
$L__BB30_19:
	.pragma "nounroll";
	shl.b32 	%r123, %r348, 10;
	add.s32 	%r124, %r6, %r123;
	mov.b32 	%r125, 0;
	st.shared.u32 	[%r124+512], %r125;
	st.shared.u32 	[%r124+1536], %r125;
	st.shared.u32 	[%r124+2560], %r125;
	st.shared.u32 	[%r124+3584], %r125;
	st.shared.u32 	[%r124+4608], %r125;
	st.shared.u32 	[%r124+5632], %r125;
	st.shared.u32 	[%r124+6656], %r125;
	st.shared.u32 	[%r124+7680], %r125;
	st.shared.u32 	[%r124+8704], %r125;
	st.shared.u32 	[%r124+9728], %r125;
	st.shared.u32 	[%r124+10752], %r125;
	st.shared.u32 	[%r124+11776], %r125;
	st.shared.u32 	[%r124+12800], %r125;
	st.shared.u32 	[%r124+13824], %r125;
	st.shared.u32 	[%r124+14848], %r125;
	st.shared.u32 	[%r124+15872], %r125;
	add.s32 	%r348, %r348, 16;
	setp.ne.s32 	%p16, %r348, %r7;
	mov.u32 	%r350, %r7;
	@%p16 bra 	$L__BB30_19;
$L__BB30_20:
	setp.eq.s32 	%p17, %r2, 0;
	@%p17 bra 	$L__BB30_30;
	setp.lt.u32 	%p18, %r23, 7;
	@%p18 bra 	$L__BB30_23;
	shl.b32 	%r126, %r350, 10;
	add.s32 	%r127, %r6, %r126;
	mov.b32 	%r128, 0;
	st.shared.u32 	[%r127+512], %r128;
	st.shared.u32 	[%r127+1536], %r128;
	st.shared.u32 	[%r127+2560], %r128;
	st.shared.u32 	[%r127+3584], %r128;
	st.shared.u32 	[%r127+4608], %r128;
	st.shared.u32 	[%r127+5632], %r128;
	st.shared.u32 	[%r127+6656], %r128;
	st.shared.u32 	[%r127+7680], %r128;
	add.s32 	%r350, %r350, 8;
$L__BB30_23:
	setp.eq.s32 	%p19, %r3, 0;
	@%p19 bra 	$L__BB30_30;
	setp.lt.u32 	%p20, %r4, 3;
	@%p20 bra 	$L__BB30_26;
	shl.b32 	%r129, %r350, 10;
	add.s32 	%r130, %r6, %r129;
	mov.b32 	%r131, 0;
	st.shared.u32 	[%r130+512], %r131;
	st.shared.u32 	[%r130+1536], %r131;
	st.shared.u32 	[%r130+2560], %r131;
	st.shared.u32 	[%r130+3584], %r131;
	add.s32 	%r350, %r350, 4;
$L__BB30_26:
	setp.eq.s32 	%p21, %r5, 0;
	@%p21 bra 	$L__BB30_30;
	setp.eq.s32 	%p22, %r5, 1;
	shl.b32 	%r132, %r350, 10;
	add.s32 	%r36, %r6, %r132;
	mov.b32 	%r133, 0;
	st.shared.u32 	[%r36+512], %r133;
	@%p22 bra 	$L__BB30_30;
	setp.eq.s32 	%p23, %r5, 2;
	mov.b32 	%r134, 0;
	st.shared.u32 	[%r36+1536], %r134;
	@%p23 bra 	$L__BB30_30;
	mov.b32 	%r135, 0;
	st.shared.u32 	[%r36+2560], %r135;
$L__BB30_30:
	bar.sync 	0;
	bar.sync 	0;
	shl.b64 	%rd8, %rd278, 30;
	sub.s64 	%rd103, %rd96, %rd8;
	min.u64 	%rd9, %rd103, 1073741824;
	setp.le.u64 	%p24, %rd9, %rd3;
	@%p24 bra 	$L__BB30_70;
	mov.u64 	%rd279, %rd3;
$L__BB30_32:
	add.s64 	%rd11, %rd279, %rd8;
	sub.s64 	%rd12, %rd96, %rd11;
	setp.lt.u64 	%p25, %rd12, 2048;
	@%p25 bra 	$L__BB30_34;
	add.s64 	%rd122, %rd11, %rd5;
	shl.b64 	%rd123, %rd122, 3;
	add.s64 	%rd124, %rd1, %rd123;
	ld.global.u64 	%rd310, [%rd124];
	ld.global.u64 	%rd309, [%rd124+1024];
	ld.global.u64 	%rd308, [%rd124+2048];
	ld.global.u64 	%rd307, [%rd124+3072];
	ld.global.u64 	%rd306, [%rd124+4096];
	ld.global.u64 	%rd305, [%rd124+5120];
	ld.global.u64 	%rd304, [%rd124+6144];
	ld.global.u64 	%rd303, [%rd124+7168];
	ld.global.u64 	%rd302, [%rd124+8192];
	ld.global.u64 	%rd301, [%rd124+9216];
	ld.global.u64 	%rd300, [%rd124+10240];
	ld.global.u64 	%rd299, [%rd124+11264];
	ld.global.u64 	%rd298, [%rd124+12288];
	ld.global.u64 	%rd297, [%rd124+13312];
	ld.global.u64 	%rd296, [%rd124+14336];
	ld.global.u64 	%rd295, [%rd124+15360];
	bra.uni 	$L__BB30_66;
$L__BB30_34:
	cvt.u32.u64 	%r136, %rd5;
	cvt.u32.u64 	%r37, %rd12;
	setp.ge.s32 	%p26, %r136, %r37;
	add.s64 	%rd105, %rd11, %rd5;
	shl.b64 	%rd106, %rd105, 3;
	add.s64 	%rd29, %rd1, %rd106;
	mov.b64 	%rd310, 9223372036854775807;
	@%p26 bra 	$L__BB30_36;
	ld.global.u64 	%rd310, [%rd29];
$L__BB30_36:
	setp.ge.s32 	%p27, %r8, %r37;
	mov.b64 	%rd309, 9223372036854775807;
	@%p27 bra 	$L__BB30_38;
	ld.global.u64 	%rd309, [%rd29+1024];
$L__BB30_38:
	setp.ge.s32 	%p28, %r9, %r37;
	mov.b64 	%rd308, 9223372036854775807;
	@%p28 bra 	$L__BB30_40;
	ld.global.u64 	%rd308, [%rd29+2048];
$L__BB30_40:
	mov.u32 	%r137, %tid.x;
	add.s32 	%r138, %r137, 384;
	setp.ge.s32 	%p29, %r138, %r37;
	mov.b64 	%rd307, 9223372036854775807;
	@%p29 bra 	$L__BB30_42;
	ld.global.u64 	%rd307, [%rd29+3072];
$L__BB30_42:
	setp.ge.s32 	%p30, %r10, %r37;
	mov.b64 	%rd306, 9223372036854775807;
	@%p30 bra 	$L__BB30_44;
	ld.global.u64 	%rd306, [%rd29+4096];
$L__BB30_44:
	setp.ge.s32 	%p31, %r11, %r37;
	mov.b64 	%rd305, 9223372036854775807;
	@%p31 bra 	$L__BB30_46;
	ld.global.u64 	%rd305, [%rd29+5120];
$L__BB30_46:
	setp.ge.s32 	%p32, %r12, %r37;
	mov.b64 	%rd304, 9223372036854775807;
	@%p32 bra 	$L__BB30_48;
	ld.global.u64 	%rd304, [%rd29+6144];
$L__BB30_48:
	add.s32 	%r140, %r137, 896;
	setp.ge.s32 	%p33, %r140, %r37;
	mov.b64 	%rd303, 9223372036854775807;
	@%p33 bra 	$L__BB30_50;
	ld.global.u64 	%rd303, [%rd29+7168];
$L__BB30_50:
	or.b32  	%r142, %r137, 1024;
	setp.ge.s32 	%p34, %r142, %r37;
	mov.b64 	%rd302, 9223372036854775807;
	@%p34 bra 	$L__BB30_52;
	ld.global.u64 	%rd302, [%rd29+8192];
$L__BB30_52:
	add.s32 	%r144, %r137, 1152;
	setp.ge.s32 	%p35, %r144, %r37;
	mov.b64 	%rd301, 9223372036854775807;
	@%p35 bra 	$L__BB30_54;
	ld.global.u64 	%rd301, [%rd29+9216];
$L__BB30_54:
	add.s32 	%r146, %r137, 1280;
	setp.ge.s32 	%p36, %r146, %r37;
	mov.b64 	%rd300, 9223372036854775807;
	@%p36 bra 	$L__BB30_56;
	ld.global.u64 	%rd300, [%rd29+10240];
$L__BB30_56:
	add.s32 	%r148, %r137, 1408;
	setp.ge.s32 	%p37, %r148, %r37;
	mov.b64 	%rd299, 9223372036854775807;
	@%p37 bra 	$L__BB30_58;
	ld.global.u64 	%rd299, [%rd29+11264];
$L__BB30_58:
	add.s32 	%r150, %r137, 1536;
	setp.ge.s32 	%p38, %r150, %r37;
	mov.b64 	%rd298, 9223372036854775807;
	@%p38 bra 	$L__BB30_60;
	ld.global.u64 	%rd298, [%rd29+12288];
$L__BB30_60:
	add.s32 	%r152, %r137, 1664;
	setp.ge.s32 	%p39, %r152, %r37;
	mov.b64 	%rd297, 9223372036854775807;
	@%p39 bra 	$L__BB30_62;
	ld.global.u64 	%rd297, [%rd29+13312];
$L__BB30_62:
	add.s32 	%r154, %r137, 1792;
	setp.ge.s32 	%p40, %r154, %r37;
	mov.b64 	%rd296, 9223372036854775807;
	@%p40 bra 	$L__BB30_64;
	ld.global.u64 	%rd296, [%rd29+14336];
$L__BB30_64:
	setp.ge.s32 	%p41, %r13, %r37;
	mov.b64 	%rd295, 9223372036854775807;
	@%p41 bra 	$L__BB30_66;
	ld.global.u64 	%rd295, [%rd29+15360];
$L__BB30_66:
	setp.le.s32 	%p42, %r94, %r93;
	@%p42 bra 	$L__BB30_69;
	setp.gt.s64 	%p43, %rd310, -1;
	selp.b64 	%rd125, -9223372036854775808, -1, %p43;
	xor.b64  	%rd126, %rd125, %rd310;
	setp.gt.s64 	%p44, %rd309, -1;
	selp.b64 	%rd127, -9223372036854775808, -1, %p44;
	xor.b64  	%rd128, %rd127, %rd309;
	setp.gt.s64 	%p45, %rd308, -1;
	selp.b64 	%rd129, -9223372036854775808, -1, %p45;
	xor.b64  	%rd130, %rd129, %rd308;
	setp.gt.s64 	%p46, %rd307, -1;
	selp.b64 	%rd131, -9223372036854775808, -1, %p46;
	xor.b64  	%rd132, %rd131, %rd307;
	setp.gt.s64 	%p47, %rd306, -1;
	selp.b64 	%rd133, -9223372036854775808, -1, %p47;
	xor.b64  	%rd134, %rd133, %rd306;
	setp.gt.s64 	%p48, %rd305, -1;
	selp.b64 	%rd135, -9223372036854775808, -1, %p48;
	xor.b64  	%rd136, %rd135, %rd305;
	setp.gt.s64 	%p49, %rd304, -1;
	selp.b64 	%rd137, -9223372036854775808, -1, %p49;
	xor.b64  	%rd138, %rd137, %rd304;
	setp.gt.s64 	%p50, %rd303, -1;
	selp.b64 	%rd139, -9223372036854775808, -1, %p50;
	xor.b64  	%rd140, %rd139, %rd303;
	setp.gt.s64 	%p51, %rd302, -1;
	selp.b64 	%rd141, -9223372036854775808, -1, %p51;
	xor.b64  	%rd142, %rd141, %rd302;
	setp.gt.s64 	%p52, %rd301, -1;
	selp.b64 	%rd143, -9223372036854775808, -1, %p52;
	xor.b64  	%rd144, %rd143, %rd301;
	setp.gt.s64 	%p53, %rd300, -1;
	selp.b64 	%rd145, -9223372036854775808, -1, %p53;
	xor.b64  	%rd146, %rd145, %rd300;
	setp.gt.s64 	%p54, %rd299, -1;
	selp.b64 	%rd147, -9223372036854775808, -1, %p54;
	xor.b64  	%rd148, %rd147, %rd299;
	setp.gt.s64 	%p55, %rd298, -1;
	selp.b64 	%rd149, -9223372036854775808, -1, %p55;
	xor.b64  	%rd150, %rd149, %rd298;
	setp.gt.s64 	%p56, %rd297, -1;
	selp.b64 	%rd151, -9223372036854775808, -1, %p56;
	xor.b64  	%rd152, %rd151, %rd297;
	setp.gt.s64 	%p57, %rd296, -1;
	selp.b64 	%rd153, -9223372036854775808, -1, %p57;
	xor.b64  	%rd154, %rd153, %rd296;
	setp.gt.s64 	%p58, %rd295, -1;
	selp.b64 	%rd155, -9223372036854775808, -1, %p58;
	xor.b64  	%rd156, %rd155, %rd295;
	setp.eq.s64 	%p59, %rd126, 9223372036854775807;
	selp.b64 	%rd77, -9223372036854775808, %rd126, %p59;
	setp.eq.s64 	%p60, %rd128, 9223372036854775807;
	selp.b64 	%rd78, -9223372036854775808, %rd128, %p60;
	setp.eq.s64 	%p61, %rd130, 9223372036854775807;
	selp.b64 	%rd79, -9223372036854775808, %rd130, %p61;
	setp.eq.s64 	%p62, %rd132, 9223372036854775807;
	selp.b64 	%rd80, -9223372036854775808, %rd132, %p62;
	setp.eq.s64 	%p63, %rd134, 9223372036854775807;
	selp.b64 	%rd81, -9223372036854775808, %rd134, %p63;
	setp.eq.s64 	%p64, %rd136, 9223372036854775807;
	selp.b64 	%rd82, -9223372036854775808, %rd136, %p64;
	setp.eq.s64 	%p65, %rd138, 9223372036854775807;
	selp.b64 	%rd83, -9223372036854775808, %rd138, %p65;
	setp.eq.s64 	%p66, %rd140, 9223372036854775807;
	selp.b64 	%rd84, -9223372036854775808, %rd140, %p66;
	setp.eq.s64 	%p67, %rd142, 9223372036854775807;
	selp.b64 	%rd85, -9223372036854775808, %rd142, %p67;
	setp.eq.s64 	%p68, %rd144, 9223372036854775807;
	selp.b64 	%rd86, -9223372036854775808, %rd144, %p68;
	setp.eq.s64 	%p69, %rd146, 9223372036854775807;
	selp.b64 	%rd87, -9223372036854775808, %rd146, %p69;
	setp.eq.s64 	%p70, %rd148, 9223372036854775807;
	selp.b64 	%rd88, -9223372036854775808, %rd148, %p70;
	setp.eq.s64 	%p71, %rd150, 9223372036854775807;
	selp.b64 	%rd89, -9223372036854775808, %rd150, %p71;
	setp.eq.s64 	%p72, %rd152, 9223372036854775807;
	selp.b64 	%rd90, -9223372036854775808, %rd152, %p72;
	setp.eq.s64 	%p73, %rd154, 9223372036854775807;
	selp.b64 	%rd91, -9223372036854775808, %rd154, %p73;
	setp.eq.s64 	%p74, %rd156, 9223372036854775807;
	selp.b64 	%rd92, -9223372036854775808, %rd156, %p74;
	mov.b32 	%r352, 0;
	mov.u32 	%r353, %r93;
$L__BB30_68:
	sub.s32 	%r156, %r94, %r353;
	shl.b32 	%r157, %r352, 10;
	mov.u32 	%r158, _ZZN3cub18CUB_300001_SM_10006detail10radix_sort30DeviceRadixSortHistogramKernelINS1_5radix10policy_hubIddyE10Policy1000ELNS0_9SortOrderE0EdyNS1_21identity_decomposer_tEEEvPT2_PKT1_SA_iiT3_E12temp_storage;
	add.s32 	%r159, %r158, %r157;
	min.s32 	%r160, %r156, 8;
	mov.b32 	%r161, -1;
	shl.b32 	%r162, %r161, %r160;
	not.b32 	%r163, %r162;
	shr.u64 	%rd157, %rd77, %r353;
	cvt.u32.u64 	%r164, %rd157;
	and.b32  	%r165, %r164, %r163;
	shl.b32 	%r166, %r165, 2;
	add.s32 	%r167, %r159, %r166;
	atom.shared.add.u32 	%r168, [%r167], 1;
	shr.u64 	%rd158, %rd78, %r353;
	cvt.u32.u64 	%r169, %rd158;
	and.b32  	%r170, %r169, %r163;
	shl.b32 	%r171, %r170, 2;
	add.s32 	%r172, %r159, %r171;
	atom.shared.add.u32 	%r173, [%r172], 1;
	shr.u64 	%rd159, %rd79, %r353;
	cvt.u32.u64 	%r174, %rd159;
	and.b32  	%r175, %r174, %r163;
	shl.b32 	%r176, %r175, 2;
	add.s32 	%r177, %r159, %r176;
	atom.shared.add.u32 	%r178, [%r177], 1;
	shr.u64 	%rd160, %rd80, %r353;
	cvt.u32.u64 	%r179, %rd160;
	and.b32  	%r180, %r179, %r163;
	shl.b32 	%r181, %r180, 2;
	add.s32 	%r182, %r159, %r181;
	atom.shared.add.u32 	%r183, [%r182], 1;
	shr.u64 	%rd161, %rd81, %r353;
	cvt.u32.u64 	%r184, %rd161;
	and.b32  	%r185, %r184, %r163;
	shl.b32 	%r186, %r185, 2;
	add.s32 	%r187, %r159, %r186;
	atom.shared.add.u32 	%r188, [%r187], 1;
	shr.u64 	%rd162, %rd82, %r353;
	cvt.u32.u64 	%r189, %rd162;
	and.b32  	%r190, %r189, %r163;
	shl.b32 	%r191, %r190, 2;
	add.s32 	%r192, %r159, %r191;
	atom.shared.add.u32 	%r193, [%r192], 1;
	shr.u64 	%rd163, %rd83, %r353;
	cvt.u32.u64 	%r194, %rd163;
	and.b32  	%r195, %r194, %r163;
	shl.b32 	%r196, %r195, 2;
	add.s32 	%r197, %r159, %r196;
	atom.shared.add.u32 	%r198, [%r197], 1;
	shr.u64 	%rd164, %rd84, %r353;
	cvt.u32.u64 	%r199, %rd164;
	and.b32  	%r200, %r199, %r163;
	shl.b32 	%r201, %r200, 2;
	add.s32 	%r202, %r159, %r201;
	atom.shared.add.u32 	%r203, [%r202], 1;
	shr.u64 	%rd165, %rd85, %r353;
	cvt.u32.u64 	%r204, %rd165;
	and.b32  	%r205, %r204, %r163;
	shl.b32 	%r206, %r205, 2;
	add.s32 	%r207, %r159, %r206;
	atom.shared.add.u32 	%r208, [%r207], 1;
	shr.u64 	%rd166, %rd86, %r353;
	cvt.u32.u64 	%r209, %rd166;
	and.b32  	%r210, %r209, %r163;
	shl.b32 	%r211, %r210, 2;
	add.s32 	%r212, %r159, %r211;
	atom.shared.add.u32 	%r213, [%r212], 1;
	shr.u64 	%rd167, %rd87, %r353;
	cvt.u32.u64 	%r214, %rd167;
	and.b32  	%r215, %r214, %r163;
	shl.b32 	%r216, %r215, 2;
	add.s32 	%r217, %r159, %r216;
	atom.shared.add.u32 	%r218, [%r217], 1;
	shr.u64 	%rd168, %rd88, %r353;
	cvt.u32.u64 	%r219, %rd168;
	and.b32  	%r220, %r219, %r163;
	shl.b32 	%r221, %r220, 2;
	add.s32 	%r222, %r159, %r221;
	atom.shared.add.u32 	%r223, [%r222], 1;
	shr.u64 	%rd169, %rd89, %r353;
	cvt.u32.u64 	%r224, %rd169;
	and.b32  	%r225, %r224, %r163;
	shl.b32 	%r226, %r225, 2;
	add.s32 	%r227, %r159, %r226;
	atom.shared.add.u32 	%r228, [%r227], 1;
	shr.u64 	%rd170, %rd90, %r353;
	cvt.u32.u64 	%r229, %rd170;
	and.b32  	%r230, %r229, %r163;
	shl.b32 	%r231, %r230, 2;
	add.s32 	%r232, %r159, %r231;
	atom.shared.add.u32 	%r233, [%r232], 1;
	shr.u64 	%rd171, %rd91, %r353;
	cvt.u32.u64 	%r234, %rd171;
	and.b32  	%r235, %r234, %r163;
	shl.b32 	%r236, %r235, 2;
	add.s32 	%r237, %r159, %r236;
	atom.shared.add.u32 	%r238, [%r237], 1;
	shr.u64 	%rd172, %rd92, %r353;
	cvt.u32.u64 	%r239, %rd172;
	and.b32  	%r240, %r239, %r163;
	shl.b32 	%r241, %r240, 2;
	add.s32 	%r242, %r159, %r241;
	atom.shared.add.u32 	%r243, [%r242], 1;
	add.s32 	%r353, %r353, 8;
	add.s32 	%r352, %r352, 1;
	setp.lt.s32 	%p75, %r353, %r94;
	@%p75 bra 	$L__BB30_68;
$L__BB30_69:
	add.s64 	%rd279, %rd279, %rd4;
	setp.lt.u64 	%p76, %rd279, %rd9;
	@%p76 bra 	$L__BB30_32;
$L__BB30_70:
	bar.sync 	0;
	@%p1 bra 	$L__BB30_152;
	setp.lt.u32 	%p77, %r1, 7;
	mov.b32 	%r356, 0;
	@%p77 bra 	$L__BB30_90;
	mov.b32 	%r354, 0;
$L__BB30_73:
	.pragma "nounroll";
	shl.b32 	%r246, %r354, 10;
	add.s32 	%r43, %r6, %r246;
	ld.shared.u32 	%r44, [%r43];
	setp.eq.s32 	%p78, %r44, 0;
	@%p78 bra 	$L__BB30_75;
	cvt.u32.u64 	%r247, %rd5;
	shl.b32 	%r248, %r354, 8;
	add.s32 	%r249, %r248, %r247;
	mul.wide.u32 	%rd173, %r249, 8;
	add.s64 	%rd174, %rd2, %rd173;
	cvt.u64.u32 	%rd175, %r44;
	atom.global.add.u64 	%rd176, [%rd174], %rd175;
$L__BB30_75:
	ld.shared.u32 	%r45, [%r43+1024];
	setp.eq.s32 	%p79, %r45, 0;
	@%p79 bra 	$L__BB30_77;
	cvt.u32.u64 	%r250, %rd5;
	shl.b32 	%r251, %r354, 8;
	add.s32 	%r252, %r251, %r250;
	add.s32 	%r253, %r252, 256;
	mul.wide.u32 	%rd177, %r253, 8;
	add.s64 	%rd178, %rd2, %rd177;
	cvt.u64.u32 	%rd179, %r45;
	atom.global.add.u64 	%rd180, [%rd178], %rd179;
$L__BB30_77:
	ld.shared.u32 	%r46, [%r43+2048];
	setp.eq.s32 	%p80, %r46, 0;
	@%p80 bra 	$L__BB30_79;
	cvt.u32.u64 	%r254, %rd5;
	shl.b32 	%r255, %r354, 8;
	add.s32 	%r256, %r255, %r254;
	add.s32 	%r257, %r256, 512;
	mul.wide.u32 	%rd181, %r257, 8;
	add.s64 	%rd182, %rd2, %rd181;
	cvt.u64.u32 	%rd183, %r46;
	atom.global.add.u64 	%rd184, [%rd182], %rd183;
$L__BB30_79:
	ld.shared.u32 	%r47, [%r43+3072];
	setp.eq.s32 	%p81, %r47, 0;
	@%p81 bra 	$L__BB30_81;
	cvt.u32.u64 	%r258, %rd5;
	shl.b32 	%r259, %r354, 8;
	add.s32 	%r260, %r259, %r258;
	add.s32 	%r261, %r260, 768;
	mul.wide.u32 	%rd185, %r261, 8;
	add.s64 	%rd186, %rd2, %rd185;
	cvt.u64.u32 	%rd187, %r47;
	atom.global.add.u64 	%rd188, [%rd186], %rd187;
$L__BB30_81:
	ld.shared.u32 	%r48, [%r43+4096];
	setp.eq.s32 	%p82, %r48, 0;
	@%p82 bra 	$L__BB30_83;
	cvt.u32.u64 	%r262, %rd5;
	shl.b32 	%r263, %r354, 8;
	add.s32 	%r264, %r263, %r262;
	add.s32 	%r265, %r264, 1024;
	mul.wide.u32 	%rd189, %r265, 8;
	add.s64 	%rd190, %rd2, %rd189;
	cvt.u64.u32 	%rd191, %r48;
	atom.global.add.u64 	%rd192, [%rd190], %rd191;
$L__BB30_83:
	ld.shared.u32 	%r49, [%r43+5120];
	setp.eq.s32 	%p83, %r49, 0;
	@%p83 bra 	$L__BB30_85;
	cvt.u32.u64 	%r266, %rd5;
	shl.b32 	%r267, %r354, 8;
	add.s32 	%r268, %r267, %r266;
	add.s32 	%r269, %r268, 1280;
	mul.wide.u32 	%rd193, %r269, 8;
	add.s64 	%rd194, %rd2, %rd193;
	cvt.u64.u32 	%rd195, %r49;
	atom.global.add.u64 	%rd196, [%rd194], %rd195;
$L__BB30_85:
	ld.shared.u32 	%r50, [%r43+6144];
	setp.eq.s32 	%p84, %r50, 0;
	@%p84 bra 	$L__BB30_87;
	cvt.u32.u64 	%r270, %rd5;
	shl.b32 	%r271, %r354, 8;
	add.s32 	%r272, %r271, %r270;
	add.s32 	%r273, %r272, 1536;
	mul.wide.u32 	%rd197, %r273, 8;
	add.s64 	%rd198, %rd2, %rd197;
	cvt.u64.u32 	%rd199, %r50;
	atom.global.add.u64 	%rd200, [%rd198], %rd199;
$L__BB30_87:
	ld.shared.u32 	%r51, [%r43+7168];
	setp.eq.s32 	%p85, %r51, 0;
	@%p85 bra 	$L__BB30_89;
	cvt.u32.u64 	%r274, %rd5;
	shl.b32 	%r275, %r354, 8;
	add.s32 	%r276, %r275, %r274;
	add.s32 	%r277, %r276, 1792;
	mul.wide.u32 	%rd201, %r277, 8;
	add.s64 	%rd202, %rd2, %rd201;
	cvt.u64.u32 	%rd203, %r51;
	atom.global.add.u64 	%rd204, [%rd202], %rd203;
$L__BB30_89:
	add.s32 	%r354, %r354, 8;
	setp.ne.s32 	%p86, %r354, %r14;
	mov.u32 	%r356, %r14;
	@%p86 bra 	$L__BB30_73;
$L__BB30_90:
	add.s32 	%r54, %r5, -1;
	setp.eq.s32 	%p87, %r3, 0;
	@%p87 bra 	$L__BB30_111;
	setp.lt.u32 	%p88, %r4, 3;
	@%p88 bra 	$L__BB30_101;
	shl.b32 	%r278, %r356, 10;
	add.s32 	%r55, %r6, %r278;
	ld.shared.u32 	%r56, [%r55];
	setp.eq.s32 	%p89, %r56, 0;
	@%p89 bra 	$L__BB30_94;
	cvt.u32.u64 	%r279, %rd5;
	shl.b32 	%r280, %r356, 8;
	add.s32 	%r281, %r280, %r279;
	mul.wide.u32 	%rd205, %r281, 8;
	add.s64 	%rd206, %rd2, %rd205;
	cvt.u64.u32 	%rd207, %r56;
	atom.global.add.u64 	%rd208, [%rd206], %rd207;
$L__BB30_94:
	ld.shared.u32 	%r57, [%r55+1024];
	setp.eq.s32 	%p90, %r57, 0;
	@%p90 bra 	$L__BB30_96;
	cvt.u32.u64 	%r282, %rd5;
	shl.b32 	%r283, %r356, 8;
	add.s32 	%r284, %r283, %r282;
	add.s32 	%r285, %r284, 256;
	mul.wide.u32 	%rd209, %r285, 8;
	add.s64 	%rd210, %rd2, %rd209;
	cvt.u64.u32 	%rd211, %r57;
	atom.global.add.u64 	%rd212, [%rd210], %rd211;
$L__BB30_96:
	ld.shared.u32 	%r58, [%r55+2048];
	setp.eq.s32 	%p91, %r58, 0;
	@%p91 bra 	$L__BB30_98;
	cvt.u32.u64 	%r286, %rd5;
	shl.b32 	%r287, %r356, 8;
	add.s32 	%r288, %r287, %r286;
	add.s32 	%r289, %r288, 512;
	mul.wide.u32 	%rd213, %r289, 8;
	add.s64 	%rd214, %rd2, %rd213;
	cvt.u64.u32 	%rd215, %r58;
	atom.global.add.u64 	%rd216, [%rd214], %rd215;
$L__BB30_98:
	ld.shared.u32 	%r59, [%r55+3072];
	setp.eq.s32 	%p92, %r59, 0;
	@%p92 bra 	$L__BB30_100;
	cvt.u32.u64 	%r290, %rd5;
	shl.b32 	%r291, %r356, 8;
	add.s32 	%r292, %r291, %r290;
	add.s32 	%r293, %r292, 768;
	mul.wide.u32 	%rd217, %r293, 8;
	add.s64 	%rd218, %rd2, %rd217;
	cvt.u64.u32 	%rd219, %r59;
	atom.global.add.u64 	%rd220, [%rd218], %rd219;
$L__BB30_100:
	add.s32 	%r356, %r356, 4;
$L__BB30_101:
	setp.eq.s32 	%p93, %r5, 0;
	@%p93 bra 	$L__BB30_111;
	setp.eq.s32 	%p94, %r54, 0;
	@%p94 bra 	$L__BB30_108;
	shl.b32 	%r294, %r356, 10;
	add.s32 	%r62, %r6, %r294;
	ld.shared.u32 	%r63, [%r62];
	setp.eq.s32 	%p95, %r63, 0;
	@%p95 bra 	$L__BB30_105;
	cvt.u32.u64 	%r295, %rd5;
	shl.b32 	%r296, %r356, 8;
	add.s32 	%r297, %r296, %r295;
	mul.wide.u32 	%rd221, %r297, 8;
	add.s64 	%rd222, %rd2, %rd221;
	cvt.u64.u32 	%rd223, %r63;
	atom.global.add.u64 	%rd224, [%rd222], %rd223;
$L__BB30_105:
	ld.shared.u32 	%r64, [%r62+1024];
	setp.eq.s32 	%p96, %r64, 0;
	@%p96 bra 	$L__BB30_107;
	cvt.u32.u64 	%r298, %rd5;
	shl.b32 	%r299, %r356, 8;
	add.s32 	%r300, %r299, %r298;
	add.s32 	%r301, %r300, 256;
	mul.wide.u32 	%rd225, %r301, 8;
	add.s64 	%rd226, %rd2, %rd225;
	cvt.u64.u32 	%rd227, %r64;
	atom.global.add.u64 	%rd228, [%rd226], %rd227;
$L__BB30_107:
	add.s32 	%r356, %r356, 2;
$L__BB30_108:
	setp.eq.s32 	%p97, %r15, 0;
	@%p97 bra 	$L__BB30_111;
	shl.b32 	%r302, %r356, 10;
	add.s32 	%r303, %r6, %r302;
	ld.shared.u32 	%r67, [%r303];
	setp.eq.s32 	%p98, %r67, 0;
	@%p98 bra 	$L__BB30_111;
	cvt.u32.u64 	%r304, %rd5;
	shl.b32 	%r305, %r356, 8;
	add.s32 	%r306, %r305, %r304;
	mul.wide.u32 	%rd229, %r306, 8;
	add.s64 	%rd230, %rd2, %rd229;
	cvt.u64.u32 	%rd231, %r67;
	atom.global.add.u64 	%rd232, [%rd230], %rd231;
$L__BB30_111:
	cvt.u32.u64 	%r307, %rd5;
	setp.gt.u32 	%p99, %r307, 127;
	@%p99 bra 	$L__BB30_152;
	setp.lt.u32 	%p100, %r1, 7;
	mov.b32 	%r360, 0;
	@%p100 bra 	$L__BB30_131;
	mov.b32 	%r358, 0;
$L__BB30_114:
	.pragma "nounroll";
	shl.b32 	%r311, %r358, 10;
	add.s32 	%r69, %r6, %r311;
	ld.shared.u32 	%r70, [%r69+512];
	setp.eq.s32 	%p101, %r70, 0;
	shl.b32 	%r312, %r358, 8;
	add.s32 	%r313, %r312, %r307;
	mul.wide.u32 	%rd233, %r313, 8;
	add.s64 	%rd94, %rd2, %rd233;
	@%p101 bra 	$L__BB30_116;
	cvt.u64.u32 	%rd234, %r70;
	atom.global.add.u64 	%rd235, [%rd94+1024], %rd234;
$L__BB30_116:
	ld.shared.u32 	%r71, [%r69+1536];
	setp.eq.s32 	%p102, %r71, 0;
	@%p102 bra 	$L__BB30_118;
	cvt.u64.u32 	%rd236, %r71;
	atom.global.add.u64 	%rd237, [%rd94+3072], %rd236;
$L__BB30_118:
	ld.shared.u32 	%r72, [%r69+2560];
	setp.eq.s32 	%p103, %r72, 0;
	@%p103 bra 	$L__BB30_120;
	cvt.u64.u32 	%rd238, %r72;
	atom.global.add.u64 	%rd239, [%rd94+5120], %rd238;
$L__BB30_120:
	ld.shared.u32 	%r73, [%r69+3584];
	setp.eq.s32 	%p104, %r73, 0;
	@%p104 bra 	$L__BB30_122;
	cvt.u64.u32 	%rd240, %r73;
	atom.global.add.u64 	%rd241, [%rd94+7168], %rd240;
$L__BB30_122:
	ld.shared.u32 	%r74, [%r69+4608];
	setp.eq.s32 	%p105, %r74, 0;
	@%p105 bra 	$L__BB30_124;
	cvt.u64.u32 	%rd242, %r74;
	atom.global.add.u64 	%rd243, [%rd94+9216], %rd242;
$L__BB30_124:
	ld.shared.u32 	%r75, [%r69+5632];
	setp.eq.s32 	%p106, %r75, 0;
	@%p106 bra 	$L__BB30_126;
	cvt.u64.u32 	%rd244, %r75;
	atom.global.add.u64 	%rd245, [%rd94+11264], %rd244;
$L__BB30_126:
	ld.shared.u32 	%r76, [%r69+6656];
	setp.eq.s32 	%p107, %r76, 0;
	@%p107 bra 	$L__BB30_128;
	cvt.u64.u32 	%rd246, %r76;
	atom.global.add.u64 	%rd247, [%rd94+13312], %rd246;
$L__BB30_128:
	ld.shared.u32 	%r77, [%r69+7680];
	setp.eq.s32 	%p108, %r77, 0;
	@%p108 bra 	$L__BB30_130;
	cvt.u64.u32 	%rd248, %r77;
	atom.global.add.u64 	%rd249, [%rd94+15360], %rd248;
$L__BB30_130:
	add.s32 	%r358, %r358, 8;
	setp.ne.s32 	%p109, %r358, %r14;
	mov.u32 	%r360, %r14;
	@%p109 bra 	$L__BB30_114;
$L__BB30_131:
	setp.eq.s32 	%p110, %r3, 0;
	@%p110 bra 	$L__BB30_152;
	setp.lt.u32 	%p111, %r4, 3;
	@%p111 bra 	$L__BB30_142;
	shl.b32 	%r314, %r360, 10;
	add.s32 	%r80, %r6, %r314;
	ld.shared.u32 	%r81, [%r80+512];
	setp.eq.s32 	%p112, %r81, 0;
	@%p112 bra 	$L__BB30_135;
	shl.b32 	%r316, %r360, 8;
	add.s32 	%r317, %r316, %r307;
	mul.wide.u32 	%rd250, %r317, 8;
	add.s64 	%rd251, %rd2, %rd250;
	cvt.u64.u32 	%rd252, %r81;
	atom.global.add.u64 	%rd253, [%rd251+1024], %rd252;
$L__BB30_135:
	ld.shared.u32 	%r82, [%r80+1536];
	setp.eq.s32 	%p113, %r82, 0;
	@%p113 bra 	$L__BB30_137;
	shl.b32 	%r319, %r360, 8;
	add.s32 	%r320, %r319, %r307;
	add.s32 	%r321, %r320, 256;
	mul.wide.u32 	%rd254, %r321, 8;
	add.s64 	%rd255, %rd2, %rd254;
	cvt.u64.u32 	%rd256, %r82;
	atom.global.add.u64 	%rd257, [%rd255+1024], %rd256;
$L__BB30_137:
	ld.shared.u32 	%r83, [%r80+2560];
	setp.eq.s32 	%p114, %r83, 0;
	@%p114 bra 	$L__BB30_139;
	shl.b32 	%r323, %r360, 8;
	add.s32 	%r324, %r323, %r307;
	add.s32 	%r325, %r324, 512;
	mul.wide.u32 	%rd258, %r325, 8;
	add.s64 	%rd259, %rd2, %rd258;
	cvt.u64.u32 	%rd260, %r83;
	atom.global.add.u64 	%rd261, [%rd259+1024], %rd260;
$L__BB30_139:
	ld.shared.u32 	%r84, [%r80+3584];
	setp.eq.s32 	%p115, %r84, 0;
	@%p115 bra 	$L__BB30_141;
	shl.b32 	%r327, %r360, 8;
	add.s32 	%r328, %r327, %r307;
	add.s32 	%r329, %r328, 768;
	mul.wide.u32 	%rd262, %r329, 8;
	add.s64 	%rd263, %rd2, %rd262;
	cvt.u64.u32 	%rd264, %r84;
	atom.global.add.u64 	%rd265, [%rd263+1024], %rd264;
$L__BB30_141:
	add.s32 	%r360, %r360, 4;
$L__BB30_142:
	setp.eq.s32 	%p116, %r5, 0;
	@%p116 bra 	$L__BB30_152;
	setp.eq.s32 	%p117, %r54, 0;
	@%p117 bra 	$L__BB30_149;
	shl.b32 	%r330, %r360, 10;
	add.s32 	%r87, %r6, %r330;
	ld.shared.u32 	%r88, [%r87+512];
	setp.eq.s32 	%p118, %r88, 0;
	@%p118 bra 	$L__BB30_146;
	shl.b32 	%r332, %r360, 8;
	add.s32 	%r333, %r332, %r307;
	mul.wide.u32 	%rd266, %r333, 8;
	add.s64 	%rd267, %rd2, %rd266;
	cvt.u64.u32 	%rd268, %r88;
	atom.global.add.u64 	%rd269, [%rd267+1024], %rd268;
$L__BB30_146:
	ld.shared.u32 	%r89, [%r87+1536];
	setp.eq.s32 	%p119, %r89, 0;
	@%p119 bra 	$L__BB30_148;
	shl.b32 	%r335, %r360, 8;
	add.s32 	%r336, %r335, %r307;
	add.s32 	%r337, %r336, 256;
	mul.wide.u32 	%rd270, %r337, 8;
	add.s64 	%rd271, %rd2, %rd270;
	cvt.u64.u32 	%rd272, %r89;
	atom.global.add.u64 	%rd273, [%rd271+1024], %rd272;
$L__BB30_148:
	add.s32 	%r360, %r360, 2;
$L__BB30_149:
	setp.eq.s32 	%p120, %r15, 0;
	@%p120 bra 	$L__BB30_152;
	shl.b32 	%r338, %r360, 10;
	add.s32 	%r339, %r6, %r338;
	ld.shared.u32 	%r92, [%r339+512];
	setp.eq.s32 	%p121, %r92, 0;
	@%p121 bra 	$L__BB30_152;
	shl.b32 	%r341, %r360, 8;
	add.s32 	%r342, %r341, %r307;
	mul.wide.u32 	%rd274, %r342, 8;
	add.s64 	%rd275, %rd2, %rd274;
	cvt.u64.u32 	%rd276, %r92;
	atom.global.add.u64 	%rd277, [%rd275+1024], %rd276;
$L__BB30_152:
	bar.sync 	0;
	add.s64 	%rd278, %rd278, 1;
	setp.ne.s64 	%p122, %rd278, %rd6;
	@%p122 bra 	$L__BB30_2;
$L__BB30_153:
	ret;

}
	// .globl	_ZN3cub18CUB_300001_SM_10006detail10radix_sort33DeviceRadixSortExclusiveSumKernelINS1_5radix10policy_hubIddyE10Policy1000EyEEvPT0_
.visible .entry _ZN3cub18CUB_300001_SM_10006detail10radix_sort33DeviceRadixSortExclusiveSumKernelINS1_5radix10policy_hubIddyE10Policy1000EyEEvPT0_(
	.param .u64 .ptr .align 1 _ZN3cub18CUB_300001_SM_10006detail10radix_sort33DeviceRadixSortExclusiveSumKernelINS1_5radix10policy_hubIddyE10Policy1000EyEEvPT0__param_0
)
{
	.reg .pred 	%p<4>;
	.reg .b32 	%r<28>;
	.reg .b64 	%rd<54>;
	// demoted variable
	.shared .align 16 .b8 _ZZN3cub18CUB_300001_SM_10006detail10radix_sort33DeviceRadixSortExclusiveSumKernelINS1_5radix10policy_hubIddyE10Policy1000EyEEvPT0_E12temp_storage[2336];
	ld.param.u64 	%rd5, [_ZN3cub18CUB_300001_SM_10006detail10radix_sort33DeviceRadixSortExclusiveSumKernelINS1_5radix10policy_hubIddyE10Policy1000EyEEvPT0__param_0];
	cvta.to.global.u64 	%rd6, %rd5;
	mov.u32 	%r3, %ctaid.x;
	shl.b32 	%r4, %r3, 8;
	mov.u32 	%r1, %tid.x;
	setp.gt.u32 	%p1, %r1, 255;
	add.s32 	%r5, %r4, %r1;
	mul.wide.s32 	%rd7, %r5, 8;
	add.s64 	%rd1, %rd6, %rd7;
	@%p1 bra 	$L__BB31_2;
	ld.global.u64 	%rd53, [%rd1];
$L__BB31_2:
	shr.u32 	%r6, %r1, 3;
	add.s32 	%r7, %r6, %r1;
	shl.b32 	%r8, %r7, 3;
	mov.u32 	%r9, _ZZN3cub18CUB_300001_SM_10006detail10radix_sort33DeviceRadixSortExclusiveSumKernelINS1_5radix10policy_hubIddyE10Policy1000EyEEvPT0_E12temp_storage;
	add.s32 	%r10, %r9, %r8;
	add.s32 	%r2, %r10, 16;
	st.shared.u64 	[%r10+16], %rd53;
	bar.sync 	0;
	setp.gt.u32 	%p2, %r1, 31;
	@%p2 bra 	$L__BB31_4;
	mad.lo.s32 	%r27, %r1, 72, %r9;
	ld.shared.u64 	%rd23, [%r27+16];
	ld.shared.u64 	%rd24, [%r27+24];
	ld.shared.u64 	%rd25, [%r27+32];
	ld.shared.u64 	%rd26, [%r27+40];
	ld.shared.u64 	%rd27, [%r27+48];
	ld.shared.u64 	%rd28, [%r27+56];
	ld.shared.u64 	%rd29, [%r27+64];
	ld.shared.u64 	%rd30, [%r27+72];
	add.s64 	%rd31, %rd24, %rd23;
	add.s64 	%rd32, %rd31, %rd25;
	add.s64 	%rd33, %rd32, %rd26;
	add.s64 	%rd34, %rd33, %rd27;
	add.s64 	%rd35, %rd34, %rd28;
	add.s64 	%rd36, %rd35, %rd29;
	add.s64 	%rd10, %rd36, %rd30;
	mov.b32 	%r11, 1;
	mov.b32 	%r24, 0;
	mov.b32 	%r25, -1;
	// begin inline asm
	{  .reg .u64 r0;  .reg .u32 lo;  .reg .u32 hi;  .reg .pred p;  mov.b64 {lo, hi}, %rd10;  shfl.sync.up.b32 lo|p, lo, %r11, %r24, %r25;  shfl.sync.up.b32 hi|p, hi, %r11, %r24, %r25;  mov.b64 r0, {lo, hi};  @p add.u64 r0, r0, %rd10;  mov.u64 %rd8, r0;}
	// end inline asm
	mov.b32 	%r14, 2;
	// begin inline asm
	{  .reg .u64 r0;  .reg .u32 lo;  .reg .u32 hi;  .reg .pred p;  mov.b64 {lo, hi}, %rd8;  shfl.sync.up.b32 lo|p, lo, %r14, %r24, %r25;  shfl.sync.up.b32 hi|p, hi, %r14, %r24, %r25;  mov.b64 r0, {lo, hi};  @p add.u64 r0, r0, %rd8;  mov.u64 %rd11, r0;}
	// end inline asm
	mov.b32 	%r17, 4;
	// begin inline asm
	{  .reg .u64 r0;  .reg .u32 lo;  .reg .u32 hi;  .reg .pred p;  mov.b64 {lo, hi}, %rd11;  shfl.sync.up.b32 lo|p, lo, %r17, %r24, %r25;  shfl.sync.up.b32 hi|p, hi, %r17, %r24, %r25;  mov.b64 r0, {lo, hi};  @p add.u64 r0, r0, %rd11;  mov.u64 %rd14, r0;}
	// end inline asm
	mov.b32 	%r20, 8;
	// begin inline asm
	{  .reg .u64 r0;  .reg .u32 lo;  .reg .u32 hi;  .reg .pred p;  mov.b64 {lo, hi}, %rd14;  shfl.sync.up.b32 lo|p, lo, %r20, %r24, %r25;  shfl.sync.up.b32 hi|p, hi, %r20, %r24, %r25;  mov.b64 r0, {lo, hi};  @p add.u64 r0, r0, %rd14;  mov.u64 %rd17, r0;}
	// end inline asm
	mov.b32 	%r23, 16;
	// begin inline asm
	{  .reg .u64 r0;  .reg .u32 lo;  .reg .u32 hi;  .reg .pred p;  mov.b64 {lo, hi}, %rd17;  shfl.sync.up.b32 lo|p, lo, %r23, %r24, %r25;  shfl.sync.up.b32 hi|p, hi, %r23, %r24, %r25;  mov.b64 r0, {lo, hi};  @p add.u64 r0, r0, %rd17;  mov.u64 %rd20, r0;}
	// end inline asm
	sub.s64 	%rd37, %rd20, %rd10;
	ld.shared.u64 	%rd38, [%r27+16];
	ld.shared.u64 	%rd39, [%r27+24];
	ld.shared.u64 	%rd40, [%r27+32];
	ld.shared.u64 	%rd41, [%r27+40];
	ld.shared.u64 	%rd42, [%r27+48];
	ld.shared.u64 	%rd43, [%r27+56];
	ld.shared.u64 	%rd44, [%r27+64];
	add.s64 	%rd45, %rd38, %rd37;
	add.s64 	%rd46, %rd39, %rd45;
	add.s64 	%rd47, %rd40, %rd46;
	add.s64 	%rd48, %rd41, %rd47;
	add.s64 	%rd49, %rd42, %rd48;
	add.s64 	%rd50, %rd43, %rd49;
	add.s64 	%rd51, %rd44, %rd50;
	st.shared.u64 	[%r27+16], %rd37;
	st.shared.u64 	[%r27+24], %rd45;
	st.shared.u64 	[%r27+32], %rd46;
	st.shared.u64 	[%r27+40], %rd47;
	st.shared.u64 	[%r27+48], %rd48;
	st.shared.u64 	[%r27+56], %rd49;
	st.shared.u64 	[%r27+64], %rd50;
	st.shared.u64 	[%r27+72], %rd51;
$L__BB31_4:
	setp.gt.u32 	%p3, %r1, 255;
	bar.sync 	0;
	@%p3 bra 	$L__BB31_6;
	ld.shared.u64 	%rd52, [%r2];
	st.global.u64 	[%rd1], %rd52;
$L__BB31_6:
	ret;

}
	// .globl	_ZN3cub18CUB_300001_SM_10006detail10radix_sort29DeviceRadixSortOnesweepKernelINS1_5radix10policy_hubIddyE10Policy1000ELNS0_9SortOrderE0EddyiiNS1_21identity_decomposer_tEEEvPT5_SB_PT3_PKSC_PT1_PKSG_PT2_PKSK_T4_iiT6_
.visible .entry _ZN3cub18CUB_300001_SM_10006detail10radix_sort29DeviceRadixSortOnesweepKernelINS1_5radix10policy_hubIddyE10Policy1000ELNS0_9SortOrderE0EddyiiNS1_21identity_decomposer_tEEEvPT5_SB_PT3_PKSC_PT1_PKSG_PT2_PKSK_T4_iiT6_(
	.param .u64 .ptr .align 1 _ZN3cub18CUB_300001_SM_10006detail10radix_sort29DeviceRadixSortOnesweepKernelINS1_5radix10policy_hubIddyE10Policy1000ELNS0_9SortOrderE0EddyiiNS1_21identity_decomposer_tEEEvPT5_SB_PT3_PKSC_PT1_PKSG_PT2_PKSK_T4_iiT6__param_0,
	.param .u64 .ptr .align 1 _ZN3cub18CUB_300001_SM_10006detail10radix_sort29DeviceRadixSortOnesweepKernelINS1_5radix10policy_hubIddyE10Policy1000ELNS0_9SortOrderE0EddyiiNS1_21identity_decomposer_tEEEvPT5_SB_PT3_PKSC_PT1_PKSG_PT2_PKSK_T4_iiT6__param_1,
	.param .u64 .ptr .align 1 _ZN3cub18CUB_300001_SM_10006detail10radix_sort29DeviceRadixSortOnesweepKernelINS1_5radix10policy_hubIddyE10Policy1000ELNS0_9SortOrderE0EddyiiNS1_21identity_decomposer_tEEEvPT5_SB_PT3_PKSC_PT1_PKSG_PT2_PKSK_T4_iiT6__param_2,
	.param .u64 .ptr .align 1 _ZN3cub18CUB_300001_SM_10006detail10radix_sort29DeviceRadixSortOnesweepKernelINS1_5radix10policy_hubIddyE10Policy1000ELNS0_9SortOrderE0EddyiiNS1_21identity_decomposer_tEEEvPT5_SB_PT3_PKSC_PT1_PKSG_PT2_PKSK_T4_iiT6__param_3,
	.param .u64 .ptr .align 1 _ZN3cub18CUB_300001_SM_10006detail10radix_sort29DeviceRadixSortOnesweepKernelINS1_5radix10policy_hubIddyE10Policy1000ELNS0_9SortOrderE0EddyiiNS1_21identity_decomposer_tEEEvPT5_SB_PT3_PKSC_PT1_PKSG_PT2_PKSK_T4_iiT6__param_4,
	.param .u64 .ptr .align 1 _ZN3cub18CUB_300001_SM_10006detail10radix_sort29DeviceRadixSortOnesweepKernelINS1_5radix10policy_hubIddyE10Policy1000ELNS0_9SortOrderE0EddyiiNS1_21identity_decomposer_tEEEvPT5_SB_PT3_PKSC_PT1_PKSG_PT2_PKSK_T4_iiT6__param_5,
	.param .u64 .ptr .align 1 _ZN3cub18CUB_300001_SM_10006detail10radix_sort29DeviceRadixSortOnesweepKernelINS1_5radix10policy_hubIddyE10Policy1000ELNS0_9SortOrderE0EddyiiNS1_21identity_decomposer_tEEEvPT5_SB_PT3_PKSC_PT1_PKSG_PT2_PKSK_T4_iiT6__param_6,
	.param .u64 .ptr .align 1 _ZN3cub18CUB_300001_SM_10006detail10radix_sort29DeviceRadixSortOnesweepKernelINS1_5radix10policy_hubIddyE10Policy1000ELNS0_9SortOrderE0EddyiiNS1_21identity_decomposer_tEEEvPT5_SB_PT3_PKSC_PT1_PKSG_PT2_PKSK_T4_iiT6__param_7,
	.param .u32 _ZN3cub18CUB_300001_SM_10006detail10radix_sort29DeviceRadixSortOnesweepKernelINS1_5radix10policy_hubIddyE10Policy1000ELNS0_9SortOrderE0EddyiiNS1_21identity_decomposer_tEEEvPT5_SB_PT3_PKSC_PT1_PKSG_PT2_PKSK_T4_iiT6__param_8,
	.param .u32 _ZN3cub18CUB_300001_SM_10006detail10radix_sort29DeviceRadixSortOnesweepKernelINS1_5radix10policy_hubIddyE10Policy1000ELNS0_9SortOrderE0EddyiiNS1_21identity_decomposer_tEEEvPT5_SB_PT3_PKSC_PT1_PKSG_PT2_PKSK_T4_iiT6__param_9,
	.param .u32 _ZN3cub18CUB_300001_SM_10006detail10radix_sort29DeviceRadixSortOnesweepKernelINS1_5radix10policy_hubIddyE10Policy1000ELNS0_9SortOrderE0EddyiiNS1_21identity_decomposer_tEEEvPT5_SB_PT3_PKSC_PT1_PKSG_PT2_PKSK_T4_iiT6__param_10,
	.param .align 1 .b8 _ZN3cub18CUB_300001_SM_10006detail10radix_sort29DeviceRadixSortOnesweepKernelINS1_5radix10policy_hubIddyE10Policy1000ELNS0_9SortOrderE0EddyiiNS1_21identity_decomposer_tEEEvPT5_SB_PT3_PKSC_PT1_PKSG_PT2_PKSK_T4_iiT6__param_11[1]
)
.maxntid 384
{
	.reg .pred 	%p<267>;
	.reg .b32 	%r<1250>;
	.reg .b64 	%rd<637>;
	.reg .b64 	%fd<189>;
	// demoted variable
	.shared .align 16 .b8 _ZZN3cub18CUB_300001_SM_10006detail10radix_sort29DeviceRadixSortOnesweepKernelINS1_5radix10policy_hubIddyE10Policy1000ELNS0_9SortOrderE0EddyiiNS1_21identity_decomposer_tEEEvPT5_SB_PT3_PKSC_PT1_PKSG_PT2_PKSK_T4_iiT6_E1s[38912];
	ld.param.u64 	%rd126, [_ZN3cub18CUB_300001_SM_10006detail10radix_sort29DeviceRadixSortOnesweepKernelINS1_5radix10policy_hubIddyE10Policy1000ELNS0_9SortOrderE0EddyiiNS1_21identity_decomposer_tEEEvPT5_SB_PT3_PKSC_PT1_PKSG_PT2_PKSK_T4_iiT6__param_0];
	ld.param.u64 	%rd122, [_ZN3cub18CUB_300001_SM_10006detail10radix_sort29DeviceRadixSortOnesweepKernelINS1_5radix10policy_hubIddyE10Policy1000ELNS0_9SortOrderE0EddyiiNS1_21identity_decomposer_tEEEvPT5_SB_PT3_PKSC_PT1_PKSG_PT2_PKSK_T4_iiT6__param_1];
	ld.param.u64 	%rd124, [_ZN3cub18CUB_300001_SM_10006detail10radix_sort29DeviceRadixSortOnesweepKernelINS1_5radix10policy_hubIddyE10Policy1000ELNS0_9SortOrderE0EddyiiNS1_21identity_decomposer_tEEEvPT5_SB_PT3_PKSC_PT1_PKSG_PT2_PKSK_T4_iiT6__param_3];
	ld.param.u64 	%rd127, [_ZN3cub18CUB_300001_SM_10006detail10radix_sort29DeviceRadixSortOnesweepKernelINS1_5radix10policy_hubIddyE10Policy1000ELNS0_9SortOrderE0EddyiiNS1_21identity_decomposer_tEEEvPT5_SB_PT3_PKSC_PT1_PKSG_PT2_PKSK_T4_iiT6__param_4];
	ld.param.u64 	%rd128, [_ZN3cub18CUB_300001_SM_10006detail10radix_sort29DeviceRadixSortOnesweepKernelINS1_5radix10policy_hubIddyE10Policy1000ELNS0_9SortOrderE0EddyiiNS1_21identity_decomposer_tEEEvPT5_SB_PT3_PKSC_PT1_PKSG_PT2_PKSK_T4_iiT6__param_5];
	ld.param.u64 	%rd129, [_ZN3cub18CUB_300001_SM_10006detail10radix_sort29DeviceRadixSortOnesweepKernelINS1_5radix10policy_hubIddyE10Policy1000ELNS0_9SortOrderE0EddyiiNS1_21identity_decomposer_tEEEvPT5_SB_PT3_PKSC_PT1_PKSG_PT2_PKSK_T4_iiT6__param_6];
	ld.param.u64 	%rd125, [_ZN3cub18CUB_300001_SM_10006detail10radix_sort29DeviceRadixSortOnesweepKernelINS1_5radix10policy_hubIddyE10Policy1000ELNS0_9SortOrderE0EddyiiNS1_21identity_decomposer_tEEEvPT5_SB_PT3_PKSC_PT1_PKSG_PT2_PKSK_T4_iiT6__param_7];
	ld.param.u32 	%r159, [_ZN3cub18CUB_300001_SM_10006detail10radix_sort29DeviceRadixSortOnesweepKernelINS1_5radix10policy_hubIddyE10Policy1000ELNS0_9SortOrderE0EddyiiNS1_21identity_decomposer_tEEEvPT5_SB_PT3_PKSC_PT1_PKSG_PT2_PKSK_T4_iiT6__param_8];
	ld.param.u32 	%r160, [_ZN3cub18CUB_300001_SM_10006detail10radix_sort29DeviceRadixSortOnesweepKernelINS1_5radix10policy_hubIddyE10Policy1000ELNS0_9SortOrderE0EddyiiNS1_21identity_decomposer_tEEEvPT5_SB_PT3_PKSC_PT1_PKSG_PT2_PKSK_T4_iiT6__param_9];
	ld.param.u32 	%r161, [_ZN3cub18CUB_300001_SM_10006detail10radix_sort29DeviceRadixSortOnesweepKernelINS1_5radix10policy_hubIddyE10Policy1000ELNS0_9SortOrderE0EddyiiNS1_21identity_decomposer_tEEEvPT5_SB_PT3_PKSC_PT1_PKSG_PT2_PKSK_T4_iiT6__param_10];
	cvta.to.global.u64 	%rd1, %rd129;
	cvta.to.global.u64 	%rd2, %rd127;
	cvta.to.global.u64 	%rd3, %rd126;
	cvta.to.global.u64 	%rd4, %rd128;
	mov.u32 	%r1, %tid.x;
	shr.u32 	%r2, %r1, 5;
	// begin inline asm
	mov.u32 %r162, %laneid;
	// end inline asm
	setp.ne.s32 	%p1, %r1, 0;
	@%p1 bra 	$L__BB32_2;
	cvta.to.global.u64 	%rd130, %rd122;
	atom.global.add.u32 	%r163, [%rd130], 1;
	st.shared.u32 	[_ZZN3cub18CUB_300001_SM_10006detail10radix_sort29DeviceRadixSortOnesweepKernelINS1_5radix10policy_hubIddyE10Policy1000ELNS0_9SortOrderE0EddyiiNS1_21identity_decomposer_tEEEvPT5_SB_PT3_PKSC_PT1_PKSG_PT2_PKSK_T4_iiT6_E1s+36864], %r163;
$L__BB32_2:
	bar.sync 	0;
	ld.shared.u32 	%r4, [_ZZN3cub18CUB_300001_SM_10006detail10radix_sort29DeviceRadixSortOnesweepKernelINS1_5radix10policy_hubIddyE10Policy1000ELNS0_9SortOrderE0EddyiiNS1_21identity_decomposer_tEEEvPT5_SB_PT3_PKSC_PT1_PKSG_PT2_PKSK_T4_iiT6_E1s+36864];
	mul.lo.s32 	%r164, %r4, 4608;
	add.s32 	%r5, %r164, 4608;
	setp.gt.s32 	%p2, %r5, %r159;
	cvt.s64.s32 	%rd5, %r164;
	@%p2 bra 	$L__BB32_4;
	and.b32  	%r165, %r1, 31;
	and.b32  	%r166, %r1, 992;
	mul.lo.s32 	%r167, %r166, 12;
	or.b32  	%r168, %r167, %r165;
	cvt.u64.u32 	%rd131, %r168;
	add.s64 	%rd132, %rd131, %rd5;
	shl.b64 	%rd133, %rd132, 3;
	add.s64 	%rd134, %rd4, %rd133;
	ld.global.u64 	%rd622, [%rd134];
	ld.global.u64 	%rd621, [%rd134+256];
	ld.global.u64 	%rd620, [%rd134+512];
	ld.global.u64 	%rd619, [%rd134+768];
	ld.global.u64 	%rd618, [%rd134+1024];
	ld.global.u64 	%rd617, [%rd134+1280];
	ld.global.u64 	%rd616, [%rd134+1536];
	ld.global.u64 	%rd615, [%rd134+1792];
	ld.global.u64 	%rd614, [%rd134+2048];
	ld.global.u64 	%rd613, [%rd134+2304];
	ld.global.u64 	%rd612, [%rd134+2560];
	ld.global.u64 	%rd611, [%rd134+2816];
	bra.uni 	$L__BB32_28;
$L__BB32_4:
	cvt.u32.u64 	%r169, %rd5;
	sub.s32 	%r6, %r159, %r169;
	and.b32  	%r170, %r1, 31;
	and.b32  	%r171, %r1, 992;
	mul.lo.s32 	%r172, %r171, 12;
	or.b32  	%r7, %r172, %r170;
	setp.ge.s32 	%p3, %r7, %r6;
	cvt.u64.u32 	%rd136, %r7;
	add.s64 	%rd137, %rd136, %rd5;
	shl.b64 	%rd138, %rd137, 3;
	add.s64 	%rd18, %rd4, %rd138;
	mov.b64 	%rd622, 9223372036854775807;
	@%p3 bra 	$L__BB32_6;
	ld.global.u64 	%rd622, [%rd18];
$L__BB32_6:
	add.s32 	%r173, %r7, 32;
	setp.ge.s32 	%p4, %r173, %r6;
	mov.b64 	%rd621, 9223372036854775807;
	@%p4 bra 	$L__BB32_8;
	ld.global.u64 	%rd621, [%rd18+256];
$L__BB32_8:
	add.s32 	%r174, %r7, 64;
	setp.ge.s32 	%p5, %r174, %r6;
	mov.b64 	%rd620, 9223372036854775807;
	@%p5 bra 	$L__BB32_10;
	ld.global.u64 	%rd620, [%rd18+512];
$L__BB32_10:
	add.s32 	%r175, %r7, 96;
	setp.ge.s32 	%p6, %r175, %r6;
	mov.b64 	%rd619, 9223372036854775807;
	@%p6 bra 	$L__BB32_12;
	ld.global.u64 	%rd619, [%rd18+768];
$L__BB32_12:
	add.s32 	%r176, %r7, 128;
	setp.ge.s32 	%p7, %r176, %r6;
	mov.b64 	%rd618, 9223372036854775807;
	@%p7 bra 	$L__BB32_14;
	ld.global.u64 	%rd618, [%rd18+1024];
$L__BB32_14:
	add.s32 	%r177, %r7, 160;
	setp.ge.s32 	%p8, %r177, %r6;
	mov.b64 	%rd617, 9223372036854775807;
	@%p8 bra 	$L__BB32_16;
	ld.global.u64 	%rd617, [%rd18+1280];
$L__BB32_16:
	add.s32 	%r178, %r7, 192;
	setp.ge.s32 	%p9, %r178, %r6;
	mov.b64 	%rd616, 9223372036854775807;
	@%p9 bra 	$L__BB32_18;
	ld.global.u64 	%rd616, [%rd18+1536];
$L__BB32_18:
	add.s32 	%r179, %r7, 224;
	setp.ge.s32 	%p10, %r179, %r6;
	mov.b64 	%rd615, 9223372036854775807;
	@%p10 bra 	$L__BB32_20;
	ld.global.u64 	%rd615, [%rd18+1792];
$L__BB32_20:
	add.s32 	%r180, %r7, 256;
	setp.ge.s32 	%p11, %r180, %r6;
	mov.b64 	%rd614, 9223372036854775807;
	@%p11 bra 	$L__BB32_22;
	ld.global.u64 	%rd614, [%rd18+2048];
$L__BB32_22:
	add.s32 	%r181, %r7, 288;
	setp.ge.s32 	%p12, %r181, %r6;
	mov.b64 	%rd613, 9223372036854775807;
	@%p12 bra 	$L__BB32_24;
	ld.global.u64 	%rd613, [%rd18+2304];
$L__BB32_24:
	add.s32 	%r182, %r7, 320;
	setp.ge.s32 	%p13, %r182, %r6;
	mov.b64 	%rd612, 9223372036854775807;
	@%p13 bra 	$L__BB32_26;
	ld.global.u64 	%rd612, [%rd18+2560];
$L__BB32_26:
	add.s32 	%r183, %r7, 352;
	setp.ge.s32 	%p14, %r183, %r6;
	mov.b64 	%rd611, 9223372036854775807;
	@%p14 bra 	$L__BB32_28;
	ld.global.u64 	%rd611, [%rd18+2816];
$L__BB32_28:
	setp.gt.s64 	%p15, %rd622, -1;
	selp.b64 	%rd150, -9223372036854775808, -1, %p15;
	xor.b64  	%rd635, %rd150, %rd622;
	setp.gt.s64 	%p16, %rd621, -1;
	selp.b64 	%rd151, -9223372036854775808, -1, %p16;
	xor.b64  	%rd634, %rd151, %rd621;
	setp.gt.s64 	%p17, %rd620, -1;
	selp.b64 	%rd152, -9223372036854775808, -1, %p17;
	xor.b64  	%rd633, %rd152, %rd620;
	setp.gt.s64 	%p18, %rd619, -1;
	selp.b64 	%rd153, -9223372036854775808, -1, %p18;
	xor.b64  	%rd632, %rd153, %rd619;
	setp.gt.s64 	%p19, %rd618, -1;
	selp.b64 	%rd154, -9223372036854775808, -1, %p19;
	xor.b64  	%rd631, %rd154, %rd618;
	setp.gt.s64 	%p20, %rd617, -1;
	selp.b64 	%rd155, -9223372036854775808, -1, %p20;
	xor.b64  	%rd630, %rd155, %rd617;
	setp.gt.s64 	%p21, %rd616, -1;
	selp.b64 	%rd156, -9223372036854775808, -1, %p21;
	xor.b64  	%rd629, %rd156, %rd616;
	setp.gt.s64 	%p22, %rd615, -1;
	selp.b64 	%rd157, -9223372036854775808, -1, %p22;
	xor.b64  	%rd628, %rd157, %rd615;
	setp.gt.s64 	%p23, %rd614, -1;
	selp.b64 	%rd158, -9223372036854775808, -1, %p23;
	xor.b64  	%rd627, %rd158, %rd614;
	setp.gt.s64 	%p24, %rd613, -1;
	selp.b64 	%rd159, -9223372036854775808, -1, %p24;
	xor.b64  	%rd626, %rd159, %rd613;
	setp.gt.s64 	%p25, %rd612, -1;
	selp.b64 	%rd160, -9223372036854775808, -1, %p25;
	xor.b64  	%rd625, %rd160, %rd612;
	setp.gt.s64 	%p26, %rd611, -1;
	selp.b64 	%rd161, -9223372036854775808, -1, %p26;
	xor.b64  	%rd624, %rd161, %rd611;
	mov.b32 	%r184, -1;
	shl.b32 	%r185, %r184, %r161;
	not.b32 	%r8, %r185;
	shl.b32 	%r186, %r2, 10;
	mov.u32 	%r187, _ZZN3cub18CUB_300001_SM_10006detail10radix_sort29DeviceRadixSortOnesweepKernelINS1_5radix10policy_hubIddyE10Policy1000ELNS0_9SortOrderE0EddyiiNS1_21identity_decomposer_tEEEvPT5_SB_PT3_PKSC_PT1_PKSG_PT2_PKSK_T4_iiT6_E1s;
	add.s32 	%r9, %r187, %r186;
	setp.gt.s32 	%p27, %r162, 255;
	@%p27 bra 	$L__BB32_41;
	max.s32 	%r188, %r162, 224;
	sub.s32 	%r189, %r188, %r162;
	add.s32 	%r190, %r189, 31;
	shr.u32 	%r191, %r190, 5;
	add.s32 	%r10, %r191, 1;
	and.b32  	%r11, %r10, 15;
	setp.lt.u32 	%p28, %r190, 480;
	mov.u32 	%r1224, %r162;
	@%p28 bra 	$L__BB32_32;
	and.b32  	%r192, %r10, 268435440;
	neg.s32 	%r1222, %r192;
	shl.b32 	%r194, %r162, 2;
	add.s32 	%r195, %r186, %r194;
	add.s32 	%r197, %r195, %r187;
	add.s32 	%r1221, %r197, 1024;
	mov.u32 	%r1224, %r162;
$L__BB32_31:
	.pragma "nounroll";
	mov.b32 	%r198, 0;
	st.shared.u32 	[%r1221+-1024], %r198;
	st.shared.u32 	[%r1221+-896], %r198;
	st.shared.u32 	[%r1221+-768], %r198;
	st.shared.u32 	[%r1221+-640], %r198;
	st.shared.u32 	[%r1221+-512], %r198;
	st.shared.u32 	[%r1221+-384], %r198;
	st.shared.u32 	[%r1221+-256], %r198;
	st.shared.u32 	[%r1221+-128], %r198;
	st.shared.u32 	[%r1221], %r198;
	st.shared.u32 	[%r1221+128], %r198;
	st.shared.u32 	[%r1221+256], %r198;
	st.shared.u32 	[%r1221+384], %r198;
	st.shared.u32 	[%r1221+512], %r198;
	st.shared.u32 	[%r1221+640], %r198;
	st.shared.u32 	[%r1221+768], %r198;
	st.shared.u32 	[%r1221+896], %r198;
	add.s32 	%r1224, %r1224, 512;
	add.s32 	%r1222, %r1222, 16;
	add.s32 	%r1221, %r1221, 2048;
	setp.ne.s32 	%p29, %r1222, 0;
	@%p29 bra 	$L__BB32_31;
$L__BB32_32:
	setp.eq.s32 	%p30, %r11, 0;
	@%p30 bra 	$L__BB32_41;
	and.b32  	%r21, %r10, 7;
	setp.lt.u32 	%p31, %r11, 8;
	@%p31 bra 	$L__BB32_35;
	shl.b32 	%r199, %r1224, 2;
	add.s32 	%r200, %r9, %r199;
	mov.b32 	%r201, 0;
	st.shared.u32 	[%r200], %r201;
	st.shared.u32 	[%r200+128], %r201;
	st.shared.u32 	[%r200+256], %r201;
	st.shared.u32 	[%r200+384], %r201;
	st.shared.u32 	[%r200+512], %r201;
	st.shared.u32 	[%r200+640], %r201;
	st.shared.u32 	[%r200+768], %r201;
	st.shared.u32 	[%r200+896], %r201;
	add.s32 	%r1224, %r1224, 256;
$L__BB32_35:
	setp.eq.s32 	%p32, %r21, 0;
	@%p32 bra 	$L__BB32_41;
	and.b32  	%r24, %r10, 3;
	setp.lt.u32 	%p33, %r21, 4;
	@%p33 bra 	$L__BB32_38;
	shl.b32 	%r202, %r1224, 2;
	add.s32 	%r203, %r9, %r202;
	mov.b32 	%r204, 0;
	st.shared.u32 	[%r203], %r204;
	st.shared.u32 	[%r203+128], %r204;
	st.shared.u32 	[%r203+256], %r204;
	st.shared.u32 	[%r203+384], %r204;
	add.s32 	%r1224, %r1224, 128;
$L__BB32_38:
	setp.eq.s32 	%p34, %r24, 0;
	@%p34 bra 	$L__BB32_41;
	shl.b32 	%r206, %r1224, 2;
	add.s32 	%r207, %r186, %r206;
	add.s32 	%r1228, %r187, %r207;
	neg.s32 	%r1227, %r24;
$L__BB32_40:
	.pragma "nounroll";
	mov.b32 	%r209, 0;
	st.shared.u32 	[%r1228], %r209;
	add.s32 	%r1228, %r1228, 128;
	add.s32 	%r1227, %r1227, 1;
	setp.ne.s32 	%p35, %r1227, 0;
	@%p35 bra 	$L__BB32_40;
$L__BB32_41:
	bar.warp.sync 	-1;
	cvt.u64.u32 	%rd66, %r160;
	setp.eq.s64 	%p36, %rd635, 9223372036854775807;
	selp.b64 	%rd162, -9223372036854775808, %rd635, %p36;
	shr.u64 	%rd163, %rd162, %r160;
	cvt.u32.u64 	%r211, %rd163;
	and.b32  	%r33, %r211, %r8;
	shl.b32 	%r212, %r33, 2;
	add.s32 	%r213, %r9, %r212;
	atom.shared.add.u32 	%r214, [%r213], 1;
	setp.eq.s64 	%p37, %rd634, 9223372036854775807;
	selp.b64 	%rd164, -9223372036854775808, %rd634, %p37;
	shr.u64 	%rd165, %rd164, %r160;
	cvt.u32.u64 	%r215, %rd165;
	and.b32  	%r216, %r215, %r8;
	shl.b32 	%r217, %r216, 2;
	add.s32 	%r218, %r9, %r217;
	atom.shared.add.u32 	%r219, [%r218], 1;
	setp.eq.s64 	%p38, %rd633, 9223372036854775807;
	selp.b64 	%rd166, -9223372036854775808, %rd633, %p38;
	shr.u64 	%rd167, %rd166, %r160;
	cvt.u32.u64 	%r220, %rd167;
	and.b32  	%r221, %r220, %r8;
	shl.b32 	%r222, %r221, 2;
	add.s32 	%r223, %r9, %r222;
	atom.shared.add.u32 	%r224, [%r223], 1;
	setp.eq.s64 	%p39, %rd632, 9223372036854775807;
	selp.b64 	%rd168, -9223372036854775808, %rd632, %p39;
	shr.u64 	%rd169, %rd168, %r160;
	cvt.u32.u64 	%r225, %rd169;
	and.b32  	%r226, %r225, %r8;
	shl.b32 	%r227, %r226, 2;
	add.s32 	%r228, %r9, %r227;
	atom.shared.add.u32 	%r229, [%r228], 1;
	setp.eq.s64 	%p40, %rd631, 9223372036854775807;
	selp.b64 	%rd170, -9223372036854775808, %rd631, %p40;
	shr.u64 	%rd171, %rd170, %r160;
	cvt.u32.u64 	%r230, %rd171;
	and.b32  	%r231, %r230, %r8;
	shl.b32 	%r232, %r231, 2;
	add.s32 	%r233, %r9, %r232;
	atom.shared.add.u32 	%r234, [%r233], 1;
	setp.eq.s64 	%p41, %rd630, 9223372036854775807;
	selp.b64 	%rd172, -9223372036854775808, %rd630, %p41;
	shr.u64 	%rd173, %rd172, %r160;
	cvt.u32.u64 	%r235, %rd173;
	and.b32  	%r236, %r235, %r8;
	shl.b32 	%r237, %r236, 2;
	add.s32 	%r238, %r9, %r237;
	atom.shared.add.u32 	%r239, [%r238], 1;
	setp.eq.s64 	%p42, %rd629, 9223372036854775807;
	selp.b64 	%rd174, -9223372036854775808, %rd629, %p42;
	shr.u64 	%rd175, %rd174, %r160;
	cvt.u32.u64 	%r240, %rd175;
	and.b32  	%r241, %r240, %r8;
	shl.b32 	%r242, %r241, 2;
	add.s32 	%r243, %r9, %r242;
	atom.shared.add.u32 	%r244, [%r243], 1;
	setp.eq.s64 	%p43, %rd628, 9223372036854775807;
	selp.b64 	%rd176, -9223372036854775808, %rd628, %p43;
	shr.u64 	%rd177, %rd176, %r160;
	cvt.u32.u64 	%r245, %rd177;
	and.b32  	%r246, %r245, %r8;
	shl.b32 	%r247, %r246, 2;
	add.s32 	%r248, %r9, %r247;
	atom.shared.add.u32 	%r249, [%r248], 1;
	setp.eq.s64 	%p44, %rd627, 9223372036854775807;
	selp.b64 	%rd178, -9223372036854775808, %rd627, %p44;
	shr.u64 	%rd179, %rd178, %r160;
	cvt.u32.u64 	%r250, %rd179;
	and.b32  	%r251, %r250, %r8;
	shl.b32 	%r252, %r251, 2;
	add.s32 	%r253, %r9, %r252;
	atom.shared.add.u32 	%r254, [%r253], 1;
	setp.eq.s64 	%p45, %rd626, 9223372036854775807;
	selp.b64 	%rd180, -9223372036854775808, %rd626, %p45;
	shr.u64 	%rd181, %rd180, %r160;
	cvt.u32.u64 	%r255, %rd181;
	and.b32  	%r256, %r255, %r8;
	shl.b32 	%r257, %r256, 2;
	add.s32 	%r258, %r9, %r257;
	atom.shared.add.u32 	%r259, [%r258], 1;
	setp.eq.s64 	%p46, %rd625, 9223372036854775807;
	selp.b64 	%rd182, -9223372036854775808, %rd625, %p46;
	shr.u64 	%rd183, %rd182, %r160;
	cvt.u32.u64 	%r260, %rd183;
	and.b32  	%r261, %r260, %r8;
	shl.b32 	%r262, %r261, 2;
	add.s32 	%r263, %r9, %r262;
	atom.shared.add.u32 	%r264, [%r263], 1;
	setp.eq.s64 	%p47, %rd624, 9223372036854775807;
	selp.b64 	%rd184, -9223372036854775808, %rd624, %p47;
	shr.u64 	%rd185, %rd184, %r160;
	cvt.u32.u64 	%r265, %rd185;
	and.b32  	%r266, %r265, %r8;
	shl.b32 	%r267, %r266, 2;
	add.s32 	%r268, %r9, %r267;
	atom.shared.add.u32 	%r269, [%r268], 1;
	bar.sync 	0;
	setp.gt.u32 	%p48, %r1, 255;
	shl.b32 	%r270, %r1, 2;
	mov.u32 	%r271, _ZZN3cub18CUB_300001_SM_10006detail10radix_sort29DeviceRadixSortOnesweepKernelINS1_5radix10policy_hubIddyE10Policy1000ELNS0_9SortOrderE0EddyiiNS1_21identity_decomposer_tEEEvPT5_SB_PT3_PKSC_PT1_PKSG_PT2_PKSK_T4_iiT6_E1s;
	add.s32 	%r34, %r271, %r270;
	mov.b32 	%r1229, 0;
	@%p48 bra 	$L__BB32_43;
	ld.shared.u32 	%r272, [%r34];
	mov.b32 	%r273, 0;
	st.shared.u32 	[%r34], %r273;
	ld.shared.u32 	%r274, [%r34+1024];
	st.shared.u32 	[%r34+1024], %r272;
	add.s32 	%r275, %r274, %r272;
	ld.shared.u32 	%r276, [%r34+2048];
	st.shared.u32 	[%r34+2048], %r275;
	add.s32 	%r277, %r276, %r275;
	ld.shared.u32 	%r278, [%r34+3072];
	st.shared.u32 	[%r34+3072], %r277;
	add.s32 	%r279, %r278, %r277;
	ld.shared.u32 	%r280, [%r34+4096];
	st.shared.u32 	[%r34+4096], %r279;
	add.s32 	%r281, %r280, %r279;
	ld.shared.u32 	%r282, [%r34+5120];
	st.shared.u32 	[%r34+5120], %r281;
	add.s32 	%r283, %r282, %r281;
	ld.shared.u32 	%r284, [%r34+6144];
	st.shared.u32 	[%r34+6144], %r283;
	add.s32 	%r285, %r284, %r283;
	ld.shared.u32 	%r286, [%r34+7168];
	st.shared.u32 	[%r34+7168], %r285;
	add.s32 	%r287, %r286, %r285;
	ld.shared.u32 	%r288, [%r34+8192];
	st.shared.u32 	[%r34+8192], %r287;
	add.s32 	%r289, %r288, %r287;
	ld.shared.u32 	%r290, [%r34+9216];
	st.shared.u32 	[%r34+9216], %r289;
	add.s32 	%r291, %r290, %r289;
	ld.shared.u32 	%r292, [%r34+10240];
	st.shared.u32 	[%r34+10240], %r291;
	add.s32 	%r293, %r292, %r291;
	ld.shared.u32 	%r294, [%r34+11264];
	st.shared.u32 	[%r34+11264], %r293;
	add.s32 	%r1229, %r294, %r293;
$L__BB32_43:
	shl.b32 	%r295, %r4, 8;
	add.s32 	%r296, %r295, %r1;
	mul.wide.s32 	%rd186, %r296, 4;
	add.s64 	%rd67, %rd3, %rd186;
	@%p48 bra 	$L__BB32_45;
	or.b32  	%r297, %r1229, 1073741824;
	st.volatile.global.u32 	[%rd67], %r297;
$L__BB32_45:
	ld.param.u64 	%rd596, [_ZN3cub18CUB_300001_SM_10006detail10radix_sort29DeviceRadixSortOnesweepKernelINS1_5radix10policy_hubIddyE10Policy1000ELNS0_9SortOrderE0EddyiiNS1_21identity_decomposer_tEEEvPT5_SB_PT3_PKSC_PT1_PKSG_PT2_PKSK_T4_iiT6__param_2];
	setp.lt.u32 	%p50, %r1, 256;
	setp.eq.s32 	%p51, %r1229, 4608;
	and.pred  	%p52, %p50, %p51;
	selp.u32 	%r298, 1, 0, %p52;
	{ 
	.reg .pred 	%p1; 
	.reg .pred 	%p2; 
	setp.ne.u32 	%p1, %r298, 0; 
	bar.red.or.pred 	%p2, 0, %p1; 
	selp.u32 	%r299, 1, 0, %p2; 
	}
	setp.eq.s32 	%p53, %r299, 0;
	and.b32  	%r300, %r1, 992;
	and.b32  	%r301, %r1, 31;
	mul.lo.s32 	%r302, %r300, 12;
	or.b32  	%r303, %r302, %r301;
	cvt.u64.u32 	%rd68, %r303;
	add.s64 	%rd187, %rd68, %rd5;
	cvta.to.global.u64 	%rd188, %rd125;
	shl.b64 	%rd189, %rd187, 3;
	add.s64 	%rd69, %rd188, %rd189;
	cvt.u64.u32 	%rd70, %r1;
	cvta.to.global.u64 	%rd190, %rd596;
	mul.wide.u32 	%rd191, %r1, 8;
	add.s64 	%rd71, %rd190, %rd191;
	cvta.to.global.u64 	%rd192, %rd124;
	add.s64 	%rd72, %rd192, %rd191;
	@%p53 bra 	$L__BB32_135;
	setp.gt.u32 	%p55, %r1, %r33;
	selp.b32 	%r37, 4608, 0, %p55;
	shl.b32 	%r304, %r1, 3;
	mov.u32 	%r305, _ZZN3cub18CUB_300001_SM_10006detail10radix_sort29DeviceRadixSortOnesweepKernelINS1_5radix10policy_hubIddyE10Policy1000ELNS0_9SortOrderE0EddyiiNS1_21identity_decomposer_tEEEvPT5_SB_PT3_PKSC_PT1_PKSG_PT2_PKSK_T4_iiT6_E1s;
	add.s32 	%r306, %r305, %r304;
	add.s32 	%r38, %r306, 36864;
	@%p48 bra 	$L__BB32_54;
	ld.global.u64 	%rd193, [%rd72];
	cvt.u64.u32 	%rd194, %r37;
	sub.s64 	%rd623, %rd193, %rd194;
	st.shared.u64 	[%r38], %rd623;
	setp.lt.s32 	%p56, %r4, 1;
	mov.u32 	%r1233, %r1229;
	@%p56 bra 	$L__BB32_53;
	mov.b32 	%r1231, -1;
	mov.u32 	%r1230, %r4;
	mov.u32 	%r1233, %r1229;
$L__BB32_49:
	add.s32 	%r42, %r1230, -1;
	shl.b32 	%r308, %r42, 8;
	add.s32 	%r309, %r308, %r1;
	mul.wide.s32 	%rd195, %r309, 4;
	add.s64 	%rd74, %rd3, %rd195;
$L__BB32_50:
	membar.cta;
	ld.volatile.global.u32 	%r43, [%rd74];
	setp.eq.s32 	%p57, %r43, 0;
	@%p57 bra 	$L__BB32_50;
	and.b32  	%r310, %r43, 1073741823;
	add.s32 	%r1233, %r310, %r1233;
	setp.gt.s32 	%p58, %r43, -1;
	vote.sync.ballot.b32 	%r1231, %p58, %r1231;
	setp.gt.u32 	%p60, %r1230, 1;
	and.pred  	%p61, %p58, %p60;
	mov.u32 	%r1230, %r42;
	@%p61 bra 	$L__BB32_49;
	ld.shared.u64 	%rd623, [%r38];
$L__BB32_53:
	or.b32  	%r311, %r1233, -2147483648;
	st.volatile.global.u32 	[%rd67], %r311;
	sub.s32 	%r312, %r1233, %r1229;
	cvt.s64.s32 	%rd196, %r312;
	add.s64 	%rd197, %rd623, %rd196;
	st.shared.u64 	[%r38], %rd197;
$L__BB32_54:
	ld.param.u64 	%rd597, [_ZN3cub18CUB_300001_SM_10006detail10radix_sort29DeviceRadixSortOnesweepKernelINS1_5radix10policy_hubIddyE10Policy1000ELNS0_9SortOrderE0EddyiiNS1_21identity_decomposer_tEEEvPT5_SB_PT3_PKSC_PT1_PKSG_PT2_PKSK_T4_iiT6__param_2];
	setp.lt.s32 	%p63, %r5, %r159;
	setp.eq.s64 	%p64, %rd597, 0;
	or.pred  	%p65, %p64, %p63;
	or.pred  	%p66, %p48, %p65;
	@%p66 bra 	$L__BB32_56;
	ld.shared.u64 	%rd198, [%r38];
	cvt.u64.u32 	%rd199, %r37;
	cvt.s64.s32 	%rd200, %r1229;
	add.s64 	%rd201, %rd199, %rd200;
	add.s64 	%rd202, %rd201, %rd198;
	st.global.u64 	[%rd71], %rd202;
$L__BB32_56:
	setp.gt.s32 	%p67, %r5, %r159;
	bar.sync 	0;
	shl.b32 	%r313, %r33, 3;
	mov.u32 	%r314, _ZZN3cub18CUB_300001_SM_10006detail10radix_sort29DeviceRadixSortOnesweepKernelINS1_5radix10policy_hubIddyE10Policy1000ELNS0_9SortOrderE0EddyiiNS1_21identity_decomposer_tEEEvPT5_SB_PT3_PKSC_PT1_PKSG_PT2_PKSK_T4_iiT6_E1s;
	add.s32 	%r315, %r314, %r313;
	ld.shared.u64 	%rd77, [%r315+36864];
	setp.gt.s64 	%p68, %rd635, -1;
	selp.b64 	%rd203, -1, -9223372036854775808, %p68;
	xor.b64  	%rd635, %rd203, %rd635;
	setp.gt.s64 	%p69, %rd634, -1;
	selp.b64 	%rd204, -1, -9223372036854775808, %p69;
	xor.b64  	%rd634, %rd204, %rd634;
	setp.gt.s64 	%p70, %rd633, -1;
	selp.b64 	%rd205, -1, -9223372036854775808, %p70;
	xor.b64  	%rd633, %rd205, %rd633;
	setp.gt.s64 	%p71, %rd632, -1;
	selp.b64 	%rd206, -1, -9223372036854775808, %p71;
	xor.b64  	%rd632, %rd206, %rd632;
	setp.gt.s64 	%p72, %rd631, -1;
	selp.b64 	%rd207, -1, -9223372036854775808, %p72;
	xor.b64  	%rd631, %rd207, %rd631;
	setp.gt.s64 	%p73, %rd630, -1;
	selp.b64 	%rd208, -1, -9223372036854775808, %p73;
	xor.b64  	%rd630, %rd208, %rd630;
	setp.gt.s64 	%p74, %rd629, -1;
	selp.b64 	%rd209, -1, -9223372036854775808, %p74;
	xor.b64  	%rd629, %rd209, %rd629;
	setp.gt.s64 	%p75, %rd628, -1;
	selp.b64 	%rd210, -1, -9223372036854775808, %p75;
	xor.b64  	%rd628, %rd210, %rd628;
	setp.gt.s64 	%p76, %rd627, -1;
	selp.b64 	%rd211, -1, -9223372036854775808, %p76;
	xor.b64  	%rd627, %rd211, %rd627;
	setp.gt.s64 	%p77, %rd626, -1;
	selp.b64 	%rd212, -1, -9223372036854775808, %p77;
	xor.b64  	%rd626, %rd212, %rd626;
	setp.gt.s64 	%p78, %rd625, -1;
	selp.b64 	%rd213, -1, -9223372036854775808, %p78;
	xor.b64  	%rd625, %rd213, %rd625;
	setp.gt.s64 	%p79, %rd624, -1;
	selp.b64 	%rd214, -1, -9223372036854775808, %p79;
	xor.b64  	%rd624, %rd214, %rd624;
	@%p67 bra 	$L__BB32_58;
	add.s64 	%rd215, %rd77, %rd68;
	shl.b64 	%rd216, %rd215, 3;
	add.s64 	%rd217, %rd2, %rd216;
	st.global.u64 	[%rd217], %rd635;
	st.global.u64 	[%rd217+256], %rd634;
	st.global.u64 	[%rd217+512], %rd633;
	st.global.u64 	[%rd217+768], %rd632;
	st.global.u64 	[%rd217+1024], %rd631;
	st.global.u64 	[%rd217+1280], %rd630;
	st.global.u64 	[%rd217+1536], %rd629;
	st.global.u64 	[%rd217+1792], %rd628;
	st.global.u64 	[%rd217+2048], %rd627;
	st.global.u64 	[%rd217+2304], %rd626;
	st.global.u64 	[%rd217+2560], %rd625;
	st.global.u64 	[%rd217+2816], %rd624;
	bra.uni 	$L__BB32_82;
$L__BB32_58:
	cvt.u32.u64 	%r316, %rd68;
	mad.lo.s32 	%r47, %r4, -4608, %r159;
	setp.ge.s32 	%p80, %r316, %r47;
	add.s64 	%rd218, %rd77, %rd68;
	shl.b64 	%rd219, %rd218, 3;
	add.s64 	%rd90, %rd2, %rd219;
	@%p80 bra 	$L__BB32_60;
	st.global.u64 	[%rd90], %rd635;
$L__BB32_60:
	cvt.u32.u64 	%r317, %rd68;
	add.s32 	%r318, %r317, 32;
	setp.ge.s32 	%p81, %r318, %r47;
	@%p81 bra 	$L__BB32_62;
	st.global.u64 	[%rd90+256], %rd634;
$L__BB32_62:
	cvt.u32.u64 	%r319, %rd68;
	add.s32 	%r320, %r319, 64;
	setp.ge.s32 	%p82, %r320, %r47;
	@%p82 bra 	$L__BB32_64;
	st.global.u64 	[%rd90+512], %rd633;
$L__BB32_64:
	cvt.u32.u64 	%r321, %rd68;
	add.s32 	%r322, %r321, 96;
	setp.ge.s32 	%p83, %r322, %r47;
	@%p83 bra 	$L__BB32_66;
	st.global.u64 	[%rd90+768], %rd632;
$L__BB32_66:
	cvt.u32.u64 	%r323, %rd68;
	add.s32 	%r324, %r323, 128;
	setp.ge.s32 	%p84, %r324, %r47;
	@%p84 bra 	$L__BB32_68;
	st.global.u64 	[%rd90+1024], %rd631;
$L__BB32_68:
	cvt.u32.u64 	%r325, %rd68;
	add.s32 	%r326, %r325, 160;
	setp.ge.s32 	%p85, %r326, %r47;
	@%p85 bra 	$L__BB32_70;
	st.global.u64 	[%rd90+1280], %rd630;
$L__BB32_70:
	cvt.u32.u64 	%r327, %rd68;
	add.s32 	%r328, %r327, 192;
	setp.ge.s32 	%p86, %r328, %r47;
	@%p86 bra 	$L__BB32_72;
	st.global.u64 	[%rd90+1536], %rd629;
$L__BB32_72:
	cvt.u32.u64 	%r329, %rd68;
	add.s32 	%r330, %r329, 224;
	setp.ge.s32 	%p87, %r330, %r47;
	@%p87 bra 	$L__BB32_74;
	st.global.u64 	[%rd90+1792], %rd628;
$L__BB32_74:
	cvt.u32.u64 	%r331, %rd68;
	add.s32 	%r332, %r331, 256;
	setp.ge.s32 	%p88, %r332, %r47;
	@%p88 bra 	$L__BB32_76;
	st.global.u64 	[%rd90+2048], %rd627;
$L__BB32_76:
	cvt.u32.u64 	%r333, %rd68;
	add.s32 	%r334, %r333, 288;
	setp.ge.s32 	%p89, %r334, %r47;
	@%p89 bra 	$L__BB32_78;
	st.global.u64 	[%rd90+2304], %rd626;
$L__BB32_78:
	cvt.u32.u64 	%r335, %rd68;
	add.s32 	%r336, %r335, 320;
	setp.ge.s32 	%p90, %r336, %r47;
	@%p90 bra 	$L__BB32_80;
	st.global.u64 	[%rd90+2560], %rd625;
$L__BB32_80:
	cvt.u32.u64 	%r337, %rd68;
	add.s32 	%r338, %r337, 352;
	setp.ge.s32 	%p91, %r338, %r47;
	@%p91 bra 	$L__BB32_82;
	st.global.u64 	[%rd90+2816], %rd624;
$L__BB32_82:
	@%p67 bra 	$L__BB32_84;
	ld.global.f64 	%fd165, [%rd69];
	ld.global.f64 	%fd164, [%rd69+256];
	ld.global.f64 	%fd163, [%rd69+512];
	ld.global.f64 	%fd162, [%rd69+768];
	ld.global.f64 	%fd161, [%rd69+1024];
	ld.global.f64 	%fd160, [%rd69+1280];
	ld.global.f64 	%fd159, [%rd69+1536];
	ld.global.f64 	%fd158, [%rd69+1792];
	ld.global.f64 	%fd157, [%rd69+2048];
	ld.global.f64 	%fd156, [%rd69+2304];
	ld.global.f64 	%fd155, [%rd69+2560];
	ld.global.f64 	%fd154, [%rd69+2816];
	bra.uni 	$L__BB32_108;
$L__BB32_84:
	cvt.u32.u64 	%r339, %rd68;
	cvt.u32.u64 	%r340, %rd5;
	sub.s32 	%r48, %r159, %r340;
	setp.ge.s32 	%p93, %r339, %r48;
	@%p93 bra 	$L__BB32_86;
	ld.global.f64 	%fd165, [%rd69];
$L__BB32_86:
	cvt.u32.u64 	%r341, %rd68;
	add.s32 	%r342, %r341, 32;
	setp.ge.s32 	%p94, %r342, %r48;
	@%p94 bra 	$L__BB32_88;
	ld.global.f64 	%fd164, [%rd69+256];
$L__BB32_88:
	cvt.u32.u64 	%r343, %rd68;
	add.s32 	%r344, %r343, 64;
	setp.ge.s32 	%p95, %r344, %r48;
	@%p95 bra 	$L__BB32_90;
	ld.global.f64 	%fd163, [%rd69+512];
$L__BB32_90:
	cvt.u32.u64 	%r345, %rd68;
	add.s32 	%r346, %r345, 96;
	setp.ge.s32 	%p96, %r346, %r48;
	@%p96 bra 	$L__BB32_92;
	ld.global.f64 	%fd162, [%rd69+768];
$L__BB32_92:
	cvt.u32.u64 	%r347, %rd68;
	add.s32 	%r348, %r347, 128;
	setp.ge.s32 	%p97, %r348, %r48;
	@%p97 bra 	$L__BB32_94;
	ld.global.f64 	%fd161, [%rd69+1024];
$L__BB32_94:
	cvt.u32.u64 	%r349, %rd68;
	add.s32 	%r350, %r349, 160;
	setp.ge.s32 	%p98, %r350, %r48;
	@%p98 bra 	$L__BB32_96;
	ld.global.f64 	%fd160, [%rd69+1280];
$L__BB32_96:
	cvt.u32.u64 	%r351, %rd68;
	add.s32 	%r352, %r351, 192;
	setp.ge.s32 	%p99, %r352, %r48;
	@%p99 bra 	$L__BB32_98;
	ld.global.f64 	%fd159, [%rd69+1536];
$L__BB32_98:
	cvt.u32.u64 	%r353, %rd68;
	add.s32 	%r354, %r353, 224;
	setp.ge.s32 	%p100, %r354, %r48;
	@%p100 bra 	$L__BB32_100;
	ld.global.f64 	%fd158, [%rd69+1792];
$L__BB32_100:
	cvt.u32.u64 	%r355, %rd68;
	add.s32 	%r356, %r355, 256;
	setp.ge.s32 	%p101, %r356, %r48;
	@%p101 bra 	$L__BB32_102;
	ld.global.f64 	%fd157, [%rd69+2048];
$L__BB32_102:
	cvt.u32.u64 	%r357, %rd68;
	add.s32 	%r358, %r357, 288;
	setp.ge.s32 	%p102, %r358, %r48;
	@%p102 bra 	$L__BB32_104;
	ld.global.f64 	%fd156, [%rd69+2304];
$L__BB32_104:
	cvt.u32.u64 	%r359, %rd68;
	add.s32 	%r360, %r359, 320;
	setp.ge.s32 	%p103, %r360, %r48;
	@%p103 bra 	$L__BB32_106;
	ld.global.f64 	%fd155, [%rd69+2560];
$L__BB32_106:
	cvt.u32.u64 	%r361, %rd68;
	add.s32 	%r362, %r361, 352;
	setp.ge.s32 	%p104, %r362, %r48;
	@%p104 bra 	$L__BB32_108;
	ld.global.f64 	%fd154, [%rd69+2816];
$L__BB32_108:
	@%p67 bra 	$L__BB32_110;
	add.s64 	%rd220, %rd77, %rd68;
	shl.b64 	%rd221, %rd220, 3;
	add.s64 	%rd222, %rd1, %rd221;
	st.global.f64 	[%rd222], %fd165;
	st.global.f64 	[%rd222+256], %fd164;
	st.global.f64 	[%rd222+512], %fd163;
	st.global.f64 	[%rd222+768], %fd162;
	st.global.f64 	[%rd222+1024], %fd161;
	st.global.f64 	[%rd222+1280], %fd160;
	st.global.f64 	[%rd222+1536], %fd159;
	st.global.f64 	[%rd222+1792], %fd158;
	st.global.f64 	[%rd222+2048], %fd157;
	st.global.f64 	[%rd222+2304], %fd156;
	st.global.f64 	[%rd222+2560], %fd155;
	st.global.f64 	[%rd222+2816], %fd154;
	bra.uni 	$L__BB32_134;
$L__BB32_110:
	cvt.u32.u64 	%r363, %rd68;
	mad.lo.s32 	%r49, %r4, -4608, %r159;
	setp.ge.s32 	%p106, %r363, %r49;
	add.s64 	%rd223, %rd77, %rd68;
	shl.b64 	%rd224, %rd223, 3;
	add.s64 	%rd91, %rd1, %rd224;
	@%p106 bra 	$L__BB32_112;
	st.global.f64 	[%rd91], %fd165;
$L__BB32_112:
	cvt.u32.u64 	%r364, %rd68;
	add.s32 	%r365, %r364, 32;
	setp.ge.s32 	%p107, %r365, %r49;
	@%p107 bra 	$L__BB32_114;
	st.global.f64 	[%rd91+256], %fd164;
$L__BB32_114:
	cvt.u32.u64 	%r366, %rd68;
	add.s32 	%r367, %r366, 64;
	setp.ge.s32 	%p108, %r367, %r49;
	@%p108 bra 	$L__BB32_116;
	st.global.f64 	[%rd91+512], %fd163;
$L__BB32_116:
	cvt.u32.u64 	%r368, %rd68;
	add.s32 	%r369, %r368, 96;
	setp.ge.s32 	%p109, %r369, %r49;
	@%p109 bra 	$L__BB32_118;
	st.global.f64 	[%rd91+768], %fd162;
$L__BB32_118:
	cvt.u32.u64 	%r370, %rd68;
	add.s32 	%r371, %r370, 128;
	setp.ge.s32 	%p110, %r371, %r49;
	@%p110 bra 	$L__BB32_120;
	st.global.f64 	[%rd91+1024], %fd161;
$L__BB32_120:
	cvt.u32.u64 	%r372, %rd68;
	add.s32 	%r373, %r372, 160;
	setp.ge.s32 	%p111, %r373, %r49;
	@%p111 bra 	$L__BB32_122;
	st.global.f64 	[%rd91+1280], %fd160;
$L__BB32_122:
	cvt.u32.u64 	%r374, %rd68;
	add.s32 	%r375, %r374, 192;
	setp.ge.s32 	%p112, %r375, %r49;
	@%p112 bra 	$L__BB32_124;
	st.global.f64 	[%rd91+1536], %fd159;
$L__BB32_124:
	cvt.u32.u64 	%r376, %rd68;
	add.s32 	%r377, %r376, 224;
	setp.ge.s32 	%p113, %r377, %r49;
	@%p113 bra 	$L__BB32_126;
	st.global.f64 	[%rd91+1792], %fd158;
$L__BB32_126:
	cvt.u32.u64 	%r378, %rd68;
	add.s32 	%r379, %r378, 256;
	setp.ge.s32 	%p114, %r379, %r49;
	@%p114 bra 	$L__BB32_128;
	st.global.f64 	[%rd91+2048], %fd157;
$L__BB32_128:
	cvt.u32.u64 	%r380, %rd68;
	add.s32 	%r381, %r380, 288;
	setp.ge.s32 	%p115, %r381, %r49;
	@%p115 bra 	$L__BB32_130;
	st.global.f64 	[%rd91+2304], %fd156;
$L__BB32_130:
	cvt.u32.u64 	%r382, %rd68;
	add.s32 	%r383, %r382, 320;
	setp.ge.s32 	%p116, %r383, %r49;
	@%p116 bra 	$L__BB32_132;
	st.global.f64 	[%rd91+2560], %fd155;
$L__BB32_132:
	cvt.u32.u64 	%r384, %rd68;
	add.s32 	%r385, %r384, 352;
	setp.ge.s32 	%p117, %r385, %r49;
	@%p117 bra 	$L__BB32_134;
	st.global.f64 	[%rd91+2816], %fd154;
$L__BB32_134:
	// begin inline asm
	exit;
	// end inline asm
$L__BB32_135:
	mul.hi.u32 	%r386, %r1, 357913942;
	add.s32 	%r387, %r386, %r1;
	shl.b32 	%r388, %r387, 2;
	mov.u32 	%r389, _ZZN3cub18CUB_300001_SM_10006detail10radix_sort29DeviceRadixSortOnesweepKernelINS1_5radix10policy_hubIddyE10Policy1000ELNS0_9SortOrderE0EddyiiNS1_21identity_decomposer_tEEEvPT5_SB_PT3_PKSC_PT1_PKSG_PT2_PKSK_T4_iiT6_E1s;
	add.s32 	%r390, %r389, %r388;
	add.s32 	%r50, %r390, 13328;
	st.shared.u32 	[%r390+13328], %r1229;
	bar.sync 	0;
	setp.gt.u32 	%p118, %r1, 31;
	@%p118 bra 	$L__BB32_137;
	mov.u32 	%r421, _ZZN3cub18CUB_300001_SM_10006detail10radix_sort29DeviceRadixSortOnesweepKernelINS1_5radix10policy_hubIddyE10Policy1000ELNS0_9SortOrderE0EddyiiNS1_21identity_decomposer_tEEEvPT5_SB_PT3_PKSC_PT1_PKSG_PT2_PKSK_T4_iiT6_E1s;
	mad.lo.s32 	%r422, %r1, 52, %r421;
	ld.shared.u32 	%r423, [%r422+13328];
	ld.shared.u32 	%r424, [%r422+13332];
	ld.shared.u32 	%r425, [%r422+13336];
	ld.shared.u32 	%r426, [%r422+13340];
	ld.shared.u32 	%r427, [%r422+13344];
	ld.shared.u32 	%r428, [%r422+13348];
	ld.shared.u32 	%r429, [%r422+13352];
	ld.shared.u32 	%r430, [%r422+13356];
	ld.shared.u32 	%r431, [%r422+13360];
	ld.shared.u32 	%r432, [%r422+13364];
	ld.shared.u32 	%r433, [%r422+13368];
	ld.shared.u32 	%r434, [%r422+13372];
	add.s32 	%r435, %r424, %r423;
	add.s32 	%r436, %r435, %r425;
	add.s32 	%r437, %r436, %r426;
	add.s32 	%r438, %r437, %r427;
	add.s32 	%r439, %r438, %r428;
	add.s32 	%r440, %r439, %r429;
	add.s32 	%r441, %r440, %r430;
	add.s32 	%r442, %r441, %r431;
	add.s32 	%r443, %r442, %r432;
	add.s32 	%r444, %r443, %r433;
	add.s32 	%r395, %r444, %r434;
	mov.b32 	%r393, 1;
	mov.b32 	%r418, 0;
	mov.b32 	%r420, -1;
	// begin inline asm
	{  .reg .s32 r0;  .reg .pred p;  shfl.sync.up.b32 r0|p, %r395, %r393, %r418, %r420;  @p add.s32 r0, r0, %r395;  mov.s32 %r391, r0;}
	// end inline asm
	mov.b32 	%r399, 2;
	// begin inline asm
	{  .reg .s32 r0;  .reg .pred p;  shfl.sync.up.b32 r0|p, %r391, %r399, %r418, %r420;  @p add.s32 r0, r0, %r391;  mov.s32 %r397, r0;}
	// end inline asm
	mov.b32 	%r405, 4;
	// begin inline asm
	{  .reg .s32 r0;  .reg .pred p;  shfl.sync.up.b32 r0|p, %r397, %r405, %r418, %r420;  @p add.s32 r0, r0, %r397;  mov.s32 %r403, r0;}
	// end inline asm
	mov.b32 	%r411, 8;
	// begin inline asm
	{  .reg .s32 r0;  .reg .pred p;  shfl.sync.up.b32 r0|p, %r403, %r411, %r418, %r420;  @p add.s32 r0, r0, %r403;  mov.s32 %r409, r0;}
	// end inline asm
	mov.b32 	%r417, 16;
	// begin inline asm
	{  .reg .s32 r0;  .reg .pred p;  shfl.sync.up.b32 r0|p, %r409, %r417, %r418, %r420;  @p add.s32 r0, r0, %r409;  mov.s32 %r415, r0;}
	// end inline asm
	sub.s32 	%r445, %r415, %r395;
	add.s32 	%r446, %r423, %r445;
	add.s32 	%r447, %r424, %r446;
	add.s32 	%r448, %r425, %r447;
	add.s32 	%r449, %r426, %r448;
	add.s32 	%r450, %r427, %r449;
	add.s32 	%r451, %r428, %r450;
	add.s32 	%r452, %r429, %r451;
	add.s32 	%r453, %r430, %r452;
	add.s32 	%r454, %r431, %r453;
	add.s32 	%r455, %r432, %r454;
	add.s32 	%r456, %r433, %r455;
	st.shared.u32 	[%r422+13328], %r445;
	st.shared.u32 	[%r422+13332], %r446;
	st.shared.u32 	[%r422+13336], %r447;
	st.shared.u32 	[%r422+13340], %r448;
	st.shared.u32 	[%r422+13344], %r449;
	st.shared.u32 	[%r422+13348], %r450;
	st.shared.u32 	[%r422+13352], %r451;
	st.shared.u32 	[%r422+13356], %r452;
	st.shared.u32 	[%r422+13360], %r453;
	st.shared.u32 	[%r422+13364], %r454;
	st.shared.u32 	[%r422+13368], %r455;
	st.shared.u32 	[%r422+13372], %r456;
$L__BB32_137:
	bar.sync 	0;
	ld.shared.s32 	%rd105, [%r50];
	@%p48 bra 	$L__BB32_139;
	cvt.u32.u64 	%r457, %rd105;
	shl.b32 	%r459, %r1, 2;
	mov.u32 	%r460, _ZZN3cub18CUB_300001_SM_10006detail10radix_sort29DeviceRadixSortOnesweepKernelINS1_5radix10policy_hubIddyE10Policy1000ELNS0_9SortOrderE0EddyiiNS1_21identity_decomposer_tEEEvPT5_SB_PT3_PKSC_PT1_PKSG_PT2_PKSK_T4_iiT6_E1s;
	add.s32 	%r461, %r460, %r459;
	ld.shared.u32 	%r462, [%r461];
	add.s32 	%r463, %r462, %r457;
	st.shared.u32 	[%r461], %r463;
	ld.shared.u32 	%r464, [%r461+1024];
	add.s32 	%r465, %r464, %r457;
	st.shared.u32 	[%r461+1024], %r465;
	ld.shared.u32 	%r466, [%r461+2048];
	add.s32 	%r467, %r466, %r457;
	st.shared.u32 	[%r461+2048], %r467;
	ld.shared.u32 	%r468, [%r461+3072];
	add.s32 	%r469, %r468, %r457;
	st.shared.u32 	[%r461+3072], %r469;
	ld.shared.u32 	%r470, [%r461+4096];
	add.s32 	%r471, %r470, %r457;
	st.shared.u32 	[%r461+4096], %r471;
	ld.shared.u32 	%r472, [%r461+5120];
	add.s32 	%r473, %r472, %r457;
	st.shared.u32 	[%r461+5120], %r473;
	ld.shared.u32 	%r474, [%r461+6144];
	add.s32 	%r475, %r474, %r457;
	st.shared.u32 	[%r461+6144], %r475;
	ld.shared.u32 	%r476, [%r461+7168];
	add.s32 	%r477, %r476, %r457;
	st.shared.u32 	[%r461+7168], %r477;
	ld.shared.u32 	%r478, [%r461+8192];
	add.s32 	%r479, %r478, %r457;
	st.shared.u32 	[%r461+8192], %r479;
	ld.shared.u32 	%r480, [%r461+9216];
	add.s32 	%r481, %r480, %r457;
	st.shared.u32 	[%r461+9216], %r481;
	ld.shared.u32 	%r482, [%r461+10240];
	add.s32 	%r483, %r482, %r457;
	st.shared.u32 	[%r461+10240], %r483;
	ld.shared.u32 	%r484, [%r461+11264];
	add.s32 	%r485, %r484, %r457;
	st.shared.u32 	[%r461+11264], %r485;
$L__BB32_139:
	bar.sync 	0;
	// begin inline asm
	mov.u32 %r486, %lanemask_le;
	// end inline asm
	setp.eq.s64 	%p120, %rd635, 9223372036854775807;
	selp.b64 	%rd225, -9223372036854775808, %rd635, %p120;
	cvt.u32.u64 	%r512, %rd66;
	shr.u64 	%rd226, %rd225, %r512;
	cvt.u32.u64 	%r513, %rd226;
	and.b32  	%r509, %r513, %r8;
	mov.b32 	%r489, 1;
	// begin inline asm
	{
    .reg .pred p;
    and.b32 %r487, %r509, %r489;    setp.ne.u32 p, %r487, 0;
    vote.ballot.sync.b32 %r487, p, 0xffffffff;
    @!p not.b32 %r487, %r487;
}

	// end inline asm
	mov.b32 	%r492, 2;
	// begin inline asm
	{
    .reg .pred p;
    and.b32 %r490, %r509, %r492;    setp.ne.u32 p, %r490, 0;
    vote.ballot.sync.b32 %r490, p, 0xffffffff;
    @!p not.b32 %r490, %r490;
}

	// end inline asm
	and.b32  	%r514, %r490, %r487;
	mov.b32 	%r495, 4;
	// begin inline asm
	{
    .reg .pred p;
    and.b32 %r493, %r509, %r495;    setp.ne.u32 p, %r493, 0;
    vote.ballot.sync.b32 %r493, p, 0xffffffff;
    @!p not.b32 %r493, %r493;
}

	// end inline asm
	and.b32  	%r515, %r493, %r514;
	mov.b32 	%r498, 8;
	// begin inline asm
	{
    .reg .pred p;
    and.b32 %r496, %r509, %r498;    setp.ne.u32 p, %r496, 0;
    vote.ballot.sync.b32 %r496, p, 0xffffffff;
    @!p not.b32 %r496, %r496;
}

	// end inline asm
	and.b32  	%r516, %r496, %r515;
	mov.b32 	%r501, 16;
	// begin inline asm
	{
    .reg .pred p;
    and.b32 %r499, %r509, %r501;    setp.ne.u32 p, %r499, 0;
    vote.ballot.sync.b32 %r499, p, 0xffffffff;
    @!p not.b32 %r499, %r499;
}

	// end inline asm
	and.b32  	%r517, %r499, %r516;
	mov.b32 	%r504, 32;
	// begin inline asm
	{
    .reg .pred p;
    and.b32 %r502, %r509, %r504;    setp.ne.u32 p, %r502, 0;
    vote.ballot.sync.b32 %r502, p, 0xffffffff;
    @!p not.b32 %r502, %r502;
}

	// end inline asm
	and.b32  	%r518, %r502, %r517;
	mov.b32 	%r507, 64;
	// begin inline asm
	{
    .reg .pred p;
    and.b32 %r505, %r509, %r507;    setp.ne.u32 p, %r505, 0;
    vote.ballot.sync.b32 %r505, p, 0xffffffff;
    @!p not.b32 %r505, %r505;
}

	// end inline asm
	and.b32  	%r519, %r505, %r518;
	mov.b32 	%r510, 128;
	// begin inline asm
	{
    .reg .pred p;
    and.b32 %r508, %r509, %r510;    setp.ne.u32 p, %r508, 0;
    vote.ballot.sync.b32 %r508, p, 0xffffffff;
    @!p not.b32 %r508, %r508;
}

	// end inline asm
	and.b32  	%r520, %r508, %r519;
	clz.b32 	%r521, %r520;
	sub.s32 	%r53, 31, %r521;
	and.b32  	%r522, %r486, %r520;
	popc.b32 	%r54, %r522;
	setp.ne.s32 	%p121, %r162, %r53;
	mov.b32 	%r1234, 0;
	@%p121 bra 	$L__BB32_141;
	shl.b32 	%r523, %r509, 2;
	add.s32 	%r524, %r9, %r523;
	atom.shared.add.u32 	%r1234, [%r524], %r54;
$L__BB32_141:
	shfl.sync.idx.b32	%r550|%p122, %r1234, %r53, 31, -1;
	add.s32 	%r57, %r54, %r550;
	setp.eq.s64 	%p123, %rd634, 9223372036854775807;
	selp.b64 	%rd227, -9223372036854775808, %rd634, %p123;
	shr.u64 	%rd228, %rd227, %r512;
	cvt.u32.u64 	%r552, %rd228;
	and.b32  	%r547, %r552, %r8;
	mov.b32 	%r527, 1;
	// begin inline asm
	{
    .reg .pred p;
    and.b32 %r525, %r547, %r527;    setp.ne.u32 p, %r525, 0;
    vote.ballot.sync.b32 %r525, p, 0xffffffff;
    @!p not.b32 %r525, %r525;
}

	// end inline asm
	mov.b32 	%r530, 2;
	// begin inline asm
	{
    .reg .pred p;
    and.b32 %r528, %r547, %r530;    setp.ne.u32 p, %r528, 0;
    vote.ballot.sync.b32 %r528, p, 0xffffffff;
    @!p not.b32 %r528, %r528;
}

	// end inline asm
	and.b32  	%r553, %r528, %r525;
	mov.b32 	%r533, 4;
	// begin inline asm
	{
    .reg .pred p;
    and.b32 %r531, %r547, %r533;    setp.ne.u32 p, %r531, 0;
    vote.ballot.sync.b32 %r531, p, 0xffffffff;
    @!p not.b32 %r531, %r531;
}

	// end inline asm
	and.b32  	%r554, %r531, %r553;
	mov.b32 	%r536, 8;
	// begin inline asm
	{
    .reg .pred p;
    and.b32 %r534, %r547, %r536;    setp.ne.u32 p, %r534, 0;
    vote.ballot.sync.b32 %r534, p, 0xffffffff;
    @!p not.b32 %r534, %r534;
}

	// end inline asm
	and.b32  	%r555, %r534, %r554;
	mov.b32 	%r539, 16;
	// begin inline asm
	{
    .reg .pred p;
    and.b32 %r537, %r547, %r539;    setp.ne.u32 p, %r537, 0;
    vote.ballot.sync.b32 %r537, p, 0xffffffff;
    @!p not.b32 %r537, %r537;
}

	// end inline asm
	and.b32  	%r556, %r537, %r555;
	mov.b32 	%r542, 32;
	// begin inline asm
	{
    .reg .pred p;
    and.b32 %r540, %r547, %r542;    setp.ne.u32 p, %r540, 0;
    vote.ballot.sync.b32 %r540, p, 0xffffffff;
    @!p not.b32 %r540, %r540;
}

	// end inline asm
	and.b32  	%r557, %r540, %r556;
	mov.b32 	%r545, 64;
	// begin inline asm
	{
    .reg .pred p;
    and.b32 %r543, %r547, %r545;    setp.ne.u32 p, %r543, 0;
    vote.ballot.sync.b32 %r543, p, 0xffffffff;
    @!p not.b32 %r543, %r543;
}

	// end inline asm
	and.b32  	%r558, %r543, %r557;
	mov.b32 	%r548, 128;
	// begin inline asm
	{
    .reg .pred p;
    and.b32 %r546, %r547, %r548;    setp.ne.u32 p, %r546, 0;
    vote.ballot.sync.b32 %r546, p, 0xffffffff;
    @!p not.b32 %r546, %r546;
}

	// end inline asm
	and.b32  	%r559, %r546, %r558;
	clz.b32 	%r560, %r559;
	sub.s32 	%r59, 31, %r560;
	and.b32  	%r561, %r486, %r559;
	popc.b32 	%r60, %r561;
	setp.ne.s32 	%p124, %r162, %r59;
	mov.b32 	%r1235, 0;
	@%p124 bra 	$L__BB32_143;
	shl.b32 	%r562, %r547, 2;
	add.s32 	%r563, %r9, %r562;
	atom.shared.add.u32 	%r1235, [%r563], %r60;
$L__BB32_143:
	shfl.sync.idx.b32	%r589|%p125, %r1235, %r59, 31, -1;
	add.s32 	%r63, %r60, %r589;
	setp.eq.s64 	%p126, %rd633, 9223372036854775807;
	selp.b64 	%rd229, -9223372036854775808, %rd633, %p126;
	shr.u64 	%rd230, %rd229, %r512;
	cvt.u32.u64 	%r591, %rd230;
	and.b32  	%r586, %r591, %r8;
	mov.b32 	%r566, 1;
	// begin inline asm
	{
    .reg .pred p;
    and.b32 %r564, %r586, %r566;    setp.ne.u32 p, %r564, 0;
    vote.ballot.sync.b32 %r564, p, 0xffffffff;
    @!p not.b32 %r564, %r564;
}

	// end inline asm
	mov.b32 	%r569, 2;
	// begin inline asm
	{
    .reg .pred p;
    and.b32 %r567, %r586, %r569;    setp.ne.u32 p, %r567, 0;
    vote.ballot.sync.b32 %r567, p, 0xffffffff;
    @!p not.b32 %r567, %r567;
}

	// end inline asm
	and.b32  	%r592, %r567, %r564;
	mov.b32 	%r572, 4;
	// begin inline asm
	{
    .reg .pred p;
    and.b32 %r570, %r586, %r572;    setp.ne.u32 p, %r570, 0;
    vote.ballot.sync.b32 %r570, p, 0xffffffff;
    @!p not.b32 %r570, %r570;
}

	// end inline asm
	and.b32  	%r593, %r570, %r592;
	mov.b32 	%r575, 8;
	// begin inline asm
	{
    .reg .pred p;
    and.b32 %r573, %r586, %r575;    setp.ne.u32 p, %r573, 0;
    vote.ballot.sync.b32 %r573, p, 0xffffffff;
    @!p not.b32 %r573, %r573;
}

	// end inline asm
	and.b32  	%r594, %r573, %r593;
	mov.b32 	%r578, 16;
	// begin inline asm
	{
    .reg .pred p;
    and.b32 %r576, %r586, %r578;    setp.ne.u32 p, %r576, 0;
    vote.ballot.sync.b32 %r576, p, 0xffffffff;
    @!p not.b32 %r576, %r576;
}

	// end inline asm
	and.b32  	%r595, %r576, %r594;
	mov.b32 	%r581, 32;
	// begin inline asm
	{
    .reg .pred p;
    and.b32 %r579, %r586, %r581;    setp.ne.u32 p, %r579, 0;
    vote.ballot.sync.b32 %r579, p, 0xffffffff;
    @!p not.b32 %r579, %r579;
}

	// end inline asm
	and.b32  	%r596, %r579, %r595;
	mov.b32 	%r584, 64;
	// begin inline asm
	{
    .reg .pred p;
    and.b32 %r582, %r586, %r584;    setp.ne.u32 p, %r582, 0;
    vote.ballot.sync.b32 %r582, p, 0xffffffff;
    @!p not.b32 %r582, %r582;
}

	// end inline asm
	and.b32  	%r597, %r582, %r596;
	mov.b32 	%r587, 128;
	// begin inline asm
	{
    .reg .pred p;
    and.b32 %r585, %r586, %r587;    setp.ne.u32 p, %r585, 0;
    vote.ballot.sync.b32 %r585, p, 0xffffffff;
    @!p not.b32 %r585, %r585;
}

	// end inline asm
	and.b32  	%r598, %r585, %r597;
	clz.b32 	%r599, %r598;
	sub.s32 	%r65, 31, %r599;
	and.b32  	%r600, %r486, %r598;
	popc.b32 	%r66, %r600;
	setp.ne.s32 	%p127, %r162, %r65;
	mov.b32 	%r1236, 0;
	@%p127 bra 	$L__BB32_145;
	shl.b32 	%r601, %r586, 2;
	add.s32 	%r602, %r9, %r601;
	atom.shared.add.u32 	%r1236, [%r602], %r66;
$L__BB32_145:
	shfl.sync.idx.b32	%r628|%p128, %r1236, %r65, 31, -1;
	add.s32 	%r69, %r66, %r628;
	setp.eq.s64 	%p129, %rd632, 9223372036854775807;
	selp.b64 	%rd231, -9223372036854775808, %rd632, %p129;
	shr.u64 	%rd232, %rd231, %r512;
	cvt.u32.u64 	%r630, %rd232;
	and.b32  	%r625, %r630, %r8;
	mov.b32 	%r605, 1;
	// begin inline asm
	{
    .reg .pred p;
    and.b32 %r603, %r625, %r605;    setp.ne.u32 p, %r603, 0;
    vote.ballot.sync.b32 %r603, p, 0xffffffff;
    @!p not.b32 %r603, %r603;
}

	// end inline asm
	mov.b32 	%r608, 2;
	// begin inline asm
	{
    .reg .pred p;
    and.b32 %r606, %r625, %r608;    setp.ne.u32 p, %r606, 0;
    vote.ballot.sync.b32 %r606, p, 0xffffffff;
    @!p not.b32 %r606, %r606;
}

	// end inline asm
	and.b32  	%r631, %r606, %r603;
	mov.b32 	%r611, 4;
	// begin inline asm
	{
    .reg .pred p;
    and.b32 %r609, %r625, %r611;    setp.ne.u32 p, %r609, 0;
    vote.ballot.sync.b32 %r609, p, 0xffffffff;
    @!p not.b32 %r609, %r609;
}

	// end inline asm
	and.b32  	%r632, %r609, %r631;
	mov.b32 	%r614, 8;
	// begin inline asm
	{
    .reg .pred p;
    and.b32 %r612, %r625, %r614;    setp.ne.u32 p, %r612, 0;
    vote.ballot.sync.b32 %r612, p, 0xffffffff;
    @!p not.b32 %r612, %r612;
}

	// end inline asm
	and.b32  	%r633, %r612, %r632;
	mov.b32 	%r617, 16;
	// begin inline asm
	{
    .reg .pred p;
    and.b32 %r615, %r625, %r617;    setp.ne.u32 p, %r615, 0;
    vote.ballot.sync.b32 %r615, p, 0xffffffff;
    @!p not.b32 %r615, %r615;
}

	// end inline asm
	and.b32  	%r634, %r615, %r633;
	mov.b32 	%r620, 32;
	// begin inline asm
	{
    .reg .pred p;
    and.b32 %r618, %r625, %r620;    setp.ne.u32 p, %r618, 0;
    vote.ballot.sync.b32 %r618, p, 0xffffffff;
    @!p not.b32 %r618, %r618;
}

	// end inline asm
	and.b32  	%r635, %r618, %r634;
	mov.b32 	%r623, 64;
	// begin inline asm
	{
    .reg .pred p;
    and.b32 %r621, %r625, %r623;    setp.ne.u32 p, %r621, 0;
    vote.ballot.sync.b32 %r621, p, 0xffffffff;
    @!p not.b32 %r621, %r621;
}

	// end inline asm
	and.b32  	%r636, %r621, %r635;
	mov.b32 	%r626, 128;
	// begin inline asm
	{
    .reg .pred p;
    and.b32 %r624, %r625, %r626;    setp.ne.u32 p, %r624, 0;
    vote.ballot.sync.b32 %r624, p, 0xffffffff;
    @!p not.b32 %r624, %r624;
}

	// end inline asm
	and.b32  	%r637, %r624, %r636;
	clz.b32 	%r638, %r637;
	sub.s32 	%r71, 31, %r638;
	and.b32  	%r639, %r486, %r637;
	popc.b32 	%r72, %r639;
	setp.ne.s32 	%p130, %r162, %r71;
	mov.b32 	%r1237, 0;
	@%p130 bra 	$L__BB32_147;
	shl.b32 	%r640, %r625, 2;
	add.s32 	%r641, %r9, %r640;
	atom.shared.add.u32 	%r1237, [%r641], %r72;
$L__BB32_147:
	shfl.sync.idx.b32	%r667|%p131, %r1237, %r71, 31, -1;
	add.s32 	%r75, %r72, %r667;
	setp.eq.s64 	%p132, %rd631, 9223372036854775807;
	selp.b64 	%rd233, -9223372036854775808, %rd631, %p132;
	shr.u64 	%rd234, %rd233, %r512;
	cvt.u32.u64 	%r669, %rd234;
	and.b32  	%r664, %r669, %r8;
	mov.b32 	%r644, 1;
	// begin inline asm
	{
    .reg .pred p;
    and.b32 %r642, %r664, %r644;    setp.ne.u32 p, %r642, 0;
    vote.ballot.sync.b32 %r642, p, 0xffffffff;
    @!p not.b32 %r642, %r642;
}

	// end inline asm
	mov.b32 	%r647, 2;
	// begin inline asm
	{
    .reg .pred p;
    and.b32 %r645, %r664, %r647;    setp.ne.u32 p, %r645, 0;
    vote.ballot.sync.b32 %r645, p, 0xffffffff;
    @!p not.b32 %r645, %r645;
}

	// end inline asm
	and.b32  	%r670, %r645, %r642;
	mov.b32 	%r650, 4;
	// begin inline asm
	{
    .reg .pred p;
    and.b32 %r648, %r664, %r650;    setp.ne.u32 p, %r648, 0;
    vote.ballot.sync.b32 %r648, p, 0xffffffff;
    @!p not.b32 %r648, %r648;
}

	// end inline asm
	and.b32  	%r671, %r648, %r670;
	mov.b32 	%r653, 8;
	// begin inline asm
	{
    .reg .pred p;
    and.b32 %r651, %r664, %r653;    setp.ne.u32 p, %r651, 0;
    vote.ballot.sync.b32 %r651, p, 0xffffffff;
    @!p not.b32 %r651, %r651;
}

	// end inline asm
	and.b32  	%r672, %r651, %r671;
	mov.b32 	%r656, 16;
	// begin inline asm
	{
    .reg .pred p;
    and.b32 %r654, %r664, %r656;    setp.ne.u32 p, %r654, 0;
    vote.ballot.sync.b32 %r654, p, 0xffffffff;
    @!p not.b32 %r654, %r654;
}

	// end inline asm
	and.b32  	%r673, %r654, %r672;
	mov.b32 	%r659, 32;
	// begin inline asm
	{
    .reg .pred p;
    and.b32 %r657, %r664, %r659;    setp.ne.u32 p, %r657, 0;
    vote.ballot.sync.b32 %r657, p, 0xffffffff;
    @!p not.b32 %r657, %r657;
}

	// end inline asm
	and.b32  	%r674, %r657, %r673;
	mov.b32 	%r662, 64;
	// begin inline asm
	{
    .reg .pred p;
    and.b32 %r660, %r664, %r662;    setp.ne.u32 p, %r660, 0;
    vote.ballot.sync.b32 %r660, p, 0xffffffff;
    @!p not.b32 %r660, %r660;
}

	// end inline asm
	and.b32  	%r675, %r660, %r674;
	mov.b32 	%r665, 128;
	// begin inline asm
	{
    .reg .pred p;
    and.b32 %r663, %r664, %r665;    setp.ne.u32 p, %r663, 0;
    vote.ballot.sync.b32 %r663, p, 0xffffffff;
    @!p not.b32 %r663, %r663;
}

	// end inline asm
	and.b32  	%r676, %r663, %r675;
	clz.b32 	%r677, %r676;
	sub.s32 	%r77, 31, %r677;
	and.b32  	%r678, %r486, %r676;
	popc.b32 	%r78, %r678;
	setp.ne.s32 	%p133, %r162, %r77;
	mov.b32 	%r1238, 0;
	@%p133 bra 	$L__BB32_149;
	shl.b32 	%r679, %r664, 2;
	add.s32 	%r680, %r9, %r679;
	atom.shared.add.u32 	%r1238, [%r680], %r78;
$L__BB32_149:
	shfl.sync.idx.b32	%r706|%p134, %r1238, %r77, 31, -1;
	add.s32 	%r81, %r78, %r706;
	setp.eq.s64 	%p135, %rd630, 9223372036854775807;
	selp.b64 	%rd235, -9223372036854775808, %rd630, %p135;
	shr.u64 	%rd236, %rd235, %r512;
	cvt.u32.u64 	%r708, %rd236;
	and.b32  	%r703, %r708, %r8;
	mov.b32 	%r683, 1;
	// begin inline asm
	{
    .reg .pred p;
    and.b32 %r681, %r703, %r683;    setp.ne.u32 p, %r681, 0;
    vote.ballot.sync.b32 %r681, p, 0xffffffff;
    @!p not.b32 %r681, %r681;
}

	// end inline asm
	mov.b32 	%r686, 2;
	// begin inline asm
	{
    .reg .pred p;
    and.b32 %r684, %r703, %r686;    setp.ne.u32 p, %r684, 0;
    vote.ballot.sync.b32 %r684, p, 0xffffffff;
    @!p not.b32 %r684, %r684;
}

	// end inline asm
	and.b32  	%r709, %r684, %r681;
	mov.b32 	%r689, 4;
	// begin inline asm
	{
    .reg .pred p;
    and.b32 %r687, %r703, %r689;    setp.ne.u32 p, %r687, 0;
    vote.ballot.sync.b32 %r687, p, 0xffffffff;
    @!p not.b32 %r687, %r687;
}

	// end inline asm
	and.b32  	%r710, %r687, %r709;
	mov.b32 	%r692, 8;
	// begin inline asm
	{
    .reg .pred p;
    and.b32 %r690, %r703, %r692;    setp.ne.u32 p, %r690, 0;
    vote.ballot.sync.b32 %r690, p, 0xffffffff;
    @!p not.b32 %r690, %r690;
}

	// end inline asm
	and.b32  	%r711, %r690, %r710;
	mov.b32 	%r695, 16;
	// begin inline asm
	{
    .reg .pred p;
    and.b32 %r693, %r703, %r695;    setp.ne.u32 p, %r693, 0;
    vote.ballot.sync.b32 %r693, p, 0xffffffff;
    @!p not.b32 %r693, %r693;
}

	// end inline asm
	and.b32  	%r712, %r693, %r711;
	mov.b32 	%r698, 32;
	// begin inline asm
	{
    .reg .pred p;
    and.b32 %r696, %r703, %r698;    setp.ne.u32 p, %r696, 0;
    vote.ballot.sync.b32 %r696, p, 0xffffffff;
    @!p not.b32 %r696, %r696;
}

	// end inline asm
	and.b32  	%r713, %r696, %r712;
	mov.b32 	%r701, 64;
	// begin inline asm
	{
    .reg .pred p;
    and.b32 %r699, %r703, %r701;    setp.ne.u32 p, %r699, 0;
    vote.ballot.sync.b32 %r699, p, 0xffffffff;
    @!p not.b32 %r699, %r699;
}

	// end inline asm
	and.b32  	%r714, %r699, %r713;
	mov.b32 	%r704, 128;
	// begin inline asm
	{
    .reg .pred p;
    and.b32 %r702, %r703, %r704;    setp.ne.u32 p, %r702, 0;
    vote.ballot.sync.b32 %r702, p, 0xffffffff;
    @!p not.b32 %r702, %r702;
}

	// end inline asm
	and.b32  	%r715, %r702, %r714;
	clz.b32 	%r716, %r715;
	sub.s32 	%r83, 31, %r716;
	and.b32  	%r717, %r486, %r715;
	popc.b32 	%r84, %r717;
	setp.ne.s32 	%p136, %r162, %r83;
	mov.b32 	%r1239, 0;
	@%p136 bra 	$L__BB32_151;
	shl.b32 	%r718, %r703, 2;
	add.s32 	%r719, %r9, %r718;
	atom.shared.add.u32 	%r1239, [%r719], %r84;
$L__BB32_151:
	shfl.sync.idx.b32	%r745|%p137, %r1239, %r83, 31, -1;
	add.s32 	%r87, %r84, %r745;
	setp.eq.s64 	%p138, %rd629, 9223372036854775807;
	selp.b64 	%rd237, -9223372036854775808, %rd629, %p138;
	shr.u64 	%rd238, %rd237, %r512;
	cvt.u32.u64 	%r747, %rd238;
	and.b32  	%r742, %r747, %r8;
	mov.b32 	%r722, 1;
	// begin inline asm
	{
    .reg .pred p;
    and.b32 %r720, %r742, %r722;    setp.ne.u32 p, %r720, 0;
    vote.ballot.sync.b32 %r720, p, 0xffffffff;
    @!p not.b32 %r720, %r720;
}

	// end inline asm
	mov.b32 	%r725, 2;
	// begin inline asm
	{
    .reg .pred p;
    and.b32 %r723, %r742, %r725;    setp.ne.u32 p, %r723, 0;
    vote.ballot.sync.b32 %r723, p, 0xffffffff;
    @!p not.b32 %r723, %r723;
}

	// end inline asm
	and.b32  	%r748, %r723, %r720;
	mov.b32 	%r728, 4;
	// begin inline asm
	{
    .reg .pred p;
    and.b32 %r726, %r742, %r728;    setp.ne.u32 p, %r726, 0;
    vote.ballot.sync.b32 %r726, p, 0xffffffff;
    @!p not.b32 %r726, %r726;
}

	// end inline asm
	and.b32  	%r749, %r726, %r748;
	mov.b32 	%r731, 8;
	// begin inline asm
	{
    .reg .pred p;
    and.b32 %r729, %r742, %r731;    setp.ne.u32 p, %r729, 0;
    vote.ballot.sync.b32 %r729, p, 0xffffffff;
    @!p not.b32 %r729, %r729;
}

	// end inline asm
	and.b32  	%r750, %r729, %r749;
	mov.b32 	%r734, 16;
	// begin inline asm
	{
    .reg .pred p;
    and.b32 %r732, %r742, %r734;    setp.ne.u32 p, %r732, 0;
    vote.ballot.sync.b32 %r732, p, 0xffffffff;
    @!p not.b32 %r732, %r732;
}

	// end inline asm
	and.b32  	%r751, %r732, %r750;
	mov.b32 	%r737, 32;
	// begin inline asm
	{
    .reg .pred p;
    and.b32 %r735, %r742, %r737;    setp.ne.u32 p, %r735, 0;
    vote.ballot.sync.b32 %r735, p, 0xffffffff;
    @!p not.b32 %r735, %r735;
}

	// end inline asm
	and.b32  	%r752, %r735, %r751;
	mov.b32 	%r740, 64;
	// begin inline asm
	{
    .reg .pred p;
    and.b32 %r738, %r742, %r740;    setp.ne.u32 p, %r738, 0;
    vote.ballot.sync.b32 %r738, p, 0xffffffff;
    @!p not.b32 %r738, %r738;
}

	// end inline asm
	and.b32  	%r753, %r738, %r752;
	mov.b32 	%r743, 128;
	// begin inline asm
	{
    .reg .pred p;
    and.b32 %r741, %r742, %r743;    setp.ne.u32 p, %r741, 0;
    vote.ballot.sync.b32 %r741, p, 0xffffffff;
    @!p not.b32 %r741, %r741;
}

	// end inline asm
	and.b32  	%r754, %r741, %r753;
	clz.b32 	%r755, %r754;
	sub.s32 	%r89, 31, %r755;
	and.b32  	%r756, %r486, %r754;
	popc.b32 	%r90, %r756;
	setp.ne.s32 	%p139, %r162, %r89;
	mov.b32 	%r1240, 0;
	@%p139 bra 	$L__BB32_153;
	shl.b32 	%r757, %r742, 2;
	add.s32 	%r758, %r9, %r757;
	atom.shared.add.u32 	%r1240, [%r758], %r90;
$L__BB32_153:
	shfl.sync.idx.b32	%r784|%p140, %r1240, %r89, 31, -1;
	add.s32 	%r93, %r90, %r784;
	setp.eq.s64 	%p141, %rd628, 9223372036854775807;
	selp.b64 	%rd239, -9223372036854775808, %rd628, %p141;
	shr.u64 	%rd240, %rd239, %r512;
	cvt.u32.u64 	%r786, %rd240;
	and.b32  	%r781, %r786, %r8;
	mov.b32 	%r761, 1;
	// begin inline asm
	{
    .reg .pred p;
    and.b32 %r759, %r781, %r761;    setp.ne.u32 p, %r759, 0;
    vote.ballot.sync.b32 %r759, p, 0xffffffff;
    @!p not.b32 %r759, %r759;
}

	// end inline asm
	mov.b32 	%r764, 2;
	// begin inline asm
	{
    .reg .pred p;
    and.b32 %r762, %r781, %r764;    setp.ne.u32 p, %r762, 0;
    vote.ballot.sync.b32 %r762, p, 0xffffffff;
    @!p not.b32 %r762, %r762;
}

	// end inline asm
	and.b32  	%r787, %r762, %r759;
	mov.b32 	%r767, 4;
	// begin inline asm
	{
    .reg .pred p;
    and.b32 %r765, %r781, %r767;    setp.ne.u32 p, %r765, 0;
    vote.ballot.sync.b32 %r765, p, 0xffffffff;
    @!p not.b32 %r765, %r765;
}

	// end inline asm
	and.b32  	%r788, %r765, %r787;
	mov.b32 	%r770, 8;
	// begin inline asm
	{
    .reg .pred p;
    and.b32 %r768, %r781, %r770;    setp.ne.u32 p, %r768, 0;
    vote.ballot.sync.b32 %r768, p, 0xffffffff;
    @!p not.b32 %r768, %r768;
}

	// end inline asm
	and.b32  	%r789, %r768, %r788;
	mov.b32 	%r773, 16;
	// begin inline asm
	{
    .reg .pred p;
    and.b32 %r771, %r781, %r773;    setp.ne.u32 p, %r771, 0;
    vote.ballot.sync.b32 %r771, p, 0xffffffff;
    @!p not.b32 %r771, %r771;
}

	// end inline asm
	and.b32  	%r790, %r771, %r789;
	mov.b32 	%r776, 32;
	// begin inline asm
	{
    .reg .pred p;
    and.b32 %r774, %r781, %r776;    setp.ne.u32 p, %r774, 0;
    vote.ballot.sync.b32 %r774, p, 0xffffffff;
    @!p not.b32 %r774, %r774;
}

	// end inline asm
	and.b32  	%r791, %r774, %r790;
	mov.b32 	%r779, 64;
	// begin inline asm
	{
    .reg .pred p;
    and.b32 %r777, %r781, %r779;    setp.ne.u32 p, %r777, 0;
    vote.ballot.sync.b32 %r777, p, 0xffffffff;
    @!p not.b32 %r777, %r777;
}

	// end inline asm
	and.b32  	%r792, %r777, %r791;
	mov.b32 	%r782, 128;
	// begin inline asm
	{
    .reg .pred p;
    and.b32 %r780, %r781, %r782;    setp.ne.u32 p, %r780, 0;
    vote.ballot.sync.b32 %r780, p, 0xffffffff;
    @!p not.b32 %r780, %r780;
}

	// end inline asm
	and.b32  	%r793, %r780, %r792;
	clz.b32 	%r794, %r793;
	sub.s32 	%r95, 31, %r794;
	and.b32  	%r795, %r486, %r793;
	popc.b32 	%r96, %r795;
	setp.ne.s32 	%p142, %r162, %r95;
	mov.b32 	%r1241, 0;
	@%p142 bra 	$L__BB32_155;
	shl.b32 	%r796, %r781, 2;
	add.s32 	%r797, %r9, %r796;
	atom.shared.add.u32 	%r1241, [%r797], %r96;
$L__BB32_155:
	shfl.sync.idx.b32	%r823|%p143, %r1241, %r95, 31, -1;
	add.s32 	%r99, %r96, %r823;
	setp.eq.s64 	%p144, %rd627, 9223372036854775807;
	selp.b64 	%rd241, -9223372036854775808, %rd627, %p144;
	shr.u64 	%rd242, %rd241, %r512;
	cvt.u32.u64 	%r825, %rd242;
	and.b32  	%r820, %r825, %r8;
	mov.b32 	%r800, 1;
	// begin inline asm
	{
    .reg .pred p;
    and.b32 %r798, %r820, %r800;    setp.ne.u32 p, %r798, 0;
    vote.ballot.sync.b32 %r798, p, 0xffffffff;
    @!p not.b32 %r798, %r798;
}

	// end inline asm
	mov.b32 	%r803, 2;
	// begin inline asm
	{
    .reg .pred p;
    and.b32 %r801, %r820, %r803;    setp.ne.u32 p, %r801, 0;
    vote.ballot.sync.b32 %r801, p, 0xffffffff;
    @!p not.b32 %r801, %r801;
}

	// end inline asm
	and.b32  	%r826, %r801, %r798;
	mov.b32 	%r806, 4;
	// begin inline asm
	{
    .reg .pred p;
    and.b32 %r804, %r820, %r806;    setp.ne.u32 p, %r804, 0;
    vote.ballot.sync.b32 %r804, p, 0xffffffff;
    @!p not.b32 %r804, %r804;
}

	// end inline asm
	and.b32  	%r827, %r804, %r826;
	mov.b32 	%r809, 8;
	// begin inline asm
	{
    .reg .pred p;
    and.b32 %r807, %r820, %r809;    setp.ne.u32 p, %r807, 0;
    vote.ballot.sync.b32 %r807, p, 0xffffffff;
    @!p not.b32 %r807, %r807;
}

	// end inline asm
	and.b32  	%r828, %r807, %r827;
	mov.b32 	%r812, 16;
	// begin inline asm
	{
    .reg .pred p;
    and.b32 %r810, %r820, %r812;    setp.ne.u32 p, %r810, 0;
    vote.ballot.sync.b32 %r810, p, 0xffffffff;
    @!p not.b32 %r810, %r810;
}

	// end inline asm
	and.b32  	%r829, %r810, %r828;
	mov.b32 	%r815, 32;
	// begin inline asm
	{
    .reg .pred p;
    and.b32 %r813, %r820, %r815;    setp.ne.u32 p, %r813, 0;
    vote.ballot.sync.b32 %r813, p, 0xffffffff;
    @!p not.b32 %r813, %r813;
}

	// end inline asm
	and.b32  	%r830, %r813, %r829;
	mov.b32 	%r818, 64;
	// begin inline asm
	{
    .reg .pred p;
    and.b32 %r816, %r820, %r818;    setp.ne.u32 p, %r816, 0;
    vote.ballot.sync.b32 %r816, p, 0xffffffff;
    @!p not.b32 %r816, %r816;
}

	// end inline asm
	and.b32  	%r831, %r816, %r830;
	mov.b32 	%r821, 128;
	// begin inline asm
	{
    .reg .pred p;
    and.b32 %r819, %r820, %r821;    setp.ne.u32 p, %r819, 0;
    vote.ballot.sync.b32 %r819, p, 0xffffffff;
    @!p not.b32 %r819, %r819;
}

	// end inline asm
	and.b32  	%r832, %r819, %r831;
	clz.b32 	%r833, %r832;
	sub.s32 	%r101, 31, %r833;
	and.b32  	%r834, %r486, %r832;
	popc.b32 	%r102, %r834;
	setp.ne.s32 	%p145, %r162, %r101;
	mov.b32 	%r1242, 0;
	@%p145 bra 	$L__BB32_157;
	shl.b32 	%r835, %r820, 2;
	add.s32 	%r836, %r9, %r835;
	atom.shared.add.u32 	%r1242, [%r836], %r102;
$L__BB32_157:
	shfl.sync.idx.b32	%r862|%p146, %r1242, %r101, 31, -1;
	add.s32 	%r105, %r102, %r862;
	setp.eq.s64 	%p147, %rd626, 9223372036854775807;
	selp.b64 	%rd243, -9223372036854775808, %rd626, %p147;
	shr.u64 	%rd244, %rd243, %r512;
	cvt.u32.u64 	%r864, %rd244;
	and.b32  	%r859, %r864, %r8;
	mov.b32 	%r839, 1;
	// begin inline asm
	{
    .reg .pred p;
    and.b32 %r837, %r859, %r839;    setp.ne.u32 p, %r837, 0;
    vote.ballot.sync.b32 %r837, p, 0xffffffff;
    @!p not.b32 %r837, %r837;
}

	// end inline asm
	mov.b32 	%r842, 2;
	// begin inline asm
	{
    .reg .pred p;
    and.b32 %r840, %r859, %r842;    setp.ne.u32 p, %r840, 0;
    vote.ballot.sync.b32 %r840, p, 0xffffffff;
    @!p not.b32 %r840, %r840;
}

	// end inline asm
	and.b32  	%r865, %r840, %r837;
	mov.b32 	%r845, 4;
	// begin inline asm
	{
    .reg .pred p;
    and.b32 %r843, %r859, %r845;    setp.ne.u32 p, %r843, 0;
    vote.ballot.sync.b32 %r843, p, 0xffffffff;
    @!p not.b32 %r843, %r843;
}

	// end inline asm
	and.b32  	%r866, %r843, %r865;
	mov.b32 	%r848, 8;
	// begin inline asm
	{
    .reg .pred p;
    and.b32 %r846, %r859, %r848;    setp.ne.u32 p, %r846, 0;
    vote.ballot.sync.b32 %r846, p, 0xffffffff;
    @!p not.b32 %r846, %r846;
}

	// end inline asm
	and.b32  	%r867, %r846, %r866;
	mov.b32 	%r851, 16;
	// begin inline asm
	{
    .reg .pred p;
    and.b32 %r849, %r859, %r851;    setp.ne.u32 p, %r849, 0;
    vote.ballot.sync.b32 %r849, p, 0xffffffff;
    @!p not.b32 %r849, %r849;
}

	// end inline asm
	and.b32  	%r868, %r849, %r867;
	mov.b32 	%r854, 32;
	// begin inline asm
	{
    .reg .pred p;
    and.b32 %r852, %r859, %r854;    setp.ne.u32 p, %r852, 0;
    vote.ballot.sync.b32 %r852, p, 0xffffffff;
    @!p not.b32 %r852, %r852;
}

	// end inline asm
	and.b32  	%r869, %r852, %r868;
	mov.b32 	%r857, 64;
	// begin inline asm
	{
    .reg .pred p;
    and.b32 %r855, %r859, %r857;    setp.ne.u32 p, %r855, 0;
    vote.ballot.sync.b32 %r855, p, 0xffffffff;
    @!p not.b32 %r855, %r855;
}

	// end inline asm
	and.b32  	%r870, %r855, %r869;
	mov.b32 	%r860, 128;
	// begin inline asm
	{
    .reg .pred p;
    and.b32 %r858, %r859, %r860;    setp.ne.u32 p, %r858, 0;
    vote.ballot.sync.b32 %r858, p, 0xffffffff;
    @!p not.b32 %r858, %r858;
}

	// end inline asm
	and.b32  	%r871, %r858, %r870;
	clz.b32 	%r872, %r871;
	sub.s32 	%r107, 31, %r872;
	and.b32  	%r873, %r486, %r871;
	popc.b32 	%r108, %r873;
	setp.ne.s32 	%p148, %r162, %r107;
	mov.b32 	%r1243, 0;
	@%p148 bra 	$L__BB32_159;
	shl.b32 	%r874, %r859, 2;
	add.s32 	%r875, %r9, %r874;
	atom.shared.add.u32 	%r1243, [%r875], %r108;
$L__BB32_159:
	shfl.sync.idx.b32	%r901|%p149, %r1243, %r107, 31, -1;
	add.s32 	%r111, %r108, %r901;
	setp.eq.s64 	%p150, %rd625, 9223372036854775807;
	selp.b64 	%rd245, -9223372036854775808, %rd625, %p150;
	shr.u64 	%rd246, %rd245, %r512;
	cvt.u32.u64 	%r903, %rd246;
	and.b32  	%r898, %r903, %r8;
	mov.b32 	%r878, 1;
	// begin inline asm
	{
    .reg .pred p;
    and.b32 %r876, %r898, %r878;    setp.ne.u32 p, %r876, 0;
    vote.ballot.sync.b32 %r876, p, 0xffffffff;
    @!p not.b32 %r876, %r876;
}

	// end inline asm
	mov.b32 	%r881, 2;
	// begin inline asm
	{
    .reg .pred p;
    and.b32 %r879, %r898, %r881;    setp.ne.u32 p, %r879, 0;
    vote.ballot.sync.b32 %r879, p, 0xffffffff;
    @!p not.b32 %r879, %r879;
}

	// end inline asm
	and.b32  	%r904, %r879, %r876;
	mov.b32 	%r884, 4;
	// begin inline asm
	{
    .reg .pred p;
    and.b32 %r882, %r898, %r884;    setp.ne.u32 p, %r882, 0;
    vote.ballot.sync.b32 %r882, p, 0xffffffff;
    @!p not.b32 %r882, %r882;
}

	// end inline asm
	and.b32  	%r905, %r882, %r904;
	mov.b32 	%r887, 8;
	// begin inline asm
	{
    .reg .pred p;
    and.b32 %r885, %r898, %r887;    setp.ne.u32 p, %r885, 0;
    vote.ballot.sync.b32 %r885, p, 0xffffffff;
    @!p not.b32 %r885, %r885;
}

	// end inline asm
	and.b32  	%r906, %r885, %r905;
	mov.b32 	%r890, 16;
	// begin inline asm
	{
    .reg .pred p;
    and.b32 %r888, %r898, %r890;    setp.ne.u32 p, %r888, 0;
    vote.ballot.sync.b32 %r888, p, 0xffffffff;
    @!p not.b32 %r888, %r888;
}

	// end inline asm
	and.b32  	%r907, %r888, %r906;
	mov.b32 	%r893, 32;
	// begin inline asm
	{
    .reg .pred p;
    and.b32 %r891, %r898, %r893;    setp.ne.u32 p, %r891, 0;
    vote.ballot.sync.b32 %r891, p, 0xffffffff;
    @!p not.b32 %r891, %r891;
}

	// end inline asm
	and.b32  	%r908, %r891, %r907;
	mov.b32 	%r896, 64;
	// begin inline asm
	{
    .reg .pred p;
    and.b32 %r894, %r898, %r896;    setp.ne.u32 p, %r894, 0;
    vote.ballot.sync.b32 %r894, p, 0xffffffff;
    @!p not.b32 %r894, %r894;
}

	// end inline asm
	and.b32  	%r909, %r894, %r908;
	mov.b32 	%r899, 128;
	// begin inline asm
	{
    .reg .pred p;
    and.b32 %r897, %r898, %r899;    setp.ne.u32 p, %r897, 0;
    vote.ballot.sync.b32 %r897, p, 0xffffffff;
    @!p not.b32 %r897, %r897;
}

	// end inline asm
	and.b32  	%r910, %r897, %r909;
	clz.b32 	%r911, %r910;
	sub.s32 	%r113, 31, %r911;
	and.b32  	%r912, %r486, %r910;
	popc.b32 	%r114, %r912;
	setp.ne.s32 	%p151, %r162, %r113;
	mov.b32 	%r1244, 0;
	@%p151 bra 	$L__BB32_161;
	shl.b32 	%r913, %r898, 2;
	add.s32 	%r914, %r9, %r913;
	atom.shared.add.u32 	%r1244, [%r914], %r114;
$L__BB32_161:
	shfl.sync.idx.b32	%r940|%p152, %r1244, %r113, 31, -1;
	add.s32 	%r117, %r114, %r940;
	setp.eq.s64 	%p153, %rd624, 9223372036854775807;
	selp.b64 	%rd247, -9223372036854775808, %rd624, %p153;
	shr.u64 	%rd248, %rd247, %r512;
	cvt.u32.u64 	%r942, %rd248;
	and.b32  	%r937, %r942, %r8;
	mov.b32 	%r917, 1;
	// begin inline asm
	{
    .reg .pred p;
    and.b32 %r915, %r937, %r917;    setp.ne.u32 p, %r915, 0;
    vote.ballot.sync.b32 %r915, p, 0xffffffff;
    @!p not.b32 %r915, %r915;
}

	// end inline asm
	mov.b32 	%r920, 2;
	// begin inline asm
	{
    .reg .pred p;
    and.b32 %r918, %r937, %r920;    setp.ne.u32 p, %r918, 0;
    vote.ballot.sync.b32 %r918, p, 0xffffffff;
    @!p not.b32 %r918, %r918;
}

	// end inline asm
	and.b32  	%r943, %r918, %r915;
	mov.b32 	%r923, 4;
	// begin inline asm
	{
    .reg .pred p;
    and.b32 %r921, %r937, %r923;    setp.ne.u32 p, %r921, 0;
    vote.ballot.sync.b32 %r921, p, 0xffffffff;
    @!p not.b32 %r921, %r921;
}

	// end inline asm
	and.b32  	%r944, %r921, %r943;
	mov.b32 	%r926, 8;
	// begin inline asm
	{
    .reg .pred p;
    and.b32 %r924, %r937, %r926;    setp.ne.u32 p, %r924, 0;
    vote.ballot.sync.b32 %r924, p, 0xffffffff;
    @!p not.b32 %r924, %r924;
}

	// end inline asm
	and.b32  	%r945, %r924, %r944;
	mov.b32 	%r929, 16;
	// begin inline asm
	{
    .reg .pred p;
    and.b32 %r927, %r937, %r929;    setp.ne.u32 p, %r927, 0;
    vote.ballot.sync.b32 %r927, p, 0xffffffff;
    @!p not.b32 %r927, %r927;
}

	// end inline asm
	and.b32  	%r946, %r927, %r945;
	mov.b32 	%r932, 32;
	// begin inline asm
	{
    .reg .pred p;
    and.b32 %r930, %r937, %r932;    setp.ne.u32 p, %r930, 0;
    vote.ballot.sync.b32 %r930, p, 0xffffffff;
    @!p not.b32 %r930, %r930;
}

	// end inline asm
	and.b32  	%r947, %r930, %r946;
	mov.b32 	%r935, 64;
	// begin inline asm
	{
    .reg .pred p;
    and.b32 %r933, %r937, %r935;    setp.ne.u32 p, %r933, 0;
    vote.ballot.sync.b32 %r933, p, 0xffffffff;
    @!p not.b32 %r933, %r933;
}

	// end inline asm
	and.b32  	%r948, %r933, %r947;
	mov.b32 	%r938, 128;
	// begin inline asm
	{
    .reg .pred p;
    and.b32 %r936, %r937, %r938;    setp.ne.u32 p, %r936, 0;
    vote.ballot.sync.b32 %r936, p, 0xffffffff;
    @!p not.b32 %r936, %r936;
}

	// end inline asm
	and.b32  	%r949, %r936, %r948;
	clz.b32 	%r950, %r949;
	sub.s32 	%r119, 31, %r950;
	and.b32  	%r951, %r486, %r949;
	popc.b32 	%r120, %r951;
	setp.ne.s32 	%p154, %r162, %r119;
	mov.b32 	%r1245, 0;
	@%p154 bra 	$L__BB32_163;
	shl.b32 	%r952, %r937, 2;
	add.s32 	%r953, %r9, %r952;
	atom.shared.add.u32 	%r1245, [%r953], %r120;
$L__BB32_163:
	shfl.sync.idx.b32	%r954|%p156, %r1245, %r119, 31, -1;
	add.s32 	%r955, %r120, %r954;
	bar.sync 	0;
	shl.b32 	%r956, %r57, 3;
	mov.u32 	%r957, _ZZN3cub18CUB_300001_SM_10006detail10radix_sort29DeviceRadixSortOnesweepKernelINS1_5radix10policy_hubIddyE10Policy1000ELNS0_9SortOrderE0EddyiiNS1_21identity_decomposer_tEEEvPT5_SB_PT3_PKSC_PT1_PKSG_PT2_PKSK_T4_iiT6_E1s;
	add.s32 	%r123, %r957, %r956;
	st.shared.u64 	[%r123+-8], %rd635;
	shl.b32 	%r958, %r63, 3;
	add.s32 	%r124, %r957, %r958;
	st.shared.u64 	[%r124+-8], %rd634;
	shl.b32 	%r959, %r69, 3;
	add.s32 	%r125, %r957, %r959;
	st.shared.u64 	[%r125+-8], %rd633;
	shl.b32 	%r960, %r75, 3;
	add.s32 	%r126, %r957, %r960;
	st.shared.u64 	[%r126+-8], %rd632;
	shl.b32 	%r961, %r81, 3;
	add.s32 	%r127, %r957, %r961;
	st.shared.u64 	[%r127+-8], %rd631;
	shl.b32 	%r962, %r87, 3;
	add.s32 	%r128, %r957, %r962;
	st.shared.u64 	[%r128+-8], %rd630;
	shl.b32 	%r963, %r93, 3;
	add.s32 	%r129, %r957, %r963;
	st.shared.u64 	[%r129+-8], %rd629;
	shl.b32 	%r964, %r99, 3;
	add.s32 	%r130, %r957, %r964;
	st.shared.u64 	[%r130+-8], %rd628;
	shl.b32 	%r965, %r105, 3;
	add.s32 	%r131, %r957, %r965;
	st.shared.u64 	[%r131+-8], %rd627;
	shl.b32 	%r966, %r111, 3;
	add.s32 	%r132, %r957, %r966;
	st.shared.u64 	[%r132+-8], %rd626;
	shl.b32 	%r967, %r117, 3;
	add.s32 	%r133, %r957, %r967;
	st.shared.u64 	[%r133+-8], %rd625;
	shl.b32 	%r968, %r955, 3;
	add.s32 	%r134, %r957, %r968;
	st.shared.u64 	[%r134+-8], %rd624;
	shl.b32 	%r969, %r1, 3;
	add.s32 	%r970, %r957, %r969;
	add.s32 	%r135, %r970, 36864;
	@%p48 bra 	$L__BB32_171;
	ld.global.u64 	%rd249, [%rd72];
	sub.s64 	%rd636, %rd249, %rd105;
	st.shared.u64 	[%r135], %rd636;
	setp.lt.s32 	%p157, %r4, 1;
	mov.u32 	%r1249, %r1229;
	@%p157 bra 	$L__BB32_170;
	mov.b32 	%r1247, -1;
	mov.u32 	%r1246, %r4;
	mov.u32 	%r1249, %r1229;
$L__BB32_166:
	add.s32 	%r139, %r1246, -1;
	shl.b32 	%r972, %r139, 8;
	add.s32 	%r973, %r972, %r1;
	mul.wide.s32 	%rd250, %r973, 4;
	add.s64 	%rd107, %rd3, %rd250;
$L__BB32_167:
	membar.cta;
	ld.volatile.global.u32 	%r140, [%rd107];
	setp.eq.s32 	%p158, %r140, 0;
	@%p158 bra 	$L__BB32_167;
	and.b32  	%r974, %r140, 1073741823;
	add.s32 	%r1249, %r974, %r1249;
	setp.gt.s32 	%p159, %r140, -1;
	vote.sync.ballot.b32 	%r1247, %p159, %r1247;
	setp.gt.u32 	%p161, %r1246, 1;
	and.pred  	%p162, %p159, %p161;
	mov.u32 	%r1246, %r139;
	@%p162 bra 	$L__BB32_166;
	ld.shared.u64 	%rd636, [%r135];
$L__BB32_170:
	or.b32  	%r975, %r1249, -2147483648;
	st.volatile.global.u32 	[%rd67], %r975;
	sub.s32 	%r976, %r1249, %r1229;
	cvt.s64.s32 	%rd251, %r976;
	add.s64 	%rd252, %rd636, %rd251;
	st.shared.u64 	[%r135], %rd252;
$L__BB32_171:
	ld.param.u64 	%rd598, [_ZN3cub18CUB_300001_SM_10006detail10radix_sort29DeviceRadixSortOnesweepKernelINS1_5radix10policy_hubIddyE10Policy1000ELNS0_9SortOrderE0EddyiiNS1_21identity_decomposer_tEEEvPT5_SB_PT3_PKSC_PT1_PKSG_PT2_PKSK_T4_iiT6__param_2];
	setp.gt.u32 	%p163, %r1, 255;
	setp.lt.s32 	%p164, %r5, %r159;
	setp.eq.s64 	%p165, %rd598, 0;
	or.pred  	%p166, %p165, %p164;
	or.pred  	%p167, %p163, %p166;
	@%p167 bra 	$L__BB32_173;
	ld.param.u64 	%rd599, [_ZN3cub18CUB_300001_SM_10006detail10radix_sort29DeviceRadixSortOnesweepKernelINS1_5radix10policy_hubIddyE10Policy1000ELNS0_9SortOrderE0EddyiiNS1_21identity_decomposer_tEEEvPT5_SB_PT3_PKSC_PT1_PKSG_PT2_PKSK_T4_iiT6__param_2];
	ld.shared.u64 	%rd253, [%r135];
	cvt.s64.s32 	%rd254, %r1229;
	add.s64 	%rd255, %rd105, %rd254;
	add.s64 	%rd256, %rd255, %rd253;
	cvta.to.global.u64 	%rd257, %rd599;
	shl.b64 	%rd258, %rd70, 3;
	add.s64 	%rd259, %rd257, %rd258;
	st.global.u64 	[%rd259], %rd256;
$L__BB32_173:
	setp.gt.s32 	%p168, %r5, %r159;
	bar.sync 	0;
	@%p168 bra 	$L__BB32_175;
	ld.shared.u64 	%rd260, [%r135+-36864];
	setp.eq.s64 	%p169, %rd260, 9223372036854775807;
	selp.b64 	%rd261, -9223372036854775808, %rd260, %p169;
	shr.u64 	%rd262, %rd261, %r512;
	cvt.u32.u64 	%r978, %rd262;
	and.b32  	%r979, %r978, %r8;
	shl.b32 	%r980, %r979, 3;
	add.s32 	%r982, %r957, 36864;
	add.s32 	%r983, %r982, %r980;
	ld.shared.u64 	%rd263, [%r983];
	add.s64 	%rd264, %rd263, %rd70;
	setp.gt.s64 	%p170, %rd260, -1;
	selp.b64 	%rd265, -1, -9223372036854775808, %p170;
	xor.b64  	%rd266, %rd265, %rd260;
	shl.b64 	%rd267, %rd264, 3;
	add.s64 	%rd268, %rd2, %rd267;
	st.global.u64 	[%rd268], %rd266;
	bar.warp.sync 	-1;
	ld.shared.u64 	%rd269, [%r135+-33792];
	setp.eq.s64 	%p171, %rd269, 9223372036854775807;
	selp.b64 	%rd270, -9223372036854775808, %rd269, %p171;
	shr.u64 	%rd271, %rd270, %r512;
	cvt.u32.u64 	%r984, %rd271;
	and.b32  	%r985, %r984, %r8;
	shl.b32 	%r986, %r985, 3;
	add.s32 	%r987, %r982, %r986;
	ld.shared.u64 	%rd272, [%r987];
	add.s64 	%rd273, %rd272, %rd70;
	setp.gt.s64 	%p172, %rd269, -1;
	selp.b64 	%rd274, -1, -9223372036854775808, %p172;
	xor.b64  	%rd275, %rd274, %rd269;
	shl.b64 	%rd276, %rd273, 3;
	add.s64 	%rd277, %rd2, %rd276;
	st.global.u64 	[%rd277+3072], %rd275;
	bar.warp.sync 	-1;
	ld.shared.u64 	%rd278, [%r135+-30720];
	setp.eq.s64 	%p173, %rd278, 9223372036854775807;
	selp.b64 	%rd279, -9223372036854775808, %rd278, %p173;
	shr.u64 	%rd280, %rd279, %r512;
	cvt.u32.u64 	%r988, %rd280;
	and.b32  	%r989, %r988, %r8;
	shl.b32 	%r990, %r989, 3;
	add.s32 	%r991, %r982, %r990;
	ld.shared.u64 	%rd281, [%r991];
	add.s64 	%rd282, %rd281, %rd70;
	setp.gt.s64 	%p174, %rd278, -1;
	selp.b64 	%rd283, -1, -9223372036854775808, %p174;
	xor.b64  	%rd284, %rd283, %rd278;
	shl.b64 	%rd285, %rd282, 3;
	add.s64 	%rd286, %rd2, %rd285;
	st.global.u64 	[%rd286+6144], %rd284;
	bar.warp.sync 	-1;
	ld.shared.u64 	%rd287, [%r135+-27648];
	setp.eq.s64 	%p175, %rd287, 9223372036854775807;
	selp.b64 	%rd288, -9223372036854775808, %rd287, %p175;
	shr.u64 	%rd289, %rd288, %r512;
	cvt.u32.u64 	%r992, %rd289;
	and.b32  	%r993, %r992, %r8;
	shl.b32 	%r994, %r993, 3;
	add.s32 	%r995, %r982, %r994;
	ld.shared.u64 	%rd290, [%r995];
	add.s64 	%rd291, %rd290, %rd70;
	setp.gt.s64 	%p176, %rd287, -1;
	selp.b64 	%rd292, -1, -9223372036854775808, %p176;
	xor.b64  	%rd293, %rd292, %rd287;
	shl.b64 	%rd294, %rd291, 3;
	add.s64 	%rd295, %rd2, %rd294;
	st.global.u64 	[%rd295+9216], %rd293;
	bar.warp.sync 	-1;
	ld.shared.u64 	%rd296, [%r135+-24576];
	setp.eq.s64 	%p177, %rd296, 9223372036854775807;
	selp.b64 	%rd297, -9223372036854775808, %rd296, %p177;
	shr.u64 	%rd298, %rd297, %r512;
	cvt.u32.u64 	%r996, %rd298;
	and.b32  	%r997, %r996, %r8;
	shl.b32 	%r998, %r997, 3;
	add.s32 	%r999, %r982, %r998;
	ld.shared.u64 	%rd299, [%r999];
	add.s64 	%rd300, %rd299, %rd70;
	setp.gt.s64 	%p178, %rd296, -1;
	selp.b64 	%rd301, -1, -9223372036854775808, %p178;
	xor.b64  	%rd302, %rd301, %rd296;
	shl.b64 	%rd303, %rd300, 3;
	add.s64 	%rd304, %rd2, %rd303;
	st.global.u64 	[%rd304+12288], %rd302;
	bar.warp.sync 	-1;
	ld.shared.u64 	%rd305, [%r135+-21504];
	setp.eq.s64 	%p179, %rd305, 9223372036854775807;
	selp.b64 	%rd306, -9223372036854775808, %rd305, %p179;
	shr.u64 	%rd307, %rd306, %r512;
	cvt.u32.u64 	%r1000, %rd307;
	and.b32  	%r1001, %r1000, %r8;
	shl.b32 	%r1002, %r1001, 3;
	add.s32 	%r1003, %r982, %r1002;
	ld.shared.u64 	%rd308, [%r1003];
	add.s64 	%rd309, %rd308, %rd70;
	setp.gt.s64 	%p180, %rd305, -1;
	selp.b64 	%rd310, -1, -9223372036854775808, %p180;
	xor.b64  	%rd311, %rd310, %rd305;
	shl.b64 	%rd312, %rd309, 3;
	add.s64 	%rd313, %rd2, %rd312;
	st.global.u64 	[%rd313+15360], %rd311;
	bar.warp.sync 	-1;
	ld.shared.u64 	%rd314, [%r135+-18432];
	setp.eq.s64 	%p181, %rd314, 9223372036854775807;
	selp.b64 	%rd315, -9223372036854775808, %rd314, %p181;
	shr.u64 	%rd316, %rd315, %r512;
	cvt.u32.u64 	%r1004, %rd316;
	and.b32  	%r1005, %r1004, %r8;
	shl.b32 	%r1006, %r1005, 3;
	add.s32 	%r1007, %r982, %r1006;
	ld.shared.u64 	%rd317, [%r1007];
	add.s64 	%rd318, %rd317, %rd70;
	setp.gt.s64 	%p182, %rd314, -1;
	selp.b64 	%rd319, -1, -9223372036854775808, %p182;
	xor.b64  	%rd320, %rd319, %rd314;
	shl.b64 	%rd321, %rd318, 3;
	add.s64 	%rd322, %rd2, %rd321;
	st.global.u64 	[%rd322+18432], %rd320;
	bar.warp.sync 	-1;
	ld.shared.u64 	%rd323, [%r135+-15360];
	setp.eq.s64 	%p183, %rd323, 9223372036854775807;
	selp.b64 	%rd324, -9223372036854775808, %rd323, %p183;
	shr.u64 	%rd325, %rd324, %r512;
	cvt.u32.u64 	%r1008, %rd325;
	and.b32  	%r1009, %r1008, %r8;
	shl.b32 	%r1010, %r1009, 3;
	add.s32 	%r1011, %r982, %r1010;
	ld.shared.u64 	%rd326, [%r1011];
	add.s64 	%rd327, %rd326, %rd70;
	setp.gt.s64 	%p184, %rd323, -1;
	selp.b64 	%rd328, -1, -9223372036854775808, %p184;
	xor.b64  	%rd329, %rd328, %rd323;
	shl.b64 	%rd330, %rd327, 3;
	add.s64 	%rd331, %rd2, %rd330;
	st.global.u64 	[%rd331+21504], %rd329;
	bar.warp.sync 	-1;
	ld.shared.u64 	%rd332, [%r135+-12288];
	setp.eq.s64 	%p185, %rd332, 9223372036854775807;
	selp.b64 	%rd333, -9223372036854775808, %rd332, %p185;
	shr.u64 	%rd334, %rd333, %r512;
	cvt.u32.u64 	%r1012, %rd334;
	and.b32  	%r1013, %r1012, %r8;
	shl.b32 	%r1014, %r1013, 3;
	add.s32 	%r1015, %r982, %r1014;
	ld.shared.u64 	%rd335, [%r1015];
	add.s64 	%rd336, %rd335, %rd70;
	setp.gt.s64 	%p186, %rd332, -1;
	selp.b64 	%rd337, -1, -9223372036854775808, %p186;
	xor.b64  	%rd338, %rd337, %rd332;
	shl.b64 	%rd339, %rd336, 3;
	add.s64 	%rd340, %rd2, %rd339;
	st.global.u64 	[%rd340+24576], %rd338;
	bar.warp.sync 	-1;
	ld.shared.u64 	%rd341, [%r135+-9216];
	setp.eq.s64 	%p187, %rd341, 9223372036854775807;
	selp.b64 	%rd342, -9223372036854775808, %rd341, %p187;
	shr.u64 	%rd343, %rd342, %r512;
	cvt.u32.u64 	%r1016, %rd343;
	and.b32  	%r1017, %r1016, %r8;
	shl.b32 	%r1018, %r1017, 3;
	add.s32 	%r1019, %r982, %r1018;
	ld.shared.u64 	%rd344, [%r1019];
	add.s64 	%rd345, %rd344, %rd70;
	setp.gt.s64 	%p188, %rd341, -1;
	selp.b64 	%rd346, -1, -9223372036854775808, %p188;
	xor.b64  	%rd347, %rd346, %rd341;
	shl.b64 	%rd348, %rd345, 3;
	add.s64 	%rd349, %rd2, %rd348;
	st.global.u64 	[%rd349+27648], %rd347;
	bar.warp.sync 	-1;
	ld.shared.u64 	%rd350, [%r135+-6144];
	setp.eq.s64 	%p189, %rd350, 9223372036854775807;
	selp.b64 	%rd351, -9223372036854775808, %rd350, %p189;
	shr.u64 	%rd352, %rd351, %r512;
	cvt.u32.u64 	%r1020, %rd352;
	and.b32  	%r1021, %r1020, %r8;
	shl.b32 	%r1022, %r1021, 3;
	add.s32 	%r1023, %r982, %r1022;
	ld.shared.u64 	%rd353, [%r1023];
	add.s64 	%rd354, %rd353, %rd70;
	setp.gt.s64 	%p190, %rd350, -1;
	selp.b64 	%rd355, -1, -9223372036854775808, %p190;
	xor.b64  	%rd356, %rd355, %rd350;
	shl.b64 	%rd357, %rd354, 3;
	add.s64 	%rd358, %rd2, %rd357;
	st.global.u64 	[%rd358+30720], %rd356;
	bar.warp.sync 	-1;
	ld.shared.u64 	%rd359, [%r135+-3072];
	setp.eq.s64 	%p191, %rd359, 9223372036854775807;
	selp.b64 	%rd360, -9223372036854775808, %rd359, %p191;
	shr.u64 	%rd361, %rd360, %r512;
	cvt.u32.u64 	%r1024, %rd361;
	and.b32  	%r1025, %r1024, %r8;
	shl.b32 	%r1026, %r1025, 3;
	add.s32 	%r1027, %r982, %r1026;
	ld.shared.u64 	%rd362, [%r1027];
	add.s64 	%rd363, %rd362, %rd70;
	setp.gt.s64 	%p192, %rd359, -1;
	selp.b64 	%rd364, -1, -9223372036854775808, %p192;
	xor.b64  	%rd365, %rd364, %rd359;
	shl.b64 	%rd366, %rd363, 3;
	add.s64 	%rd367, %rd2, %rd366;
	st.global.u64 	[%rd367+33792], %rd365;
	bar.warp.sync 	-1;
	bra.uni 	$L__BB32_200;
$L__BB32_175:
	mad.lo.s32 	%r144, %r4, -4608, %r159;
	setp.ge.s32 	%p193, %r1, %r144;
	@%p193 bra 	$L__BB32_177;
	ld.shared.u64 	%rd368, [%r135+-36864];
	setp.eq.s64 	%p194, %rd368, 9223372036854775807;
	selp.b64 	%rd369, -9223372036854775808, %rd368, %p194;
	shr.u64 	%rd370, %rd369, %r512;
	cvt.u32.u64 	%r1029, %rd370;
	and.b32  	%r1030, %r1029, %r8;
	shl.b32 	%r1031, %r1030, 3;
	add.s32 	%r1033, %r957, %r1031;
	ld.shared.u64 	%rd371, [%r1033+36864];
	setp.gt.s64 	%p195, %rd368, -1;
	selp.b64 	%rd372, -1, -9223372036854775808, %p195;
	xor.b64  	%rd373, %rd372, %rd368;
	add.s64 	%rd374, %rd371, %rd70;
	shl.b64 	%rd375, %rd374, 3;
	add.s64 	%rd376, %rd2, %rd375;
	st.global.u64 	[%rd376], %rd373;
$L__BB32_177:
	bar.warp.sync 	-1;
	add.s32 	%r1034, %r1, 384;
	setp.ge.s32 	%p196, %r1034, %r144;
	@%p196 bra 	$L__BB32_179;
	ld.shared.u64 	%rd377, [%r135+-33792];
	setp.eq.s64 	%p197, %rd377, 9223372036854775807;
	selp.b64 	%rd378, -9223372036854775808, %rd377, %p197;
	shr.u64 	%rd379, %rd378, %r512;
	cvt.u32.u64 	%r1036, %rd379;
	and.b32  	%r1037, %r1036, %r8;
	shl.b32 	%r1038, %r1037, 3;
	add.s32 	%r1040, %r957, %r1038;
	ld.shared.u64 	%rd380, [%r1040+36864];
	setp.gt.s64 	%p198, %rd377, -1;
	selp.b64 	%rd381, -1, -9223372036854775808, %p198;
	xor.b64  	%rd382, %rd381, %rd377;
	add.s64 	%rd383, %rd380, %rd70;
	shl.b64 	%rd384, %rd383, 3;
	add.s64 	%rd385, %rd2, %rd384;
	st.global.u64 	[%rd385+3072], %rd382;
$L__BB32_179:
	bar.warp.sync 	-1;
	add.s32 	%r1041, %r1, 768;
	setp.ge.s32 	%p199, %r1041, %r144;
	@%p199 bra 	$L__BB32_181;
	ld.shared.u64 	%rd386, [%r135+-30720];
	setp.eq.s64 	%p200, %rd386, 9223372036854775807;
	selp.b64 	%rd387, -9223372036854775808, %rd386, %p200;
	shr.u64 	%rd388, %rd387, %r512;
	cvt.u32.u64 	%r1043, %rd388;
	and.b32  	%r1044, %r1043, %r8;
	shl.b32 	%r1045, %r1044, 3;
	add.s32 	%r1047, %r957, %r1045;
	ld.shared.u64 	%rd389, [%r1047+36864];
	setp.gt.s64 	%p201, %rd386, -1;
	selp.b64 	%rd390, -1, -9223372036854775808, %p201;
	xor.b64  	%rd391, %rd390, %rd386;
	add.s64 	%rd392, %rd389, %rd70;
	shl.b64 	%rd393, %rd392, 3;
	add.s64 	%rd394, %rd2, %rd393;
	st.global.u64 	[%rd394+6144], %rd391;
$L__BB32_181:
	bar.warp.sync 	-1;
	add.s32 	%r1048, %r1, 1152;
	setp.ge.s32 	%p202, %r1048, %r144;
	@%p202 bra 	$L__BB32_183;
	ld.shared.u64 	%rd395, [%r135+-27648];
	setp.eq.s64 	%p203, %rd395, 9223372036854775807;
	selp.b64 	%rd396, -9223372036854775808, %rd395, %p203;
	shr.u64 	%rd397, %rd396, %r512;
	cvt.u32.u64 	%r1050, %rd397;
	and.b32  	%r1051, %r1050, %r8;
	shl.b32 	%r1052, %r1051, 3;
	add.s32 	%r1054, %r957, %r1052;
	ld.shared.u64 	%rd398, [%r1054+36864];
	setp.gt.s64 	%p204, %rd395, -1;
	selp.b64 	%rd399, -1, -9223372036854775808, %p204;
	xor.b64  	%rd400, %rd399, %rd395;
	add.s64 	%rd401, %rd398, %rd70;
	shl.b64 	%rd402, %rd401, 3;
	add.s64 	%rd403, %rd2, %rd402;
	st.global.u64 	[%rd403+9216], %rd400;
$L__BB32_183:
	bar.warp.sync 	-1;
	add.s32 	%r1055, %r1, 1536;
	setp.ge.s32 	%p205, %r1055, %r144;
	@%p205 bra 	$L__BB32_185;
	ld.shared.u64 	%rd404, [%r135+-24576];
	setp.eq.s64 	%p206, %rd404, 9223372036854775807;
	selp.b64 	%rd405, -9223372036854775808, %rd404, %p206;
	shr.u64 	%rd406, %rd405, %r512;
	cvt.u32.u64 	%r1057, %rd406;
	and.b32  	%r1058, %r1057, %r8;
	shl.b32 	%r1059, %r1058, 3;
	add.s32 	%r1061, %r957, %r1059;
	ld.shared.u64 	%rd407, [%r1061+36864];
	setp.gt.s64 	%p207, %rd404, -1;
	selp.b64 	%rd408, -1, -9223372036854775808, %p207;
	xor.b64  	%rd409, %rd408, %rd404;
	add.s64 	%rd410, %rd407, %rd70;
	shl.b64 	%rd411, %rd410, 3;
	add.s64 	%rd412, %rd2, %rd411;
	st.global.u64 	[%rd412+12288], %rd409;
$L__BB32_185:
	bar.warp.sync 	-1;
	add.s32 	%r1062, %r1, 1920;
	setp.ge.s32 	%p208, %r1062, %r144;
	@%p208 bra 	$L__BB32_187;
	ld.shared.u64 	%rd413, [%r135+-21504];
	setp.eq.s64 	%p209, %rd413, 9223372036854775807;
	selp.b64 	%rd414, -9223372036854775808, %rd413, %p209;
	shr.u64 	%rd415, %rd414, %r512;
	cvt.u32.u64 	%r1064, %rd415;
	and.b32  	%r1065, %r1064, %r8;
	shl.b32 	%r1066, %r1065, 3;
	add.s32 	%r1068, %r957, %r1066;
	ld.shared.u64 	%rd416, [%r1068+36864];
	setp.gt.s64 	%p210, %rd413, -1;
	selp.b64 	%rd417, -1, -9223372036854775808, %p210;
	xor.b64  	%rd418, %rd417, %rd413;
	add.s64 	%rd419, %rd416, %rd70;
	shl.b64 	%rd420, %rd419, 3;
	add.s64 	%rd421, %rd2, %rd420;
	st.global.u64 	[%rd421+15360], %rd418;
$L__BB32_187:
	bar.warp.sync 	-1;
	add.s32 	%r1069, %r1, 2304;
	setp.ge.s32 	%p211, %r1069, %r144;
	@%p211 bra 	$L__BB32_189;
	ld.shared.u64 	%rd422, [%r135+-18432];
	setp.eq.s64 	%p212, %rd422, 9223372036854775807;
	selp.b64 	%rd423, -9223372036854775808, %rd422, %p212;
	shr.u64 	%rd424, %rd423, %r512;
	cvt.u32.u64 	%r1071, %rd424;
	and.b32  	%r1072, %r1071, %r8;
	shl.b32 	%r1073, %r1072, 3;
	add.s32 	%r1075, %r957, %r1073;
	ld.shared.u64 	%rd425, [%r1075+36864];
	setp.gt.s64 	%p213, %rd422, -1;
	selp.b64 	%rd426, -1, -9223372036854775808, %p213;
	xor.b64  	%rd427, %rd426, %rd422;
	add.s64 	%rd428, %rd425, %rd70;
	shl.b64 	%rd429, %rd428, 3;
	add.s64 	%rd430, %rd2, %rd429;
	st.global.u64 	[%rd430+18432], %rd427;
$L__BB32_189:
	bar.warp.sync 	-1;
	add.s32 	%r1076, %r1, 2688;
	setp.ge.s32 	%p214, %r1076, %r144;
	@%p214 bra 	$L__BB32_191;
	ld.shared.u64 	%rd431, [%r135+-15360];
	setp.eq.s64 	%p215, %rd431, 9223372036854775807;
	selp.b64 	%rd432, -9223372036854775808, %rd431, %p215;
	shr.u64 	%rd433, %rd432, %r512;
	cvt.u32.u64 	%r1078, %rd433;
	and.b32  	%r1079, %r1078, %r8;
	shl.b32 	%r1080, %r1079, 3;
	add.s32 	%r1082, %r957, %r1080;
	ld.shared.u64 	%rd434, [%r1082+36864];
	setp.gt.s64 	%p216, %rd431, -1;
	selp.b64 	%rd435, -1, -9223372036854775808, %p216;
	xor.b64  	%rd436, %rd435, %rd431;
	add.s64 	%rd437, %rd434, %rd70;
	shl.b64 	%rd438, %rd437, 3;
	add.s64 	%rd439, %rd2, %rd438;
	st.global.u64 	[%rd439+21504], %rd436;
$L__BB32_191:
	bar.warp.sync 	-1;
	or.b32  	%r1083, %r1, 3072;
	setp.ge.s32 	%p217, %r1083, %r144;
	@%p217 bra 	$L__BB32_193;
	ld.shared.u64 	%rd440, [%r135+-12288];
	setp.eq.s64 	%p218, %rd440, 9223372036854775807;
	selp.b64 	%rd441, -9223372036854775808, %rd440, %p218;
	shr.u64 	%rd442, %rd441, %r512;
	cvt.u32.u64 	%r1085, %rd442;
	and.b32  	%r1086, %r1085, %r8;
	shl.b32 	%r1087, %r1086, 3;
	add.s32 	%r1089, %r957, %r1087;
	ld.shared.u64 	%rd443, [%r1089+36864];
	setp.gt.s64 	%p219, %rd440, -1;
	selp.b64 	%rd444, -1, -9223372036854775808, %p219;
	xor.b64  	%rd445, %rd444, %rd440;
	add.s64 	%rd446, %rd443, %rd70;
	shl.b64 	%rd447, %rd446, 3;
	add.s64 	%rd448, %rd2, %rd447;
	st.global.u64 	[%rd448+24576], %rd445;
$L__BB32_193:
	bar.warp.sync 	-1;
	add.s32 	%r1090, %r1, 3456;
	setp.ge.s32 	%p220, %r1090, %r144;
	@%p220 bra 	$L__BB32_195;
	ld.shared.u64 	%rd449, [%r135+-9216];
	setp.eq.s64 	%p221, %rd449, 9223372036854775807;
	selp.b64 	%rd450, -9223372036854775808, %rd449, %p221;
	shr.u64 	%rd451, %rd450, %r512;
	cvt.u32.u64 	%r1092, %rd451;
	and.b32  	%r1093, %r1092, %r8;
	shl.b32 	%r1094, %r1093, 3;
	add.s32 	%r1096, %r957, %r1094;
	ld.shared.u64 	%rd452, [%r1096+36864];
	setp.gt.s64 	%p222, %rd449, -1;
	selp.b64 	%rd453, -1, -9223372036854775808, %p222;
	xor.b64  	%rd454, %rd453, %rd449;
	add.s64 	%rd455, %rd452, %rd70;
	shl.b64 	%rd456, %rd455, 3;
	add.s64 	%rd457, %rd2, %rd456;
	st.global.u64 	[%rd457+27648], %rd454;
$L__BB32_195:
	bar.warp.sync 	-1;
	add.s32 	%r1097, %r1, 3840;
	setp.ge.s32 	%p223, %r1097, %r144;
	@%p223 bra 	$L__BB32_197;
	ld.shared.u64 	%rd458, [%r135+-6144];
	setp.eq.s64 	%p224, %rd458, 9223372036854775807;
	selp.b64 	%rd459, -9223372036854775808, %rd458, %p224;
	shr.u64 	%rd460, %rd459, %r512;
	cvt.u32.u64 	%r1099, %rd460;
	and.b32  	%r1100, %r1099, %r8;
	shl.b32 	%r1101, %r1100, 3;
	add.s32 	%r1103, %r957, %r1101;
	ld.shared.u64 	%rd461, [%r1103+36864];
	setp.gt.s64 	%p225, %rd458, -1;
	selp.b64 	%rd462, -1, -9223372036854775808, %p225;
	xor.b64  	%rd463, %rd462, %rd458;
	add.s64 	%rd464, %rd461, %rd70;
	shl.b64 	%rd465, %rd464, 3;
	add.s64 	%rd466, %rd2, %rd465;
	st.global.u64 	[%rd466+30720], %rd463;
$L__BB32_197:
	bar.warp.sync 	-1;
	add.s32 	%r1104, %r1, 4224;
	setp.ge.s32 	%p226, %r1104, %r144;
	@%p226 bra 	$L__BB32_199;
	ld.shared.u64 	%rd467, [%r135+-3072];
	setp.eq.s64 	%p227, %rd467, 9223372036854775807;
	selp.b64 	%rd468, -9223372036854775808, %rd467, %p227;
	shr.u64 	%rd469, %rd468, %r512;
	cvt.u32.u64 	%r1106, %rd469;
	and.b32  	%r1107, %r1106, %r8;
	shl.b32 	%r1108, %r1107, 3;
	add.s32 	%r1110, %r957, %r1108;
	ld.shared.u64 	%rd470, [%r1110+36864];
	setp.gt.s64 	%p228, %rd467, -1;
	selp.b64 	%rd471, -1, -9223372036854775808, %p228;
	xor.b64  	%rd472, %rd471, %rd467;
	add.s64 	%rd473, %rd470, %rd70;
	shl.b64 	%rd474, %rd473, 3;
	add.s64 	%rd475, %rd2, %rd474;
	st.global.u64 	[%rd475+33792], %rd472;
$L__BB32_199:
	bar.warp.sync 	-1;
$L__BB32_200:
	setp.gt.s32 	%p229, %r5, %r159;
	ld.shared.u64 	%rd476, [%r135+-36864];
	setp.eq.s64 	%p230, %rd476, 9223372036854775807;
	selp.b64 	%rd477, -9223372036854775808, %rd476, %p230;
	shr.u64 	%rd478, %rd477, %r512;
	cvt.u32.u64 	%r1112, %rd478;
	and.b32  	%r145, %r1112, %r8;
	ld.shared.u64 	%rd479, [%r135+-33792];
	setp.eq.s64 	%p231, %rd479, 9223372036854775807;
	selp.b64 	%rd480, -9223372036854775808, %rd479, %p231;
	shr.u64 	%rd481, %rd480, %r512;
	cvt.u32.u64 	%r1113, %rd481;
	and.b32  	%r146, %r1113, %r8;
	ld.shared.u64 	%rd482, [%r135+-30720];
	setp.eq.s64 	%p232, %rd482, 9223372036854775807;
	selp.b64 	%rd483, -9223372036854775808, %rd482, %p232;
	shr.u64 	%rd484, %rd483, %r512;
	cvt.u32.u64 	%r1114, %rd484;
	and.b32  	%r147, %r1114, %r8;
	ld.shared.u64 	%rd485, [%r135+-27648];
	setp.eq.s64 	%p233, %rd485, 9223372036854775807;
	selp.b64 	%rd486, -9223372036854775808, %rd485, %p233;
	shr.u64 	%rd487, %rd486, %r512;
	cvt.u32.u64 	%r1115, %rd487;
	and.b32  	%r148, %r1115, %r8;
	ld.shared.u64 	%rd488, [%r135+-24576];
	setp.eq.s64 	%p234, %rd488, 9223372036854775807;
	selp.b64 	%rd489, -9223372036854775808, %rd488, %p234;
	shr.u64 	%rd490, %rd489, %r512;
	cvt.u32.u64 	%r1116, %rd490;
	and.b32  	%r149, %r1116, %r8;
	ld.shared.u64 	%rd491, [%r135+-21504];
	setp.eq.s64 	%p235, %rd491, 9223372036854775807;
	selp.b64 	%rd492, -9223372036854775808, %rd491, %p235;
	shr.u64 	%rd493, %rd492, %r512;
	cvt.u32.u64 	%r1117, %rd493;
	and.b32  	%r150, %r1117, %r8;
	ld.shared.u64 	%rd494, [%r135+-18432];
	setp.eq.s64 	%p236, %rd494, 9223372036854775807;
	selp.b64 	%rd495, -9223372036854775808, %rd494, %p236;
	shr.u64 	%rd496, %rd495, %r512;
	cvt.u32.u64 	%r1118, %rd496;
	and.b32  	%r151, %r1118, %r8;
	ld.shared.u64 	%rd497, [%r135+-15360];
	setp.eq.s64 	%p237, %rd497, 9223372036854775807;
	selp.b64 	%rd498, -9223372036854775808, %rd497, %p237;
	shr.u64 	%rd499, %rd498, %r512;
	cvt.u32.u64 	%r1119, %rd499;
	and.b32  	%r152, %r1119, %r8;
	ld.shared.u64 	%rd500, [%r135+-12288];
	setp.eq.s64 	%p238, %rd500, 9223372036854775807;
	selp.b64 	%rd501, -9223372036854775808, %rd500, %p238;
	shr.u64 	%rd502, %rd501, %r512;
	cvt.u32.u64 	%r1120, %rd502;
	and.b32  	%r153, %r1120, %r8;
	ld.shared.u64 	%rd503, [%r135+-9216];
	setp.eq.s64 	%p239, %rd503, 9223372036854775807;
	selp.b64 	%rd504, -9223372036854775808, %rd503, %p239;
	shr.u64 	%rd505, %rd504, %r512;
	cvt.u32.u64 	%r1121, %rd505;
	and.b32  	%r154, %r1121, %r8;
	ld.shared.u64 	%rd506, [%r135+-6144];
	setp.eq.s64 	%p240, %rd506, 9223372036854775807;
	selp.b64 	%rd507, -9223372036854775808, %rd506, %p240;
	shr.u64 	%rd508, %rd507, %r512;
	cvt.u32.u64 	%r1122, %rd508;
	and.b32  	%r155, %r1122, %r8;
	ld.shared.u64 	%rd509, [%r135+-3072];
	setp.eq.s64 	%p241, %rd509, 9223372036854775807;
	selp.b64 	%rd510, -9223372036854775808, %rd509, %p241;
	shr.u64 	%rd511, %rd510, %r512;
	cvt.u32.u64 	%r1123, %rd511;
	and.b32  	%r156, %r1123, %r8;
	@%p229 bra 	$L__BB32_202;
	ld.global.f64 	%fd177, [%rd69];
	ld.global.f64 	%fd178, [%rd69+256];
	ld.global.f64 	%fd179, [%rd69+512];
	ld.global.f64 	%fd180, [%rd69+768];
	ld.global.f64 	%fd181, [%rd69+1024];
	ld.global.f64 	%fd182, [%rd69+1280];
	ld.global.f64 	%fd183, [%rd69+1536];
	ld.global.f64 	%fd184, [%rd69+1792];
	ld.global.f64 	%fd185, [%rd69+2048];
	ld.global.f64 	%fd186, [%rd69+2304];
	ld.global.f64 	%fd187, [%rd69+2560];
	ld.global.f64 	%fd188, [%rd69+2816];
	bra.uni 	$L__BB32_226;
$L__BB32_202:
	cvt.u32.u64 	%r1124, %rd68;
	mul.lo.s32 	%r1125, %r4, 4608;
	sub.s32 	%r157, %r159, %r1125;
	setp.ge.s32 	%p242, %r1124, %r157;
	@%p242 bra 	$L__BB32_204;
	ld.global.f64 	%fd177, [%rd69];
$L__BB32_204:
	add.s32 	%r1127, %r1124, 32;
	setp.ge.s32 	%p243, %r1127, %r157;
	@%p243 bra 	$L__BB32_206;
	ld.global.f64 	%fd178, [%rd69+256];
$L__BB32_206:
	add.s32 	%r1129, %r1124, 64;
	setp.ge.s32 	%p244, %r1129, %r157;
	@%p244 bra 	$L__BB32_208;
	ld.global.f64 	%fd179, [%rd69+512];
$L__BB32_208:
	add.s32 	%r1131, %r1124, 96;
	setp.ge.s32 	%p245, %r1131, %r157;
	@%p245 bra 	$L__BB32_210;
	ld.global.f64 	%fd180, [%rd69+768];
$L__BB32_210:
	add.s32 	%r1133, %r1124, 128;
	setp.ge.s32 	%p246, %r1133, %r157;
	@%p246 bra 	$L__BB32_212;
	ld.global.f64 	%fd181, [%rd69+1024];
$L__BB32_212:
	add.s32 	%r1135, %r1124, 160;
	setp.ge.s32 	%p247, %r1135, %r157;
	@%p247 bra 	$L__BB32_214;
	ld.global.f64 	%fd182, [%rd69+1280];
$L__BB32_214:
	add.s32 	%r1137, %r1124, 192;
	setp.ge.s32 	%p248, %r1137, %r157;
	@%p248 bra 	$L__BB32_216;
	ld.global.f64 	%fd183, [%rd69+1536];
$L__BB32_216:
	add.s32 	%r1139, %r1124, 224;
	setp.ge.s32 	%p249, %r1139, %r157;
	@%p249 bra 	$L__BB32_218;
	ld.global.f64 	%fd184, [%rd69+1792];
$L__BB32_218:
	cvt.u32.u64 	%r1140, %rd68;
	add.s32 	%r1141, %r1140, 256;
	setp.ge.s32 	%p250, %r1141, %r157;
	@%p250 bra 	$L__BB32_220;
	ld.global.f64 	%fd185, [%rd69+2048];
$L__BB32_220:
	cvt.u32.u64 	%r1142, %rd68;
	add.s32 	%r1143, %r1142, 288;
	setp.ge.s32 	%p251, %r1143, %r157;
	@%p251 bra 	$L__BB32_222;
	ld.global.f64 	%fd186, [%rd69+2304];
$L__BB32_222:
	cvt.u32.u64 	%r1144, %rd68;
	add.s32 	%r1145, %r1144, 320;
	setp.ge.s32 	%p252, %r1145, %r157;
	@%p252 bra 	$L__BB32_224;
	ld.global.f64 	%fd187, [%rd69+2560];
$L__BB32_224:
	cvt.u32.u64 	%r1146, %rd68;
	add.s32 	%r1147, %r1146, 352;
	setp.ge.s32 	%p253, %r1147, %r157;
	@%p253 bra 	$L__BB32_226;
	ld.global.f64 	%fd188, [%rd69+2816];
$L__BB32_226:
	setp.gt.s32 	%p254, %r5, %r159;
	bar.sync 	0;
	st.shared.f64 	[%r123+-8], %fd177;
	st.shared.f64 	[%r124+-8], %fd178;
	st.shared.f64 	[%r125+-8], %fd179;
	st.shared.f64 	[%r126+-8], %fd180;
	st.shared.f64 	[%r127+-8], %fd181;
	st.shared.f64 	[%r128+-8], %fd182;
	st.shared.f64 	[%r129+-8], %fd183;
	st.shared.f64 	[%r130+-8], %fd184;
	st.shared.f64 	[%r131+-8], %fd185;
	st.shared.f64 	[%r132+-8], %fd186;
	st.shared.f64 	[%r133+-8], %fd187;
	st.shared.f64 	[%r134+-8], %fd188;
	bar.sync 	0;
	@%p254 bra 	$L__BB32_228;
	ld.shared.f64 	%fd119, [%r135+-36864];
	shl.b32 	%r1148, %r145, 3;
	mov.u32 	%r1149, _ZZN3cub18CUB_300001_SM_10006detail10radix_sort29DeviceRadixSortOnesweepKernelINS1_5radix10policy_hubIddyE10Policy1000ELNS0_9SortOrderE0EddyiiNS1_21identity_decomposer_tEEEvPT5_SB_PT3_PKSC_PT1_PKSG_PT2_PKSK_T4_iiT6_E1s;
	add.s32 	%r1150, %r1149, 36864;
	add.s32 	%r1151, %r1150, %r1148;
	ld.shared.u64 	%rd512, [%r1151];
	add.s64 	%rd513, %rd512, %rd70;
	shl.b64 	%rd514, %rd513, 3;
	add.s64 	%rd515, %rd1, %rd514;
	st.global.f64 	[%rd515], %fd119;
	bar.warp.sync 	-1;
	ld.shared.f64 	%fd120, [%r135+-33792];
	shl.b32 	%r1152, %r146, 3;
	add.s32 	%r1153, %r1150, %r1152;
	ld.shared.u64 	%rd516, [%r1153];
	add.s64 	%rd517, %rd516, %rd70;
	shl.b64 	%rd518, %rd517, 3;
	add.s64 	%rd519, %rd1, %rd518;
	st.global.f64 	[%rd519+3072], %fd120;
	bar.warp.sync 	-1;
	ld.shared.f64 	%fd121, [%r135+-30720];
	shl.b32 	%r1154, %r147, 3;
	add.s32 	%r1155, %r1150, %r1154;
	ld.shared.u64 	%rd520, [%r1155];
	add.s64 	%rd521, %rd520, %rd70;
	shl.b64 	%rd522, %rd521, 3;
	add.s64 	%rd523, %rd1, %rd522;
	st.global.f64 	[%rd523+6144], %fd121;
	bar.warp.sync 	-1;
	ld.shared.f64 	%fd122, [%r135+-27648];
	shl.b32 	%r1156, %r148, 3;
	add.s32 	%r1157, %r1150, %r1156;
	ld.shared.u64 	%rd524, [%r1157];
	add.s64 	%rd525, %rd524, %rd70;
	shl.b64 	%rd526, %rd525, 3;
	add.s64 	%rd527, %rd1, %rd526;
	st.global.f64 	[%rd527+9216], %fd122;
	bar.warp.sync 	-1;
	ld.shared.f64 	%fd123, [%r135+-24576];
	shl.b32 	%r1158, %r149, 3;
	add.s32 	%r1159, %r1150, %r1158;
	ld.shared.u64 	%rd528, [%r1159];
	add.s64 	%rd529, %rd528, %rd70;
	shl.b64 	%rd530, %rd529, 3;
	add.s64 	%rd531, %rd1, %rd530;
	st.global.f64 	[%rd531+12288], %fd123;
	bar.warp.sync 	-1;
	ld.shared.f64 	%fd124, [%r135+-21504];
	shl.b32 	%r1160, %r150, 3;
	add.s32 	%r1161, %r1150, %r1160;
	ld.shared.u64 	%rd532, [%r1161];
	add.s64 	%rd533, %rd532, %rd70;
	shl.b64 	%rd534, %rd533, 3;
	add.s64 	%rd535, %rd1, %rd534;
	st.global.f64 	[%rd535+15360], %fd124;
	bar.warp.sync 	-1;
	ld.shared.f64 	%fd125, [%r135+-18432];
	shl.b32 	%r1162, %r151, 3;
	add.s32 	%r1163, %r1150, %r1162;
	ld.shared.u64 	%rd536, [%r1163];
	add.s64 	%rd537, %rd536, %rd70;
	shl.b64 	%rd538, %rd537, 3;
	add.s64 	%rd539, %rd1, %rd538;
	st.global.f64 	[%rd539+18432], %fd125;
	bar.warp.sync 	-1;
	ld.shared.f64 	%fd126, [%r135+-15360];
	shl.b32 	%r1164, %r152, 3;
	add.s32 	%r1165, %r1150, %r1164;
	ld.shared.u64 	%rd540, [%r1165];
	add.s64 	%rd541, %rd540, %rd70;
	shl.b64 	%rd542, %rd541, 3;
	add.s64 	%rd543, %rd1, %rd542;
	st.global.f64 	[%rd543+21504], %fd126;
	bar.warp.sync 	-1;
	ld.shared.f64 	%fd127, [%r135+-12288];
	shl.b32 	%r1166, %r153, 3;
	add.s32 	%r1167, %r1150, %r1166;
	ld.shared.u64 	%rd544, [%r1167];
	add.s64 	%rd545, %rd544, %rd70;
	shl.b64 	%rd546, %rd545, 3;
	add.s64 	%rd547, %rd1, %rd546;
	st.global.f64 	[%rd547+24576], %fd127;
	bar.warp.sync 	-1;
	ld.shared.f64 	%fd128, [%r135+-9216];
	shl.b32 	%r1168, %r154, 3;
	add.s32 	%r1169, %r1150, %r1168;
	ld.shared.u64 	%rd548, [%r1169];
	add.s64 	%rd549, %rd548, %rd70;
	shl.b64 	%rd550, %rd549, 3;
	add.s64 	%rd551, %rd1, %rd550;
	st.global.f64 	[%rd551+27648], %fd128;
	bar.warp.sync 	-1;
	ld.shared.f64 	%fd129, [%r135+-6144];
	shl.b32 	%r1170, %r155, 3;
	add.s32 	%r1171, %r1150, %r1170;
	ld.shared.u64 	%rd552, [%r1171];
	add.s64 	%rd553, %rd552, %rd70;
	shl.b64 	%rd554, %rd553, 3;
	add.s64 	%rd555, %rd1, %rd554;
	st.global.f64 	[%rd555+30720], %fd129;
	bar.warp.sync 	-1;
	ld.shared.f64 	%fd130, [%r135+-3072];
	shl.b32 	%r1172, %r156, 3;
	add.s32 	%r1173, %r1150, %r1172;
	ld.shared.u64 	%rd556, [%r1173];
	add.s64 	%rd557, %rd556, %rd70;
	shl.b64 	%rd558, %rd557, 3;
	add.s64 	%rd559, %rd1, %rd558;
	st.global.f64 	[%rd559+33792], %fd130;
	bar.warp.sync 	-1;
	bra.uni 	$L__BB32_253;
$L__BB32_228:
	mad.lo.s32 	%r158, %r4, -4608, %r159;
	shl.b32 	%r1174, %r145, 3;
	mov.u32 	%r1175, _ZZN3cub18CUB_300001_SM_10006detail10radix_sort29DeviceRadixSortOnesweepKernelINS1_5radix10policy_hubIddyE10Policy1000ELNS0_9SortOrderE0EddyiiNS1_21identity_decomposer_tEEEvPT5_SB_PT3_PKSC_PT1_PKSG_PT2_PKSK_T4_iiT6_E1s;
	add.s32 	%r1176, %r1175, %r1174;
	ld.shared.u64 	%rd110, [%r1176+36864];
	setp.ge.s32 	%p255, %r1, %r158;
	@%p255 bra 	$L__BB32_230;
	ld.shared.f64 	%fd131, [%r135+-36864];
	add.s64 	%rd560, %rd110, %rd70;
	shl.b64 	%rd561, %rd560, 3;
	add.s64 	%rd562, %rd1, %rd561;
	st.global.f64 	[%rd562], %fd131;
$L__BB32_230:
	bar.warp.sync 	-1;
	shl.b32 	%r1177, %r146, 3;
	add.s32 	%r1179, %r1175, %r1177;
	ld.shared.u64 	%rd111, [%r1179+36864];
	add.s32 	%r1180, %r1, 384;
	setp.ge.s32 	%p256, %r1180, %r158;
	@%p256 bra 	$L__BB32_232;
	ld.shared.f64 	%fd132, [%r135+-33792];
	add.s64 	%rd563, %rd111, %rd70;
	shl.b64 	%rd564, %rd563, 3;
	add.s64 	%rd565, %rd1, %rd564;
	st.global.f64 	[%rd565+3072], %fd132;
$L__BB32_232:
	bar.warp.sync 	-1;
	shl.b32 	%r1181, %r147, 3;
	add.s32 	%r1183, %r1175, %r1181;
	ld.shared.u64 	%rd112, [%r1183+36864];
	add.s32 	%r1184, %r1, 768;
	setp.ge.s32 	%p257, %r1184, %r158;
	@%p257 bra 	$L__BB32_234;
	ld.shared.f64 	%fd133, [%r135+-30720];
	add.s64 	%rd566, %rd112, %rd70;
	shl.b64 	%rd567, %rd566, 3;
	add.s64 	%rd568, %rd1, %rd567;
	st.global.f64 	[%rd568+6144], %fd133;
$L__BB32_234:
	bar.warp.sync 	-1;
	shl.b32 	%r1185, %r148, 3;
	add.s32 	%r1187, %r1175, %r1185;
	ld.shared.u64 	%rd113, [%r1187+36864];
	add.s32 	%r1188, %r1, 1152;
	setp.ge.s32 	%p258, %r1188, %r158;
	@%p258 bra 	$L__BB32_236;
	ld.shared.f64 	%fd134, [%r135+-27648];
	add.s64 	%rd569, %rd113, %rd70;
	shl.b64 	%rd570, %rd569, 3;
	add.s64 	%rd571, %rd1, %rd570;
	st.global.f64 	[%rd571+9216], %fd134;
$L__BB32_236:
	bar.warp.sync 	-1;
	shl.b32 	%r1189, %r149, 3;
	add.s32 	%r1191, %r1175, %r1189;
	ld.shared.u64 	%rd114, [%r1191+36864];
	add.s32 	%r1192, %r1, 1536;
	setp.ge.s32 	%p259, %r1192, %r158;
	@%p259 bra 	$L__BB32_238;
	ld.shared.f64 	%fd135, [%r135+-24576];
	add.s64 	%rd572, %rd114, %rd70;
	shl.b64 	%rd573, %rd572, 3;
	add.s64 	%rd574, %rd1, %rd573;
	st.global.f64 	[%rd574+12288], %fd135;
$L__BB32_238:
	bar.warp.sync 	-1;
	shl.b32 	%r1193, %r150, 3;
	add.s32 	%r1195, %r1175, %r1193;
	ld.shared.u64 	%rd115, [%r1195+36864];
	add.s32 	%r1196, %r1, 1920;
	setp.ge.s32 	%p260, %r1196, %r158;
	@%p260 bra 	$L__BB32_240;
	ld.shared.f64 	%fd136, [%r135+-21504];
	add.s64 	%rd575, %rd115, %rd70;
	shl.b64 	%rd576, %rd575, 3;
	add.s64 	%rd577, %rd1, %rd576;
	st.global.f64 	[%rd577+15360], %fd136;
$L__BB32_240:
	bar.warp.sync 	-1;
	shl.b32 	%r1197, %r151, 3;
	add.s32 	%r1199, %r1175, %r1197;
	ld.shared.u64 	%rd116, [%r1199+36864];
	add.s32 	%r1200, %r1, 2304;
	setp.ge.s32 	%p261, %r1200, %r158;
	@%p261 bra 	$L__BB32_242;
	ld.shared.f64 	%fd137, [%r135+-18432];
	add.s64 	%rd578, %rd116, %rd70;
	shl.b64 	%rd579, %rd578, 3;
	add.s64 	%rd580, %rd1, %rd579;
	st.global.f64 	[%rd580+18432], %fd137;
$L__BB32_242:
	bar.warp.sync 	-1;
	shl.b32 	%r1201, %r152, 3;
	add.s32 	%r1203, %r1175, %r1201;
	ld.shared.u64 	%rd117, [%r1203+36864];
	add.s32 	%r1204, %r1, 2688;
	setp.ge.s32 	%p262, %r1204, %r158;
	@%p262 bra 	$L__BB32_244;
	ld.shared.f64 	%fd138, [%r135+-15360];
	add.s64 	%rd581, %rd117, %rd70;
	shl.b64 	%rd582, %rd581, 3;
	add.s64 	%rd583, %rd1, %rd582;
	st.global.f64 	[%rd583+21504], %fd138;
$L__BB32_244:
	bar.warp.sync 	-1;
	shl.b32 	%r1205, %r153, 3;
	add.s32 	%r1207, %r1175, %r1205;
	ld.shared.u64 	%rd118, [%r1207+36864];
	or.b32  	%r1208, %r1, 3072;
	setp.ge.s32 	%p263, %r1208, %r158;
	@%p263 bra 	$L__BB32_246;
	ld.shared.f64 	%fd139, [%r135+-12288];
	add.s64 	%rd584, %rd118, %rd70;
	shl.b64 	%rd585, %rd584, 3;
	add.s64 	%rd586, %rd1, %rd585;
	st.global.f64 	[%rd586+24576], %fd139;
$L__BB32_246:
	bar.warp.sync 	-1;
	shl.b32 	%r1209, %r154, 3;
	add.s32 	%r1211, %r1175, %r1209;
	ld.shared.u64 	%rd119, [%r1211+36864];
	add.s32 	%r1212, %r1, 3456;
	setp.ge.s32 	%p264, %r1212, %r158;
	@%p264 bra 	$L__BB32_248;
	ld.shared.f64 	%fd140, [%r135+-9216];
	add.s64 	%rd587, %rd119, %rd70;
	shl.b64 	%rd588, %rd587, 3;
	add.s64 	%rd589, %rd1, %rd588;
	st.global.f64 	[%rd589+27648], %fd140;
$L__BB32_248:
	bar.warp.sync 	-1;
	shl.b32 	%r1213, %r155, 3;
	add.s32 	%r1215, %r1175, %r1213;
	ld.shared.u64 	%rd120, [%r1215+36864];
	add.s32 	%r1216, %r1, 3840;
	setp.ge.s32 	%p265, %r1216, %r158;
	@%p265 bra 	$L__BB32_250;
	ld.shared.f64 	%fd141, [%r135+-6144];
	add.s64 	%rd590, %rd120, %rd70;
	shl.b64 	%rd591, %rd590, 3;
	add.s64 	%rd592, %rd1, %rd591;
	st.global.f64 	[%rd592+30720], %fd141;
$L__BB32_250:
	bar.warp.sync 	-1;
	shl.b32 	%r1217, %r156, 3;
	add.s32 	%r1219, %r1175, %r1217;
	ld.shared.u64 	%rd593, [%r1219+36864];
	add.s64 	%rd121, %rd593, %rd70;
	add.s32 	%r1220, %r1, 4224;
	setp.ge.s32 	%p266, %r1220, %r158;
	@%p266 bra 	$L__BB32_252;
	ld.shared.f64 	%fd142, [%r135+-3072];
	shl.b64 	%rd594, %rd121, 3;
	add.s64 	%rd595, %rd1, %rd594;
	st.global.f64 	[%rd595+33792], %fd142;
$L__BB32_252:
	bar.warp.sync 	-1;
$L__BB32_253:
	ret;

}
	// .globl	_ZN3cub18CUB_300001_SM_10006detail10radix_sort31DeviceRadixSortSingleTileKernelINS1_5radix10policy_hubIddyE10Policy1000ELNS0_9SortOrderE1EddyNS1_21identity_decomposer_tEEEvPKT1_PSA_PKT2_PSE_T3_iiT4_
.visible .entry _ZN3cub18CUB_300001_SM_10006detail10radix_sort31DeviceRadixSortSingleTileKernelINS1_5radix10policy_hubIddyE10Policy1000ELNS0_9SortOrderE1EddyNS1_21identity_decomposer_tEEEvPKT1_PSA_PKT2_PSE_T3_iiT4_(
	.param .u64 .ptr .align 1 _ZN3cub18CUB_300001_SM_10006detail10radix_sort31DeviceRadixSortSingleTileKernelINS1_5radix10policy_hubIddyE10Policy1000ELNS0_9SortOrderE1EddyNS1_21identity_decomposer_tEEEvPKT1_PSA_PKT2_PSE_T3_iiT4__param_0,
	.param .u64 .ptr .align 1 _ZN3cub18CUB_300001_SM_10006detail10radix_sort31DeviceRadixSortSingleTileKernelINS1_5radix10policy_hubIddyE10Policy1000ELNS0_9SortOrderE1EddyNS1_21identity_decomposer_tEEEvPKT1_PSA_PKT2_PSE_T3_iiT4__param_1,
	.param .u64 .ptr .align 1 _ZN3cub18CUB_300001_SM_10006detail10radix_sort31DeviceRadixSortSingleTileKernelINS1_5radix10policy_hubIddyE10Policy1000ELNS0_9SortOrderE1EddyNS1_21identity_decomposer_tEEEvPKT1_PSA_PKT2_PSE_T3_iiT4__param_2,
	.param .u64 .ptr .align 1 _ZN3cub18CUB_300001_SM_10006detail10radix_sort31DeviceRadixSortSingleTileKernelINS1_5radix10policy_hubIddyE10Policy1000ELNS0_9SortOrderE1EddyNS1_21identity_decomposer_tEEEvPKT1_PSA_PKT2_PSE_T3_iiT4__param_3,
	.param .u64 _ZN3cub18CUB_300001_SM_10006detail10radix_sort31DeviceRadixSortSingleTileKernelINS1_5radix10policy_hubIddyE10Policy1000ELNS0_9SortOrderE1EddyNS1_21identity_decomposer_tEEEvPKT1_PSA_PKT2_PSE_T3_iiT4__param_4,
	.param .u32 _ZN3cub18CUB_300001_SM_10006detail10radix_sort31DeviceRadixSortSingleTileKernelINS1_5radix10policy_hubIddyE10Policy1000ELNS0_9SortOrderE1EddyNS1_21identity_decomposer_tEEEvPKT1_PSA_PKT2_PSE_T3_iiT4__param_5,
	.param .u32 _ZN3cub18CUB_300001_SM_10006detail10radix_sort31DeviceRadixSortSingleTileKernelINS1_5radix10policy_hubIddyE10Policy1000ELNS0_9SortOrderE1EddyNS1_21identity_decomposer_tEEEvPKT1_PSA_PKT2_PSE_T3_iiT4__param_6,
	.param .align 1 .b8 _ZN3cub18CUB_300001_SM_10006detail10radix_sort31DeviceRadixSortSingleTileKernelINS1_5radix10policy_hubIddyE10Policy1000ELNS0_9SortOrderE1EddyNS1_21identity_decomposer_tEEEvPKT1_PSA_PKT2_PSE_T3_iiT4__param_7[1]
)
.maxntid 256
.minnctapersm 1
{
	.reg .pred 	%p<70>;
	.reg .b16 	%rs<19>;
	.reg .b32 	%r<369>;
	.reg .b64 	%rd<157>;
	.reg .b64 	%fd<73>;
	// demoted variable
	.shared .align 16 .b8 _ZZN3cub18CUB_300001_SM_10006detail10radix_sort31DeviceRadixSortSingleTileKernelINS1_5radix10policy_hubIddyE10Policy1000ELNS0_9SortOrderE1EddyNS1_21identity_decomposer_tEEEvPKT1_PSA_PKT2_PSE_T3_iiT4_E12temp_storage[33856];
	ld.param.u64 	%rd65, [_ZN3cub18CUB_300001_SM_10006detail10radix_sort31DeviceRadixSortSingleTileKernelINS1_5radix10policy_hubIddyE10Policy1000ELNS0_9SortOrderE1EddyNS1_21identity_decomposer_tEEEvPKT1_PSA_PKT2_PSE_T3_iiT4__param_0];
	ld.param.u64 	%rd60, [_ZN3cub18CUB_300001_SM_10006detail10radix_sort31DeviceRadixSortSingleTileKernelINS1_5radix10policy_hubIddyE10Policy1000ELNS0_9SortOrderE1EddyNS1_21identity_decomposer_tEEEvPKT1_PSA_PKT2_PSE_T3_iiT4__param_1];
	ld.param.u64 	%rd61, [_ZN3cub18CUB_300001_SM_10006detail10radix_sort31DeviceRadixSortSingleTileKernelINS1_5radix10policy_hubIddyE10Policy1000ELNS0_9SortOrderE1EddyNS1_21identity_decomposer_tEEEvPKT1_PSA_PKT2_PSE_T3_iiT4__param_2];
	ld.param.u64 	%rd62, [_ZN3cub18CUB_300001_SM_10006detail10radix_sort31DeviceRadixSortSingleTileKernelINS1_5radix10policy_hubIddyE10Policy1000ELNS0_9SortOrderE1EddyNS1_21identity_decomposer_tEEEvPKT1_PSA_PKT2_PSE_T3_iiT4__param_3];
	ld.param.u64 	%rd63, [_ZN3cub18CUB_300001_SM_10006detail10radix_sort31DeviceRadixSortSingleTileKernelINS1_5radix10policy_hubIddyE10Policy1000ELNS0_9SortOrderE1EddyNS1_21identity_decomposer_tEEEvPKT1_PSA_PKT2_PSE_T3_iiT4__param_4];
	ld.param.u32 	%r84, [_ZN3cub18CUB_300001_SM_10006detail10radix_sort31DeviceRadixSortSingleTileKernelINS1_5radix10policy_hubIddyE10Policy1000ELNS0_9SortOrderE1EddyNS1_21identity_decomposer_tEEEvPKT1_PSA_PKT2_PSE_T3_iiT4__param_5];
	ld.param.u32 	%r85, [_ZN3cub18CUB_300001_SM_10006detail10radix_sort31DeviceRadixSortSingleTileKernelINS1_5radix10policy_hubIddyE10Policy1000ELNS0_9SortOrderE1EddyNS1_21identity_decomposer_tEEEvPKT1_PSA_PKT2_PSE_T3_iiT4__param_6];
	cvta.to.global.u64 	%rd66, %rd65;
	cvt.u32.u64 	%r1, %rd63;
	mov.u32 	%r2, %tid.x;
	mul.lo.s32 	%r3, %r2, 9;
	setp.ge.s32 	%p1, %r3, %r1;
	mul.wide.u32 	%rd67, %r3, 8;
	add.s64 	%rd1, %rd66, %rd67;
	mov.b64 	%rd139, -1;
	@%p1 bra 	$L__BB33_2;
	ld.global.u64 	%rd139, [%rd1];
$L__BB33_2:
	add.s32 	%r4, %r3, 1;
	setp.ge.s32 	%p2, %r4, %r1;
	mov.b64 	%rd140, -1;
	@%p2 bra 	$L__BB33_4;
	ld.global.u64 	%rd140, [%rd1+8];
$L__BB33_4:
	add.s32 	%r5, %r3, 2;
	setp.ge.s32 	%p3, %r5, %r1;
	mov.b64 	%rd141, -1;
	@%p3 bra 	$L__BB33_6;
	ld.global.u64 	%rd141, [%rd1+16];
$L__BB33_6:
	add.s32 	%r6, %r3, 3;
	setp.ge.s32 	%p4, %r6, %r1;
	mov.b64 	%rd142, -1;
	@%p4 bra 	$L__BB33_8;
	ld.global.u64 	%rd142, [%rd1+24];
$L__BB33_8:
	add.s32 	%r7, %r3, 4;
	setp.ge.s32 	%p5, %r7, %r1;
	mov.b64 	%rd143, -1;
	@%p5 bra 	$L__BB33_10;
	ld.global.u64 	%rd143, [%rd1+32];
$L__BB33_10:
	add.s32 	%r8, %r3, 5;
	setp.ge.s32 	%p6, %r8, %r1;
	mov.b64 	%rd144, -1;
	@%p6 bra 	$L__BB33_12;
	ld.global.u64 	%rd144, [%rd1+40];
$L__BB33_12:
	add.s32 	%r9, %r3, 6;
	setp.ge.s32 	%p7, %r9, %r1;
	mov.b64 	%rd145, -1;
	@%p7 bra 	$L__BB33_14;
	ld.global.u64 	%rd145, [%rd1+48];
$L__BB33_14:
	add.s32 	%r10, %r3, 7;
	setp.ge.s32 	%p8, %r10, %r1;
	mov.b64 	%rd146, -1;
	@%p8 bra 	$L__BB33_16;
	ld.global.u64 	%rd146, [%rd1+56];
$L__BB33_16:
	add.s32 	%r11, %r3, 8;
	setp.ge.s32 	%p9, %r11, %r1;
	mov.b64 	%rd147, -1;
	@%p9 bra 	$L__BB33_18;
	ld.global.u64 	%rd147, [%rd1+64];
$L__BB33_18:
	bar.sync 	0;
	mov.b64 	{%r86, %r87}, %rd63;
	shfl.sync.idx.b32	%r12|%p10, %r86, 0, 31, -1;
	shfl.sync.idx.b32	%r88|%p11, %r87, 0, 31, -1;
	mov.b64 	%rd20, {%r12, %r88};
	setp.ge.s32 	%p12, %r3, %r12;
	cvta.to.global.u64 	%rd76, %rd61;
	add.s64 	%rd21, %rd76, %rd67;
	@%p12 bra 	$L__BB33_20;
	ld.global.f64 	%fd72, [%rd21];
$L__BB33_20:
	setp.ge.s32 	%p13, %r4, %r12;
	@%p13 bra 	$L__BB33_22;
	ld.global.f64 	%fd71, [%rd21+8];
$L__BB33_22:
	setp.ge.s32 	%p14, %r5, %r12;
	@%p14 bra 	$L__BB33_24;
	ld.global.f64 	%fd70, [%rd21+16];
$L__BB33_24:
	setp.ge.s32 	%p15, %r6, %r12;
	@%p15 bra 	$L__BB33_26;
	ld.global.f64 	%fd69, [%rd21+24];
$L__BB33_26:
	setp.ge.s32 	%p16, %r7, %r12;
	@%p16 bra 	$L__BB33_28;
	ld.global.f64 	%fd68, [%rd21+32];
$L__BB33_28:
	setp.ge.s32 	%p17, %r8, %r12;
	@%p17 bra 	$L__BB33_30;
	ld.global.f64 	%fd67, [%rd21+40];
$L__BB33_30:
	setp.ge.s32 	%p18, %r9, %r12;
	@%p18 bra 	$L__BB33_32;
	ld.global.f64 	%fd66, [%rd21+48];
$L__BB33_32:
	setp.ge.s32 	%p19, %r10, %r12;
	@%p19 bra 	$L__BB33_34;
	ld.global.f64 	%fd65, [%rd21+56];
$L__BB33_34:
	setp.ge.s32 	%p20, %r11, %r12;
	@%p20 bra 	$L__BB33_36;
	ld.global.f64 	%fd64, [%rd21+64];
$L__BB33_36:
	bar.sync 	0;
	setp.gt.s64 	%p21, %rd139, -1;
	selp.b64 	%rd78, -9223372036854775808, -1, %p21;
	xor.b64  	%rd156, %rd78, %rd139;
	setp.gt.s64 	%p22, %rd140, -1;
	selp.b64 	%rd79, -9223372036854775808, -1, %p22;
	xor.b64  	%rd155, %rd79, %rd140;
	setp.gt.s64 	%p23, %rd141, -1;
	selp.b64 	%rd80, -9223372036854775808, -1, %p23;
	xor.b64  	%rd154, %rd80, %rd141;
	setp.gt.s64 	%p24, %rd142, -1;
	selp.b64 	%rd81, -9223372036854775808, -1, %p24;
	xor.b64  	%rd153, %rd81, %rd142;
	setp.gt.s64 	%p25, %rd143, -1;
	selp.b64 	%rd82, -9223372036854775808, -1, %p25;
	xor.b64  	%rd152, %rd82, %rd143;
	setp.gt.s64 	%p26, %rd144, -1;
	selp.b64 	%rd83, -9223372036854775808, -1, %p26;
	xor.b64  	%rd151, %rd83, %rd144;
	setp.gt.s64 	%p27, %rd145, -1;
	selp.b64 	%rd84, -9223372036854775808, -1, %p27;
	xor.b64  	%rd150, %rd84, %rd145;
	setp.gt.s64 	%p28, %rd146, -1;
	selp.b64 	%rd85, -9223372036854775808, -1, %p28;
	xor.b64  	%rd149, %rd85, %rd146;
	setp.gt.s64 	%p29, %rd147, -1;
	selp.b64 	%rd86, -9223372036854775808, -1, %p29;
	xor.b64  	%rd148, %rd86, %rd147;
	shr.u32 	%r13, %r2, 5;
	shl.b32 	%r90, %r2, 2;
	mov.u32 	%r91, _ZZN3cub18CUB_300001_SM_10006detail10radix_sort31DeviceRadixSortSingleTileKernelINS1_5radix10policy_hubIddyE10Policy1000ELNS0_9SortOrderE1EddyNS1_21identity_decomposer_tEEEvPKT1_PSA_PKT2_PSE_T3_iiT4_E12temp_storage;
	add.s32 	%r14, %r91, %r90;
	shl.b32 	%r92, %r2, 7;
	add.s32 	%r15, %r14, %r92;
	shl.b32 	%r93, %r13, 2;
	add.s32 	%r94, %r91, %r93;
	add.s32 	%r16, %r94, 33792;
	mad.lo.s32 	%r17, %r2, -60, %r15;
	add.s32 	%r366, %r84, 6;
	sub.s32 	%r365, %r85, %r84;
$L__BB33_37:
	add.s32 	%r105, %r366, -6;
	min.s32 	%r95, %r365, 6;
	mov.b32 	%r134, 0;
	st.shared.u32 	[%r14], %r134;
	st.shared.u32 	[%r14+1024], %r134;
	st.shared.u32 	[%r14+2048], %r134;
	st.shared.u32 	[%r14+3072], %r134;
	st.shared.u32 	[%r14+4096], %r134;
	st.shared.u32 	[%r14+5120], %r134;
	st.shared.u32 	[%r14+6144], %r134;
	st.shared.u32 	[%r14+7168], %r134;
	st.shared.u32 	[%r14+8192], %r134;
	st.shared.u32 	[%r14+9216], %r134;
	st.shared.u32 	[%r14+10240], %r134;
	st.shared.u32 	[%r14+11264], %r134;
	st.shared.u32 	[%r14+12288], %r134;
	st.shared.u32 	[%r14+13312], %r134;
	st.shared.u32 	[%r14+14336], %r134;
	st.shared.u32 	[%r14+15360], %r134;
	st.shared.u32 	[%r14+16384], %r134;
	st.shared.u32 	[%r14+17408], %r134;
	st.shared.u32 	[%r14+18432], %r134;
	st.shared.u32 	[%r14+19456], %r134;
	st.shared.u32 	[%r14+20480], %r134;
	st.shared.u32 	[%r14+21504], %r134;
	st.shared.u32 	[%r14+22528], %r134;
	st.shared.u32 	[%r14+23552], %r134;
	st.shared.u32 	[%r14+24576], %r134;
	st.shared.u32 	[%r14+25600], %r134;
	st.shared.u32 	[%r14+26624], %r134;
	st.shared.u32 	[%r14+27648], %r134;
	st.shared.u32 	[%r14+28672], %r134;
	st.shared.u32 	[%r14+29696], %r134;
	st.shared.u32 	[%r14+30720], %r134;
	st.shared.u32 	[%r14+31744], %r134;
	st.shared.u32 	[%r14+32768], %r134;
	mov.b64 	%rd88, 1;
	// begin inline asm
	shl.b64 %rd87, %rd88, %r95;
	// end inline asm
	add.s64 	%rd90, %rd87, -1;
	// begin inline asm
	shl.b64 %rd89, %rd90, %r134;
	// end inline asm
	setp.eq.s64 	%p30, %rd156, 9223372036854775807;
	selp.b64 	%rd92, -9223372036854775808, %rd156, %p30;
	// begin inline asm
	shr.b64 %rd91, %rd92, %r105;
	// end inline asm
	cvt.u32.u64 	%r137, %rd91;
	cvt.u32.u64 	%r138, %rd89;
	and.b32  	%r139, %r138, %r137;
	shl.b32 	%r140, %r139, 10;
	not.b32 	%r141, %r140;
	and.b32  	%r142, %r141, 31744;
	add.s32 	%r143, %r14, %r142;
	shr.u32 	%r144, %r139, 4;
	and.b32  	%r145, %r144, 268435454;
	sub.s32 	%r23, %r143, %r145;
	ld.shared.u16 	%rs1, [%r23+2];
	add.s16 	%rs10, %rs1, 1;
	st.shared.u16 	[%r23+2], %rs10;
	setp.eq.s64 	%p31, %rd155, 9223372036854775807;
	selp.b64 	%rd94, -9223372036854775808, %rd155, %p31;
	// begin inline asm
	shr.b64 %rd93, %rd94, %r105;
	// end inline asm
	cvt.u32.u64 	%r146, %rd93;
	and.b32  	%r147, %r138, %r146;
	shl.b32 	%r148, %r147, 10;
	not.b32 	%r149, %r148;
	and.b32  	%r150, %r149, 31744;
	add.s32 	%r151, %r14, %r150;
	shr.u32 	%r152, %r147, 4;
	and.b32  	%r153, %r152, 268435454;
	sub.s32 	%r24, %r151, %r153;
	ld.shared.u16 	%rs2, [%r24+2];
	add.s16 	%rs11, %rs2, 1;
	st.shared.u16 	[%r24+2], %rs11;
	setp.eq.s64 	%p32, %rd154, 9223372036854775807;
	selp.b64 	%rd96, -9223372036854775808, %rd154, %p32;
	// begin inline asm
	shr.b64 %rd95, %rd96, %r105;
	// end inline asm
	cvt.u32.u64 	%r154, %rd95;
	and.b32  	%r155, %r138, %r154;
	shl.b32 	%r156, %r155, 10;
	not.b32 	%r157, %r156;
	and.b32  	%r158, %r157, 31744;
	add.s32 	%r159, %r14, %r158;
	shr.u32 	%r160, %r155, 4;
	and.b32  	%r161, %r160, 268435454;
	sub.s32 	%r25, %r159, %r161;
	ld.shared.u16 	%rs3, [%r25+2];
	add.s16 	%rs12, %rs3, 1;
	st.shared.u16 	[%r25+2], %rs12;
	setp.eq.s64 	%p33, %rd153, 9223372036854775807;
	selp.b64 	%rd98, -9223372036854775808, %rd153, %p33;
	// begin inline asm
	shr.b64 %rd97, %rd98, %r105;
	// end inline asm
	cvt.u32.u64 	%r162, %rd97;
	and.b32  	%r163, %r138, %r162;
	shl.b32 	%r164, %r163, 10;
	not.b32 	%r165, %r164;
	and.b32  	%r166, %r165, 31744;
	add.s32 	%r167, %r14, %r166;
	shr.u32 	%r168, %r163, 4;
	and.b32  	%r169, %r168, 268435454;
	sub.s32 	%r26, %r167, %r169;
	ld.shared.u16 	%rs4, [%r26+2];
	add.s16 	%rs13, %rs4, 1;
	st.shared.u16 	[%r26+2], %rs13;
	setp.eq.s64 	%p34, %rd152, 9223372036854775807;
	selp.b64 	%rd100, -9223372036854775808, %rd152, %p34;
	// begin inline asm
	shr.b64 %rd99, %rd100, %r105;
	// end inline asm
	cvt.u32.u64 	%r170, %rd99;
	and.b32  	%r171, %r138, %r170;
	shl.b32 	%r172, %r171, 10;
	not.b32 	%r173, %r172;
	and.b32  	%r174, %r173, 31744;
	add.s32 	%r175, %r14, %r174;
	shr.u32 	%r176, %r171, 4;
	and.b32  	%r177, %r176, 268435454;
	sub.s32 	%r27, %r175, %r177;
	ld.shared.u16 	%rs5, [%r27+2];
	add.s16 	%rs14, %rs5, 1;
	st.shared.u16 	[%r27+2], %rs14;
	setp.eq.s64 	%p35, %rd151, 9223372036854775807;
	selp.b64 	%rd102, -9223372036854775808, %rd151, %p35;
	// begin inline asm
	shr.b64 %rd101, %rd102, %r105;
	// end inline asm
	cvt.u32.u64 	%r178, %rd101;
	and.b32  	%r179, %r138, %r178;
	shl.b32 	%r180, %r179, 10;
	not.b32 	%r181, %r180;
	and.b32  	%r182, %r181, 31744;
	add.s32 	%r183, %r14, %r182;
	shr.u32 	%r184, %r179, 4;
	and.b32  	%r185, %r184, 268435454;
	sub.s32 	%r28, %r183, %r185;
	ld.shared.u16 	%rs6, [%r28+2];
	add.s16 	%rs15, %rs6, 1;
	st.shared.u16 	[%r28+2], %rs15;
	setp.eq.s64 	%p36, %rd150, 9223372036854775807;
	selp.b64 	%rd104, -9223372036854775808, %rd150, %p36;
	// begin inline asm
	shr.b64 %rd103, %rd104, %r105;
	// end inline asm
	cvt.u32.u64 	%r186, %rd103;
	and.b32  	%r187, %r138, %r186;
	shl.b32 	%r188, %r187, 10;
	not.b32 	%r189, %r188;
	and.b32  	%r190, %r189, 31744;
	add.s32 	%r191, %r14, %r190;
	shr.u32 	%r192, %r187, 4;
	and.b32  	%r193, %r192, 268435454;
	sub.s32 	%r29, %r191, %r193;
	ld.shared.u16 	%rs7, [%r29+2];
	add.s16 	%rs16, %rs7, 1;
	st.shared.u16 	[%r29+2], %rs16;
	setp.eq.s64 	%p37, %rd149, 9223372036854775807;
	selp.b64 	%rd106, -9223372036854775808, %rd149, %p37;
	// begin inline asm
	shr.b64 %rd105, %rd106, %r105;
	// end inline asm
	cvt.u32.u64 	%r194, %rd105;
	and.b32  	%r195, %r138, %r194;
	shl.b32 	%r196, %r195, 10;
	not.b32 	%r197, %r196;
	and.b32  	%r198, %r197, 31744;
	add.s32 	%r199, %r14, %r198;
	shr.u32 	%r200, %r195, 4;
	and.b32  	%r201, %r200, 268435454;
	sub.s32 	%r30, %r199, %r201;
	ld.shared.u16 	%rs8, [%r30+2];
	add.s16 	%rs17, %rs8, 1;
	st.shared.u16 	[%r30+2], %rs17;
	setp.eq.s64 	%p38, %rd148, 9223372036854775807;
	selp.b64 	%rd108, -9223372036854775808, %rd148, %p38;
	// begin inline asm
	shr.b64 %rd107, %rd108, %r105;
	// end inline asm
	cvt.u32.u64 	%r202, %rd107;
	and.b32  	%r203, %r138, %r202;
	shl.b32 	%r204, %r203, 10;
	not.b32 	%r205, %r204;
	and.b32  	%r206, %r205, 31744;
	add.s32 	%r207, %r14, %r206;
	shr.u32 	%r208, %r203, 4;
	and.b32  	%r209, %r208, 268435454;
	sub.s32 	%r31, %r207, %r209;
	ld.shared.u16 	%rs9, [%r31+2];
	add.s16 	%rs18, %rs9, 1;
	st.shared.u16 	[%r31+2], %rs18;
	bar.sync 	0;
	ld.shared.u32 	%r32, [%r15];
	ld.shared.u32 	%r210, [%r15+4];
	ld.shared.u32 	%r211, [%r15+8];
	ld.shared.u32 	%r212, [%r15+12];
	ld.shared.u32 	%r213, [%r15+16];
	ld.shared.u32 	%r214, [%r15+20];
	ld.shared.u32 	%r215, [%r15+24];
	ld.shared.u32 	%r216, [%r15+28];
	ld.shared.u32 	%r217, [%r15+32];
	ld.shared.u32 	%r218, [%r15+36];
	ld.shared.u32 	%r219, [%r15+40];
	ld.shared.u32 	%r220, [%r15+44];
	ld.shared.u32 	%r221, [%r15+48];
	ld.shared.u32 	%r222, [%r15+52];
	ld.shared.u32 	%r223, [%r15+56];
	ld.shared.u32 	%r224, [%r15+60];
	ld.shared.u32 	%r225, [%r15+64];
	ld.shared.u32 	%r226, [%r15+68];
	ld.shared.u32 	%r227, [%r15+72];
	ld.shared.u32 	%r228, [%r15+76];
	ld.shared.u32 	%r229, [%r15+80];
	ld.shared.u32 	%r230, [%r15+84];
	ld.shared.u32 	%r231, [%r15+88];
	ld.shared.u32 	%r232, [%r15+92];
	ld.shared.u32 	%r233, [%r15+96];
	ld.shared.u32 	%r234, [%r15+100];
	ld.shared.u32 	%r235, [%r15+104];
	ld.shared.u32 	%r236, [%r15+108];
	ld.shared.u32 	%r237, [%r15+112];
	ld.shared.u32 	%r238, [%r15+116];
	ld.shared.u32 	%r239, [%r15+120];
	ld.shared.u32 	%r240, [%r15+124];
	ld.shared.u32 	%r241, [%r15+128];
	add.s32 	%r33, %r210, %r32;
	add.s32 	%r34, %r211, %r33;
	add.s32 	%r35, %r212, %r34;
	add.s32 	%r36, %r213, %r35;
	add.s32 	%r37, %r214, %r36;
	add.s32 	%r38, %r215, %r37;
	add.s32 	%r39, %r216, %r38;
	add.s32 	%r40, %r217, %r39;
	add.s32 	%r41, %r218, %r40;
	add.s32 	%r42, %r219, %r41;
	add.s32 	%r43, %r220, %r42;
	add.s32 	%r44, %r221, %r43;
	add.s32 	%r45, %r222, %r44;
	add.s32 	%r46, %r223, %r45;
	add.s32 	%r47, %r224, %r46;
	add.s32 	%r48, %r225, %r47;
	add.s32 	%r49, %r226, %r48;
	add.s32 	%r50, %r227, %r49;
	add.s32 	%r51, %r228, %r50;
	add.s32 	%r52, %r229, %r51;
	add.s32 	%r53, %r230, %r52;
	add.s32 	%r54, %r231, %r53;
	add.s32 	%r55, %r232, %r54;
	add.s32 	%r56, %r233, %r55;
	add.s32 	%r57, %r234, %r56;
	add.s32 	%r58, %r235, %r57;
	add.s32 	%r59, %r236, %r58;
	add.s32 	%r60, %r237, %r59;
	add.s32 	%r61, %r238, %r60;
	add.s32 	%r62, %r239, %r61;
	add.s32 	%r63, %r240, %r62;
	add.s32 	%r111, %r241, %r63;
	// begin inline asm
	mov.u32 %r106, %laneid;
	// end inline asm
	mov.b32 	%r109, 1;
	mov.b32 	%r136, -1;
	// begin inline asm
	{  .reg .u32 r0;  .reg .pred p;  shfl.sync.up.b32 r0|p, %r111, %r109, %r134, %r136;  @p add.u32 r0, r0, %r111;  mov.u32 %r107, r0;}
	// end inline asm
	mov.b32 	%r115, 2;
	// begin inline asm
	{  .reg .u32 r0;  .reg .pred p;  shfl.sync.up.b32 r0|p, %r107, %r115, %r134, %r136;  @p add.u32 r0, r0, %r107;  mov.u32 %r113, r0;}
	// end inline asm
	mov.b32 	%r121, 4;
	// begin inline asm
	{  .reg .u32 r0;  .reg .pred p;  shfl.sync.up.b32 r0|p, %r113, %r121, %r134, %r136;  @p add.u32 r0, r0, %r113;  mov.u32 %r119, r0;}
	// end inline asm
	mov.b32 	%r127, 8;
	// begin inline asm
	{  .reg .u32 r0;  .reg .pred p;  shfl.sync.up.b32 r0|p, %r119, %r127, %r134, %r136;  @p add.u32 r0, r0, %r119;  mov.u32 %r125, r0;}
	// end inline asm
	mov.b32 	%r133, 16;
	// begin inline asm
	{  .reg .u32 r0;  .reg .pred p;  shfl.sync.up.b32 r0|p, %r125, %r133, %r134, %r136;  @p add.u32 r0, r0, %r125;  mov.u32 %r131, r0;}
	// end inline asm
	setp.ne.s32 	%p39, %r106, 31;
	@%p39 bra 	$L__BB33_39;
	st.shared.u32 	[%r16], %r131;
$L__BB33_39:
	sub.s32 	%r242, %r131, %r111;
	setp.gt.u32 	%p40, %r2, 31;
	setp.eq.s32 	%p41, %r13, 7;
	setp.eq.s32 	%p42, %r13, 6;
	setp.eq.s32 	%p43, %r13, 5;
	setp.eq.s32 	%p44, %r13, 4;
	setp.eq.s32 	%p45, %r13, 3;
	setp.eq.s32 	%p46, %r13, 2;
	setp.eq.s32 	%p47, %r13, 1;
	bar.sync 	0;
	ld.shared.v4.u32 	{%r243, %r244, %r245, %r246}, [_ZZN3cub18CUB_300001_SM_10006detail10radix_sort31DeviceRadixSortSingleTileKernelINS1_5radix10policy_hubIddyE10Policy1000ELNS0_9SortOrderE1EddyNS1_21identity_decomposer_tEEEvPKT1_PSA_PKT2_PSE_T3_iiT4_E12temp_storage+33792];
	selp.b32 	%r247, %r243, %r367, %p47;
	add.s32 	%r248, %r244, %r243;
	selp.b32 	%r249, %r248, %r247, %p46;
	add.s32 	%r250, %r248, %r245;
	selp.b32 	%r251, %r250, %r249, %p45;
	add.s32 	%r252, %r250, %r246;
	selp.b32 	%r253, %r252, %r251, %p44;
	ld.shared.v4.u32 	{%r254, %r255, %r256, %r257}, [_ZZN3cub18CUB_300001_SM_10006detail10radix_sort31DeviceRadixSortSingleTileKernelINS1_5radix10policy_hubIddyE10Policy1000ELNS0_9SortOrderE1EddyNS1_21identity_decomposer_tEEEvPKT1_PSA_PKT2_PSE_T3_iiT4_E12temp_storage+33808];
	add.s32 	%r258, %r252, %r254;
	selp.b32 	%r259, %r258, %r253, %p43;
	add.s32 	%r260, %r258, %r255;
	selp.b32 	%r261, %r260, %r259, %p42;
	add.s32 	%r262, %r260, %r256;
	selp.b32 	%r367, %r262, %r261, %p41;
	add.s32 	%r68, %r262, %r257;
	setp.ne.s32 	%p48, %r106, 0;
	selp.b32 	%r263, %r242, 0, %p48;
	add.s32 	%r264, %r367, %r263;
	or.pred  	%p49, %p40, %p48;
	selp.b32 	%r368, %r264, %r242, %p40;
	@%p49 bra 	$L__BB33_41;
	shl.b32 	%r368, %r68, 16;
	st.shared.u32 	[_ZZN3cub18CUB_300001_SM_10006detail10radix_sort31DeviceRadixSortSingleTileKernelINS1_5radix10policy_hubIddyE10Policy1000ELNS0_9SortOrderE1EddyNS1_21identity_decomposer_tEEEvPKT1_PSA_PKT2_PSE_T3_iiT4_E12temp_storage+33832], %r368;
$L__BB33_41:
	setp.eq.s32 	%p50, %r2, 0;
	bar.sync 	0;
	ld.shared.u32 	%r265, [_ZZN3cub18CUB_300001_SM_10006detail10radix_sort31DeviceRadixSortSingleTileKernelINS1_5radix10policy_hubIddyE10Policy1000ELNS0_9SortOrderE1EddyNS1_21identity_decomposer_tEEEvPKT1_PSA_PKT2_PSE_T3_iiT4_E12temp_storage+33832];
	selp.b32 	%r266, 0, %r265, %p50;
	add.s32 	%r267, %r368, %r266;
	add.s32 	%r268, %r32, %r267;
	add.s32 	%r269, %r33, %r267;
	add.s32 	%r270, %r34, %r267;
	add.s32 	%r271, %r35, %r267;
	add.s32 	%r272, %r36, %r267;
	add.s32 	%r273, %r37, %r267;
	add.s32 	%r274, %r38, %r267;
	add.s32 	%r275, %r39, %r267;
	add.s32 	%r276, %r40, %r267;
	add.s32 	%r277, %r41, %r267;
	add.s32 	%r278, %r42, %r267;
	add.s32 	%r279, %r43, %r267;
	add.s32 	%r280, %r44, %r267;
	add.s32 	%r281, %r45, %r267;
	add.s32 	%r282, %r46, %r267;
	add.s32 	%r283, %r47, %r267;
	add.s32 	%r284, %r48, %r267;
	add.s32 	%r285, %r49, %r267;
	add.s32 	%r286, %r50, %r267;
	add.s32 	%r287, %r51, %r267;
	add.s32 	%r288, %r52, %r267;
	add.s32 	%r289, %r53, %r267;
	add.s32 	%r290, %r54, %r267;
	add.s32 	%r291, %r55, %r267;
	add.s32 	%r292, %r56, %r267;
	add.s32 	%r293, %r57, %r267;
	add.s32 	%r294, %r58, %r267;
	add.s32 	%r295, %r59, %r267;
	add.s32 	%r296, %r60, %r267;
	add.s32 	%r297, %r61, %r267;
	add.s32 	%r298, %r62, %r267;
	add.s32 	%r299, %r63, %r267;
	st.shared.u32 	[%r15], %r267;
	st.shared.u32 	[%r15+4], %r268;
	st.shared.u32 	[%r15+8], %r269;
	st.shared.u32 	[%r15+12], %r270;
	st.shared.u32 	[%r15+16], %r271;
	st.shared.u32 	[%r15+20], %r272;
	st.shared.u32 	[%r15+24], %r273;
	st.shared.u32 	[%r15+28], %r274;
	st.shared.u32 	[%r15+32], %r275;
	st.shared.u32 	[%r15+36], %r276;
	st.shared.u32 	[%r15+40], %r277;
	st.shared.u32 	[%r15+44], %r278;
	st.shared.u32 	[%r15+48], %r279;
	st.shared.u32 	[%r15+52], %r280;
	st.shared.u32 	[%r15+56], %r281;
	st.shared.u32 	[%r15+60], %r282;
	st.shared.u32 	[%r15+64], %r283;
	st.shared.u32 	[%r15+68], %r284;
	st.shared.u32 	[%r15+72], %r285;
	st.shared.u32 	[%r15+76], %r286;
	st.shared.u32 	[%r15+80], %r287;
	st.shared.u32 	[%r15+84], %r288;
	st.shared.u32 	[%r15+88], %r289;
	st.shared.u32 	[%r15+92], %r290;
	st.shared.u32 	[%r15+96], %r291;
	st.shared.u32 	[%r15+100], %r292;
	st.shared.u32 	[%r15+104], %r293;
	st.shared.u32 	[%r15+108], %r294;
	st.shared.u32 	[%r15+112], %r295;
	st.shared.u32 	[%r15+116], %r296;
	st.shared.u32 	[%r15+120], %r297;
	st.shared.u32 	[%r15+124], %r298;
	st.shared.u32 	[%r15+128], %r299;
	bar.sync 	0;
	cvt.u32.u16 	%r300, %rs1;
	ld.shared.u16 	%r301, [%r23+2];
	add.s32 	%r72, %r301, %r300;
	cvt.u32.u16 	%r302, %rs2;
	ld.shared.u16 	%r303, [%r24+2];
	add.s32 	%r73, %r303, %r302;
	cvt.u32.u16 	%r304, %rs3;
	ld.shared.u16 	%r305, [%r25+2];
	add.s32 	%r74, %r305, %r304;
	cvt.u32.u16 	%r306, %rs4;
	ld.shared.u16 	%r307, [%r26+2];
	add.s32 	%r75, %r307, %r306;
	cvt.u32.u16 	%r308, %rs5;
	ld.shared.u16 	%r309, [%r27+2];
	add.s32 	%r76, %r309, %r308;
	cvt.u32.u16 	%r310, %rs6;
	ld.shared.u16 	%r311, [%r28+2];
	add.s32 	%r77, %r311, %r310;
	cvt.u32.u16 	%r312, %rs7;
	ld.shared.u16 	%r313, [%r29+2];
	add.s32 	%r78, %r313, %r312;
	cvt.u32.u16 	%r314, %rs8;
	ld.shared.u16 	%r315, [%r30+2];
	add.s32 	%r79, %r315, %r314;
	cvt.u32.u16 	%r316, %rs9;
	ld.shared.u16 	%r317, [%r31+2];
	add.s32 	%r80, %r317, %r316;
	bar.sync 	0;
	setp.lt.s32 	%p51, %r366, %r85;
	@%p51 bra 	$L__BB33_61;
	cvt.u64.u32 	%rd109, %r2;
	shl.b32 	%r318, %r72, 3;
	mov.u32 	%r319, _ZZN3cub18CUB_300001_SM_10006detail10radix_sort31DeviceRadixSortSingleTileKernelINS1_5radix10policy_hubIddyE10Policy1000ELNS0_9SortOrderE1EddyNS1_21identity_decomposer_tEEEvPKT1_PSA_PKT2_PSE_T3_iiT4_E12temp_storage;
	add.s32 	%r320, %r319, %r318;
	st.shared.u64 	[%r320], %rd156;
	shl.b32 	%r321, %r73, 3;
	add.s32 	%r322, %r319, %r321;
	st.shared.u64 	[%r322], %rd155;
	shl.b32 	%r323, %r74, 3;
	add.s32 	%r324, %r319, %r323;
	st.shared.u64 	[%r324], %rd154;
	shl.b32 	%r325, %r75, 3;
	add.s32 	%r326, %r319, %r325;
	st.shared.u64 	[%r326], %rd153;
	shl.b32 	%r327, %r76, 3;
	add.s32 	%r328, %r319, %r327;
	st.shared.u64 	[%r328], %rd152;
	shl.b32 	%r329, %r77, 3;
	add.s32 	%r330, %r319, %r329;
	st.shared.u64 	[%r330], %rd151;
	shl.b32 	%r331, %r78, 3;
	add.s32 	%r332, %r319, %r331;
	st.shared.u64 	[%r332], %rd150;
	shl.b32 	%r333, %r79, 3;
	add.s32 	%r334, %r319, %r333;
	st.shared.u64 	[%r334], %rd149;
	shl.b32 	%r335, %r80, 3;
	add.s32 	%r336, %r319, %r335;
	st.shared.u64 	[%r336], %rd148;
	bar.sync 	0;
	shl.b32 	%r337, %r2, 6;
	sub.s32 	%r81, %r17, %r337;
	ld.shared.u64 	%rd40, [%r81];
	ld.shared.u64 	%rd41, [%r81+2048];
	ld.shared.u64 	%rd42, [%r81+4096];
	ld.shared.u64 	%rd43, [%r81+6144];
	ld.shared.u64 	%rd44, [%r81+8192];
	ld.shared.u64 	%rd45, [%r81+10240];
	ld.shared.u64 	%rd46, [%r81+12288];
	ld.shared.u64 	%rd47, [%r81+14336];
	ld.shared.u64 	%rd48, [%r81+16384];
	bar.sync 	0;
	st.shared.f64 	[%r320], %fd72;
	st.shared.f64 	[%r322], %fd71;
	st.shared.f64 	[%r324], %fd70;
	st.shared.f64 	[%r326], %fd69;
	st.shared.f64 	[%r328], %fd68;
	st.shared.f64 	[%r330], %fd67;
	st.shared.f64 	[%r332], %fd66;
	st.shared.f64 	[%r334], %fd65;
	st.shared.f64 	[%r336], %fd64;
	bar.sync 	0;
	ld.shared.f64 	%fd28, [%r81+2048];
	ld.shared.f64 	%fd29, [%r81+4096];
	ld.shared.f64 	%fd30, [%r81+6144];
	ld.shared.f64 	%fd31, [%r81+8192];
	ld.shared.f64 	%fd32, [%r81+10240];
	ld.shared.f64 	%fd33, [%r81+12288];
	ld.shared.f64 	%fd34, [%r81+14336];
	ld.shared.f64 	%fd35, [%r81+16384];
	setp.gt.u64 	%p52, %rd20, %rd109;
	cvta.to.global.u64 	%rd110, %rd60;
	mul.wide.u32 	%rd111, %r2, 8;
	add.s64 	%rd49, %rd110, %rd111;
	cvta.to.global.u64 	%rd112, %rd62;
	add.s64 	%rd50, %rd112, %rd111;
	@%p52 bra 	$L__BB33_43;
	bra.uni 	$L__BB33_44;
$L__BB33_43:
	ld.shared.f64 	%fd54, [%r81];
	setp.gt.s64 	%p53, %rd40, -1;
	selp.b64 	%rd113, -1, -9223372036854775808, %p53;
	xor.b64  	%rd114, %rd113, %rd40;
	st.global.u64 	[%rd49], %rd114;
	st.global.f64 	[%rd50], %fd54;
$L__BB33_44:
	add.s32 	%r338, %r2, 256;
	cvt.u64.u32 	%rd115, %r338;
	setp.le.u64 	%p54, %rd20, %rd115;
	@%p54 bra 	$L__BB33_46;
	setp.gt.s64 	%p55, %rd41, -1;
	selp.b64 	%rd116, -1, -9223372036854775808, %p55;
	xor.b64  	%rd117, %rd116, %rd41;
	st.global.u64 	[%rd49+2048], %rd117;
	st.global.f64 	[%rd50+2048], %fd28;
$L__BB33_46:
	add.s32 	%r339, %r2, 512;
	cvt.u64.u32 	%rd118, %r339;
	setp.le.u64 	%p56, %rd20, %rd118;
	@%p56 bra 	$L__BB33_48;
	setp.gt.s64 	%p57, %rd42, -1;
	selp.b64 	%rd119, -1, -9223372036854775808, %p57;
	xor.b64  	%rd120, %rd119, %rd42;
	st.global.u64 	[%rd49+4096], %rd120;
	st.global.f64 	[%rd50+4096], %fd29;
$L__BB33_48:
	add.s32 	%r340, %r2, 768;
	cvt.u64.u32 	%rd121, %r340;
	setp.le.u64 	%p58, %rd20, %rd121;
	@%p58 bra 	$L__BB33_50;
	setp.gt.s64 	%p59, %rd43, -1;
	selp.b64 	%rd122, -1, -9223372036854775808, %p59;
	xor.b64  	%rd123, %rd122, %rd43;
	st.global.u64 	[%rd49+6144], %rd123;
	st.global.f64 	[%rd50+6144], %fd30;
$L__BB33_50:
	or.b32  	%r341, %r2, 1024;
	cvt.u64.u32 	%rd124, %r341;
	setp.le.u64 	%p60, %rd20, %rd124;
	@%p60 bra 	$L__BB33_52;
	setp.gt.s64 	%p61, %rd44, -1;
	selp.b64 	%rd125, -1, -9223372036854775808, %p61;
	xor.b64  	%rd126, %rd125, %rd44;
	st.global.u64 	[%rd49+8192], %rd126;
	st.global.f64 	[%rd50+8192], %fd31;
$L__BB33_52:
	add.s32 	%r342, %r2, 1280;
	cvt.u64.u32 	%rd127, %r342;
	setp.le.u64 	%p62, %rd20, %rd127;
	@%p62 bra 	$L__BB33_54;
	setp.gt.s64 	%p63, %rd45, -1;
	selp.b64 	%rd128, -1, -9223372036854775808, %p63;
	xor.b64  	%rd129, %rd128, %rd45;
	st.global.u64 	[%rd49+10240], %rd129;
	st.global.f64 	[%rd50+10240], %fd32;
$L__BB33_54:
	add.s32 	%r343, %r2, 1536;
	cvt.u64.u32 	%rd130, %r343;
	setp.le.u64 	%p64, %rd20, %rd130;
	@%p64 bra 	$L__BB33_56;
	setp.gt.s64 	%p65, %rd46, -1;
	selp.b64 	%rd131, -1, -9223372036854775808, %p65;
	xor.b64  	%rd132, %rd131, %rd46;
	st.global.u64 	[%rd49+12288], %rd132;
	st.global.f64 	[%rd50+12288], %fd33;
$L__BB33_56:
	add.s32 	%r344, %r2, 1792;
	cvt.u64.u32 	%rd133, %r344;
	setp.le.u64 	%p66, %rd20, %rd133;
	@%p66 bra 	$L__BB33_58;
	setp.gt.s64 	%p67, %rd47, -1;
	selp.b64 	%rd134, -1, -9223372036854775808, %p67;
	xor.b64  	%rd135, %rd134, %rd47;
	st.global.u64 	[%rd49+14336], %rd135;
	st.global.f64 	[%rd50+14336], %fd34;
$L__BB33_58:
	or.b32  	%r345, %r2, 2048;
	cvt.u64.u32 	%rd136, %r345;
	setp.le.u64 	%p68, %rd20, %rd136;
	@%p68 bra 	$L__BB33_60;
	setp.gt.s64 	%p69, %rd48, -1;
	selp.b64 	%rd137, -1, -9223372036854775808, %p69;
	xor.b64  	%rd138, %rd137, %rd48;
	st.global.u64 	[%rd49+16384], %rd138;
	st.global.f64 	[%rd50+16384], %fd35;
$L__BB33_60:
	ret;
$L__BB33_61:
	shl.b32 	%r346, %r72, 3;
	mov.u32 	%r347, _ZZN3cub18CUB_300001_SM_10006detail10radix_sort31DeviceRadixSortSingleTileKernelINS1_5radix10policy_hubIddyE10Policy1000ELNS0_9SortOrderE1EddyNS1_21identity_decomposer_tEEEvPKT1_PSA_PKT2_PSE_T3_iiT4_E12temp_storage;
	add.s32 	%r348, %r347, %r346;
	st.shared.u64 	[%r348], %rd156;
	shl.b32 	%r349, %r73, 3;
	add.s32 	%r350, %r347, %r349;
	st.shared.u64 	[%r350], %rd155;
	shl.b32 	%r351, %r74, 3;
	add.s32 	%r352, %r347, %r351;
	st.shared.u64 	[%r352], %rd154;
	shl.b32 	%r353, %r75, 3;
	add.s32 	%r354, %r347, %r353;
	st.shared.u64 	[%r354], %rd153;
	shl.b32 	%r355, %r76, 3;
	add.s32 	%r356, %r347, %r355;
	st.shared.u64 	[%r356], %rd152;
	shl.b32 	%r357, %r77, 3;
	add.s32 	%r358, %r347, %r357;
	st.shared.u64 	[%r358], %rd151;
	shl.b32 	%r359, %r78, 3;
	add.s32 	%r360, %r347, %r359;
	st.shared.u64 	[%r360], %rd150;
	shl.b32 	%r361, %r79, 3;
	add.s32 	%r362, %r347, %r361;
	st.shared.u64 	[%r362], %rd149;
	shl.b32 	%r363, %r80, 3;
	add.s32 	%r364, %r347, %r363;
	st.shared.u64 	[%r364], %rd148;
	bar.sync 	0;
	ld.shared.u64 	%rd156, [%r17];
	ld.shared.u64 	%rd155, [%r17+8];
	ld.shared.u64 	%rd154, [%r17+16];
	ld.shared.u64 	%rd153, [%r17+24];
	ld.shared.u64 	%rd152, [%r17+32];
	ld.shared.u64 	%rd151, [%r17+40];
	ld.shared.u64 	%rd150, [%r17+48];
	ld.shared.u64 	%rd149, [%r17+56];
	ld.shared.u64 	%rd148, [%r17+64];
	bar.sync 	0;
	st.shared.f64 	[%r348], %fd72;
	st.shared.f64 	[%r350], %fd71;
	st.shared.f64 	[%r352], %fd70;
	st.shared.f64 	[%r354], %fd69;
	st.shared.f64 	[%r356], %fd68;
	st.shared.f64 	[%r358], %fd67;
	st.shared.f64 	[%r360], %fd66;
	st.shared.f64 	[%r362], %fd65;
	st.shared.f64 	[%r364], %fd64;
	bar.sync 	0;
	ld.shared.f64 	%fd72, [%r17];
	ld.shared.f64 	%fd71, [%r17+8];
	ld.shared.f64 	%fd70, [%r17+16];
	ld.shared.f64 	%fd69, [%r17+24];
	ld.shared.f64 	%fd68, [%r17+32];
	ld.shared.f64 	%fd67, [%r17+40];
	ld.shared.f64 	%fd66, [%r17+48];
	ld.shared.f64 	%fd65, [%r17+56];
	ld.shared.f64 	%fd64, [%r17+64];
	bar.sync 	0;
	add.s32 	%r366, %r366, 6;
	add.s32 	%r365, %r365, -6;
	bra.uni 	$L__BB33_37;

}
	// .globl	_ZN3cub18CUB_300001_SM_10006detail10radix_sort30DeviceRadixSortHistogramKernelINS1_5radix10policy_hubIddyE10Policy1000ELNS0_9SortOrderE1EdyNS1_21identity_decomposer_tEEEvPT2_PKT1_SA_iiT3_
.visible .entry _ZN3cub18CUB_300001_SM_10006detail10radix_sort30DeviceRadixSortHistogramKernelINS1_5radix10policy_hubIddyE10Policy1000ELNS0_9SortOrderE1EdyNS1_21identity_decomposer_tEEEvPT2_PKT1_SA_iiT3_(
	.param .u64 .ptr .align 1 _ZN3cub18CUB_300001_SM_10006detail10radix_sort30DeviceRadixSortHistogramKernelINS1_5radix10policy_hubIddyE10Policy1000ELNS0_9SortOrderE1EdyNS1_21identity_decomposer_tEEEvPT2_PKT1_SA_iiT3__param_0,
	.param .u64 .ptr .align 1 _ZN3cub18CUB_300001_SM_10006detail10radix_sort30DeviceRadixSortHistogramKernelINS1_5radix10policy_hubIddyE10Policy1000ELNS0_9SortOrderE1EdyNS1_21identity_decomposer_tEEEvPT2_PKT1_SA_iiT3__param_1,
	.param .u64 _ZN3cub18CUB_300001_SM_10006detail10radix_sort30DeviceRadixSortHistogramKernelINS1_5radix10policy_hubIddyE10Policy1000ELNS0_9SortOrderE1EdyNS1_21identity_decomposer_tEEEvPT2_PKT1_SA_iiT3__param_2,
	.param .u32 _ZN3cub18CUB_300001_SM_10006detail10radix_sort30DeviceRadixSortHistogramKernelINS1_5radix10policy_hubIddyE10Policy1000ELNS0_9SortOrderE1EdyNS1_21identity_decomposer_tEEEvPT2_PKT1_SA_iiT3__param_3,
	.param .u32 _ZN3cub18CUB_300001_SM_10006detail10radix_sort30DeviceRadixSortHistogramKernelINS1_5radix10policy_hubIddyE10Policy1000ELNS0_9SortOrderE1EdyNS1_21identity_decomposer_tEEEvPT2_PKT1_SA_iiT3__param_4,
	.param .align 1 .b8 _ZN3cub18CUB_300001_SM_10006detail10radix_sort30DeviceRadixSortHistogramKernelINS1_5radix10policy_hubIddyE10Policy1000ELNS0_9SortOrderE1EdyNS1_21identity_decomposer_tEEEvPT2_PKT1_SA_iiT3__param_5[1]
)
.maxntid 128
{
	.reg .pred 	%p<123>;
	.reg .b32 	%r<362>;
	.reg .b64 	%rd<311>;
	// demoted variable
	.shared .align 4 .b8 _ZZN3cub18CUB_300001_SM_10006detail10radix_sort30DeviceRadixSortHistogramKernelINS1_5radix10policy_hubIddyE10Policy1000ELNS0_9SortOrderE1EdyNS1_21identity_decomposer_tEEEvPT2_PKT1_SA_iiT3_E12temp_storage[8192];
	ld.param.u64 	%rd97, [_ZN3cub18CUB_300001_SM_10006detail10radix_sort30DeviceRadixSortHistogramKernelINS1_5radix10policy_hubIddyE10Policy1000ELNS0_9SortOrderE1EdyNS1_21identity_decomposer_tEEEvPT2_PKT1_SA_iiT3__param_0];
	ld.param.u64 	%rd98, [_ZN3cub18CUB_300001_SM_10006detail10radix_sort30DeviceRadixSortHistogramKernelINS1_5radix10policy_hubIddyE10Policy1000ELNS0_9SortOrderE1EdyNS1_21identity_decomposer_tEEEvPT2_PKT1_SA_iiT3__param_1];
	ld.param.u64 	%rd96, [_ZN3cub18CUB_300001_SM_10006detail10radix_sort30DeviceRadixSortHistogramKernelINS1_5radix10policy_hubIddyE10Policy1000ELNS0_9SortOrderE1EdyNS1_21identity_decomposer_tEEEvPT2_PKT1_SA_iiT3__param_2];
	ld.param.u32 	%r93, [_ZN3cub18CUB_300001_SM_10006detail10radix_sort30DeviceRadixSortHistogramKernelINS1_5radix10policy_hubIddyE10Policy1000ELNS0_9SortOrderE1EdyNS1_21identity_decomposer_tEEEvPT2_PKT1_SA_iiT3__param_3];
	ld.param.u32 	%r94, [_ZN3cub18CUB_300001_SM_10006detail10radix_sort30DeviceRadixSortHistogramKernelINS1_5radix10policy_hubIddyE10Policy1000ELNS0_9SortOrderE1EdyNS1_21identity_decomposer_tEEEvPT2_PKT1_SA_iiT3__param_4];
	cvta.to.global.u64 	%rd1, %rd98;
	cvta.to.global.u64 	%rd2, %rd97;
	setp.eq.s64 	%p2, %rd96, 0;
	@%p2 bra 	$L__BB34_153;
	sub.s32 	%r95, %r94, %r93;
	add.s32 	%r96, %r95, 7;
	shr.s32 	%r97, %r96, 31;
	shr.u32 	%r98, %r97, 29;
	add.s32 	%r99, %r96, %r98;
	shr.s32 	%r100, %r99, 3;
	mov.u32 	%r101, %tid.x;
	setp.gt.u32 	%p3, %r101, 255;
	setp.lt.s32 	%p4, %r96, 8;
	mov.u32 	%r102, %ctaid.x;
	shl.b32 	%r103, %r102, 11;
	cvt.u64.u32 	%rd3, %r103;
	mov.u32 	%r104, %nctaid.x;
	shl.b32 	%r105, %r104, 11;
	cvt.u64.u32 	%rd4, %r105;
	add.s32 	%r1, %r100, -1;
	and.b32  	%r2, %r100, 15;
	and.b32  	%r3, %r100, 7;
	add.s32 	%r4, %r3, -1;
	and.b32  	%r5, %r100, 3;
	or.pred  	%p1, %p3, %p4;
	shl.b32 	%r106, %r101, 2;
	mov.u32 	%r107, _ZZN3cub18CUB_300001_SM_10006detail10radix_sort30DeviceRadixSortHistogramKernelINS1_5radix10policy_hubIddyE10Policy1000ELNS0_9SortOrderE1EdyNS1_21identity_decomposer_tEEEvPT2_PKT1_SA_iiT3_E12temp_storage;
	add.s32 	%r6, %r107, %r106;
	and.b32  	%r7, %r100, 268435440;
	cvt.u64.u32 	%rd5, %r101;
	add.s32 	%r8, %r101, 128;
	add.s32 	%r9, %r101, 256;
	add.s32 	%r10, %r101, 512;
	add.s32 	%r11, %r101, 640;
	add.s32 	%r12, %r101, 768;
	add.s32 	%r13, %r101, 1920;
	and.b32  	%r14, %r100, 268435448;
	and.b32  	%r15, %r100, 1;
	neg.s32 	%r16, %r7;
	add.s32 	%r17, %r6, 8192;
	add.s64 	%rd100, %rd96, -1;
	shr.u64 	%rd101, %rd100, 30;
	add.s64 	%rd102, %rd101, 1;
	min.u64 	%rd6, %rd102, %rd96;
	mov.b64 	%rd278, 0;
$L__BB34_2:
	@%p1 bra 	$L__BB34_30;
	setp.lt.u32 	%p5, %r1, 15;
	mov.b32 	%r346, 0;
	@%p5 bra 	$L__BB34_6;
	mov.u32 	%r343, %r17;
	mov.u32 	%r344, %r16;
$L__BB34_5:
	.pragma "nounroll";
	mov.b32 	%r109, 0;
	st.shared.u32 	[%r343+-8192], %r109;
	st.shared.u32 	[%r343+-7168], %r109;
	st.shared.u32 	[%r343+-6144], %r109;
	st.shared.u32 	[%r343+-5120], %r109;
	st.shared.u32 	[%r343+-4096], %r109;
	st.shared.u32 	[%r343+-3072], %r109;
	st.shared.u32 	[%r343+-2048], %r109;
	st.shared.u32 	[%r343+-1024], %r109;
	st.shared.u32 	[%r343], %r109;
	st.shared.u32 	[%r343+1024], %r109;
	st.shared.u32 	[%r343+2048], %r109;
	st.shared.u32 	[%r343+3072], %r109;
	st.shared.u32 	[%r343+4096], %r109;
	st.shared.u32 	[%r343+5120], %r109;
	st.shared.u32 	[%r343+6144], %r109;
	st.shared.u32 	[%r343+7168], %r109;
	add.s32 	%r344, %r344, 16;
	add.s32 	%r343, %r343, 16384;
	setp.ne.s32 	%p6, %r344, 0;
	mov.u32 	%r346, %r7;
	@%p6 bra 	$L__BB34_5;
$L__BB34_6:
	add.s32 	%r23, %r2, -1;
	setp.eq.s32 	%p7, %r2, 0;
	@%p7 bra 	$L__BB34_16;
	setp.lt.u32 	%p8, %r23, 7;
	@%p8 bra 	$L__BB34_9;
	shl.b32 	%r110, %r346, 10;
	add.s32 	%r111, %r6, %r110;
	mov.b32 	%r112, 0;
	st.shared.u32 	[%r111], %r112;
	st.shared.u32 	[%r111+1024], %r112;
	st.shared.u32 	[%r111+2048], %r112;
	st.shared.u32 	[%r111+3072], %r112;
	st.shared.u32 	[%r111+4096], %r112;
	st.shared.u32 	[%r111+5120], %r112;
	st.shared.u32 	[%r111+6144], %r112;
	st.shared.u32 	[%r111+7168], %r112;
	add.s32 	%r346, %r346, 8;
$L__BB34_9:
	setp.eq.s32 	%p9, %r3, 0;
	@%p9 bra 	$L__BB34_16;
	setp.lt.u32 	%p10, %r4, 3;
	@%p10 bra 	$L__BB34_12;
	shl.b32 	%r113, %r346, 10;
	add.s32 	%r114, %r6, %r113;
	mov.b32 	%r115, 0;
	st.shared.u32 	[%r114], %r115;
	st.shared.u32 	[%r114+1024], %r115;
	st.shared.u32 	[%r114+2048], %r115;
	st.shared.u32 	[%r114+3072], %r115;
	add.s32 	%r346, %r346, 4;
$L__BB34_12:
	setp.eq.s32 	%p11, %r5, 0;
	@%p11 bra 	$L__BB34_16;
	setp.eq.s32 	%p12, %r5, 1;
	shl.b32 	%r116, %r346, 10;
	add.s32 	%r28, %r6, %r116;
	mov.b32 	%r117, 0;
	st.shared.u32 	[%r28], %r117;
	@%p12 bra 	$L__BB34_16;
	setp.eq.s32 	%p13, %r5, 2;
	mov.b32 	%r118, 0;
	st.shared.u32 	[%r28+1024], %r118;
	@%p13 bra 	$L__BB34_16;
	mov.b32 	%r119, 0;
	st.shared.u32 	[%r28+2048], %r119;
$L__BB34_16:
	cvt.u32.u64 	%r120, %rd5;
	setp.gt.u32 	%p14, %r120, 127;
	@%p14 bra 	$L__BB34_30;
	setp.lt.u32 	%p15, %r1, 15;
	mov.b32 	%r350, 0;
	@%p15 bra 	$L__BB34_20;
	mov.b32 	%r348, 0;
$L__BB34_19:
	.pragma "nounroll";
	shl.b32 	%r123, %r348, 10;
	add.s32 	%r124, %r6, %r123;
	mov.b32 	%r125, 0;
	st.shared.u32 	[%r124+512], %r125;
	st.shared.u32 	[%r124+1536], %r125;
	st.shared.u32 	[%r124+2560], %r125;
	st.shared.u32 	[%r124+3584], %r125;
	st.shared.u32 	[%r124+4608], %r125;
	st.shared.u32 	[%r124+5632], %r125;
	st.shared.u32 	[%r124+6656], %r125;
	st.shared.u32 	[%r124+7680], %r125;
	st.shared.u32 	[%r124+8704], %r125;
	st.shared.u32 	[%r124+9728], %r125;
	st.shared.u32 	[%r124+10752], %r125;
	st.shared.u32 	[%r124+11776], %r125;
	st.shared.u32 	[%r124+12800], %r125;
	st.shared.u32 	[%r124+13824], %r125;
	st.shared.u32 	[%r124+14848], %r125;
	st.shared.u32 	[%r124+15872], %r125;
	add.s32 	%r348, %r348, 16;
	setp.ne.s32 	%p16, %r348, %r7;
	mov.u32 	%r350, %r7;
	@%p16 bra 	$L__BB34_19;
$L__BB34_20:
	setp.eq.s32 	%p17, %r2, 0;
	@%p17 bra 	$L__BB34_30;
	setp.lt.u32 	%p18, %r23, 7;
	@%p18 bra 	$L__BB34_23;
	shl.b32 	%r126, %r350, 10;
	add.s32 	%r127, %r6, %r126;
	mov.b32 	%r128, 0;
	st.shared.u32 	[%r127+512], %r128;
	st.shared.u32 	[%r127+1536], %r128;
	st.shared.u32 	[%r127+2560], %r128;
	st.shared.u32 	[%r127+3584], %r128;
	st.shared.u32 	[%r127+4608], %r128;
	st.shared.u32 	[%r127+5632], %r128;
	st.shared.u32 	[%r127+6656], %r128;
	st.shared.u32 	[%r127+7680], %r128;
	add.s32 	%r350, %r350, 8;
$L__BB34_23:
	setp.eq.s32 	%p19, %r3, 0;
	@%p19 bra 	$L__BB34_30;
	setp.lt.u32 	%p20, %r4, 3;
	@%p20 bra 	$L__BB34_26;
	shl.b32 	%r129, %r350, 10;
	add.s32 	%r130, %r6, %r129;
	mov.b32 	%r131, 0;
	st.shared.u32 	[%r130+512], %r131;
	st.shared.u32 	[%r130+1536], %r131;
	st.shared.u32 	[%r130+2560], %r131;
	st.shared.u32 	[%r130+3584], %r131;
	add.s32 	%r350, %r350, 4;
$L__BB34_26:
	setp.eq.s32 	%p21, %r5, 0;
	@%p21 bra 	$L__BB34_30;
	setp.eq.s32 	%p22, %r5, 1;
	shl.b32 	%r132, %r350, 10;
	add.s32 	%r36, %r6, %r132;
	mov.b32 	%r133, 0;
	st.shared.u32 	[%r36+512], %r133;
	@%p22 bra 	$L__BB34_30;
	setp.eq.s32 	%p23, %r5, 2;
	mov.b32 	%r134, 0;
	st.shared.u32 	[%r36+1536], %r134;
	@%p23 bra 	$L__BB34_30;
	mov.b32 	%r135, 0;
	st.shared.u32 	[%r36+2560], %r135;
$L__BB34_30:
	bar.sync 	0;
	bar.sync 	0;
	shl.b64 	%rd8, %rd278, 30;
	sub.s64 	%rd103, %rd96, %rd8;
	min.u64 	%rd9, %rd103, 1073741824;
	setp.le.u64 	%p24, %rd9, %rd3;
	@%p24 bra 	$L__BB34_70;
	mov.u64 	%rd279, %rd3;
$L__BB34_32:
	add.s64 	%rd11, %rd279, %rd8;
	sub.s64 	%rd12, %rd96, %rd11;
	setp.lt.u64 	%p25, %rd12, 2048;
	@%p25 bra 	$L__BB34_34;
	add.s64 	%rd122, %rd11, %rd5;
	shl.b64 	%rd123, %rd122, 3;
	add.s64 	%rd124, %rd1, %rd123;
	ld.global.u64 	%rd310, [%rd124];
	ld.global.u64 	%rd309, [%rd124+1024];
	ld.global.u64 	%rd308, [%rd124+2048];
	ld.global.u64 	%rd307, [%rd124+3072];
	ld.global.u64 	%rd306, [%rd124+4096];
	ld.global.u64 	%rd305, [%rd124+5120];
	ld.global.u64 	%rd304, [%rd124+6144];
	ld.global.u64 	%rd303, [%rd124+7168];
	ld.global.u64 	%rd302, [%rd124+8192];
	ld.global.u64 	%rd301, [%rd124+9216];
	ld.global.u64 	%rd300, [%rd124+10240];
	ld.global.u64 	%rd299, [%rd124+11264];
	ld.global.u64 	%rd298, [%rd124+12288];
	ld.global.u64 	%rd297, [%rd124+13312];
	ld.global.u64 	%rd296, [%rd124+14336];
	ld.global.u64 	%rd295, [%rd124+15360];
	bra.uni 	$L__BB34_66;
$L__BB34_34:
	cvt.u32.u64 	%r136, %rd5;
	cvt.u32.u64 	%r37, %rd12;
	setp.ge.s32 	%p26, %r136, %r37;
	add.s64 	%rd105, %rd11, %rd5;
	shl.b64 	%rd106, %rd105, 3;
	add.s64 	%rd29, %rd1, %rd106;
	mov.b64 	%rd310, -1;
	@%p26 bra 	$L__BB34_36;
	ld.global.u64 	%rd310, [%rd29];
$L__BB34_36:
	setp.ge.s32 	%p27, %r8, %r37;
	mov.b64 	%rd309, -1;
	@%p27 bra 	$L__BB34_38;
	ld.global.u64 	%rd309, [%rd29+1024];
$L__BB34_38:
	setp.ge.s32 	%p28, %r9, %r37;
	mov.b64 	%rd308, -1;
	@%p28 bra 	$L__BB34_40;
	ld.global.u64 	%rd308, [%rd29+2048];
$L__BB34_40:
	mov.u32 	%r137, %tid.x;
	add.s32 	%r138, %r137, 384;
	setp.ge.s32 	%p29, %r138, %r37;
	mov.b64 	%rd307, -1;
	@%p29 bra 	$L__BB34_42;
	ld.global.u64 	%rd307, [%rd29+3072];
$L__BB34_42:
	setp.ge.s32 	%p30, %r10, %r37;
	mov.b64 	%rd306, -1;
	@%p30 bra 	$L__BB34_44;
	ld.global.u64 	%rd306, [%rd29+4096];
$L__BB34_44:
	setp.ge.s32 	%p31, %r11, %r37;
	mov.b64 	%rd305, -1;
	@%p31 bra 	$L__BB34_46;
	ld.global.u64 	%rd305, [%rd29+5120];
$L__BB34_46:
	setp.ge.s32 	%p32, %r12, %r37;
	mov.b64 	%rd304, -1;
	@%p32 bra 	$L__BB34_48;
	ld.global.u64 	%rd304, [%rd29+6144];
$L__BB34_48:
	add.s32 	%r140, %r137, 896;
	setp.ge.s32 	%p33, %r140, %r37;
	mov.b64 	%rd303, -1;
	@%p33 bra 	$L__BB34_50;
	ld.global.u64 	%rd303, [%rd29+7168];
$L__BB34_50:
	or.b32  	%r142, %r137, 1024;
	setp.ge.s32 	%p34, %r142, %r37;
	mov.b64 	%rd302, -1;
	@%p34 bra 	$L__BB34_52;
	ld.global.u64 	%rd302, [%rd29+8192];
$L__BB34_52:
	add.s32 	%r144, %r137, 1152;
	setp.ge.s32 	%p35, %r144, %r37;
	mov.b64 	%rd301, -1;
	@%p35 bra 	$L__BB34_54;
	ld.global.u64 	%rd301, [%rd29+9216];
$L__BB34_54:
	add.s32 	%r146, %r137, 1280;
	setp.ge.s32 	%p36, %r146, %r37;
	mov.b64 	%rd300, -1;
	@%p36 bra 	$L__BB34_56;
	ld.global.u64 	%rd300, [%rd29+10240];
$L__BB34_56:
	add.s32 	%r148, %r137, 1408;
	setp.ge.s32 	%p37, %r148, %r37;
	mov.b64 	%rd299, -1;
	@%p37 bra 	$L__BB34_58;
	ld.global.u64 	%rd299, [%rd29+11264];
$L__BB34_58:
	add.s32 	%r150, %r137, 1536;
	setp.ge.s32 	%p38, %r150, %r37;
	mov.b64 	%rd298, -1;
	@%p38 bra 	$L__BB34_60;
	ld.global.u64 	%rd298, [%rd29+12288];
$L__BB34_60:
	add.s32 	%r152, %r137, 1664;
	setp.ge.s32 	%p39, %r152, %r37;
	mov.b64 	%rd297, -1;
	@%p39 bra 	$L__BB34_62;
	ld.global.u64 	%rd297, [%rd29+13312];
$L__BB34_62:
	add.s32 	%r154, %r137, 1792;
	setp.ge.s32 	%p40, %r154, %r37;
	mov.b64 	%rd296, -1;
	@%p40 bra 	$L__BB34_64;
	ld.global.u64 	%rd296, [%rd29+14336];
$L__BB34_64:
	setp.ge.s32 	%p41, %r13, %r37;
	mov.b64 	%rd295, -1;
	@%p41 bra 	$L__BB34_66;
	ld.global.u64 	%rd295, [%rd29+15360];
$L__BB34_66:
	setp.le.s32 	%p42, %r94, %r93;
	@%p42 bra 	$L__BB34_69;
	setp.lt.s64 	%p43, %rd310, 0;
	selp.b64 	%rd125, 0, 9223372036854775807, %p43;
	xor.b64  	%rd126, %rd125, %rd310;
	setp.lt.s64 	%p44, %rd309, 0;
	selp.b64 	%rd127, 0, 9223372036854775807, %p44;
	xor.b64  	%rd128, %rd127, %rd309;
	setp.lt.s64 	%p45, %rd308, 0;
	selp.b64 	%rd129, 0, 9223372036854775807, %p45;
	xor.b64  	%rd130, %rd129, %rd308;
	setp.lt.s64 	%p46, %rd307, 0;
	selp.b64 	%rd131, 0, 9223372036854775807, %p46;
	xor.b64  	%rd132, %rd131, %rd307;
	setp.lt.s64 	%p47, %rd306, 0;
	selp.b64 	%rd133, 0, 9223372036854775807, %p47;
	xor.b64  	%rd134, %rd133, %rd306;
	setp.lt.s64 	%p48, %rd305, 0;
	selp.b64 	%rd135, 0, 9223372036854775807, %p48;
	xor.b64  	%rd136, %rd135, %rd305;
	setp.lt.s64 	%p49, %rd304, 0;
	selp.b64 	%rd137, 0, 9223372036854775807, %p49;
	xor.b64  	%rd138, %rd137, %rd304;
	setp.lt.s64 	%p50, %rd303, 0;
	selp.b64 	%rd139, 0, 9223372036854775807, %p50;
	xor.b64  	%rd140, %rd139, %rd303;
	setp.lt.s64 	%p51, %rd302, 0;
	selp.b64 	%rd141, 0, 9223372036854775807, %p51;
	xor.b64  	%rd142, %rd141, %rd302;
	setp.lt.s64 	%p52, %rd301, 0;
	selp.b64 	%rd143, 0, 9223372036854775807, %p52;
	xor.b64  	%rd144, %rd143, %rd301;
	setp.lt.s64 	%p53, %rd300, 0;
	selp.b64 	%rd145, 0, 9223372036854775807, %p53;
	xor.b64  	%rd146, %rd145, %rd300;
	setp.lt.s64 	%p54, %rd299, 0;
	selp.b64 	%rd147, 0, 9223372036854775807, %p54;
	xor.b64  	%rd148, %rd147, %rd299;
	setp.lt.s64 	%p55, %rd298, 0;
	selp.b64 	%rd149, 0, 9223372036854775807, %p55;
	xor.b64  	%rd150, %rd149, %rd298;
	setp.lt.s64 	%p56, %rd297, 0;
	selp.b64 	%rd151, 0, 9223372036854775807, %p56;
	xor.b64  	%rd152, %rd151, %rd297;
	setp.lt.s64 	%p57, %rd296, 0;
	selp.b64 	%rd153, 0, 9223372036854775807, %p57;
	xor.b64  	%rd154, %rd153, %rd296;
	setp.lt.s64 	%p58, %rd295, 0;
	selp.b64 	%rd155, 0, 9223372036854775807, %p58;
	xor.b64  	%rd156, %rd155, %rd295;
	setp.eq.s64 	%p59, %rd126, 9223372036854775807;
	selp.b64 	%rd77, -9223372036854775808, %rd126, %p59;
	setp.eq.s64 	%p60, %rd128, 9223372036854775807;
	selp.b64 	%rd78, -9223372036854775808, %rd128, %p60;
	setp.eq.s64 	%p61, %rd130, 9223372036854775807;
	selp.b64 	%rd79, -9223372036854775808, %rd130, %p61;
	setp.eq.s64 	%p62, %rd132, 9223372036854775807;
	selp.b64 	%rd80, -9223372036854775808, %rd132, %p62;
	setp.eq.s64 	%p63, %rd134, 9223372036854775807;
	selp.b64 	%rd81, -9223372036854775808, %rd134, %p63;
	setp.eq.s64 	%p64, %rd136, 9223372036854775807;
	selp.b64 	%rd82, -9223372036854775808, %rd136, %p64;
	setp.eq.s64 	%p65, %rd138, 9223372036854775807;
	selp.b64 	%rd83, -9223372036854775808, %rd138, %p65;
	setp.eq.s64 	%p66, %rd140, 9223372036854775807;
	selp.b64 	%rd84, -9223372036854775808, %rd140, %p66;
	setp.eq.s64 	%p67, %rd142, 9223372036854775807;
	selp.b64 	%rd85, -9223372036854775808, %rd142, %p67;
	setp.eq.s64 	%p68, %rd144, 9223372036854775807;
	selp.b64 	%rd86, -9223372036854775808, %rd144, %p68;
	setp.eq.s64 	%p69, %rd146, 9223372036854775807;
	selp.b64 	%rd87, -9223372036854775808, %rd146, %p69;
	setp.eq.s64 	%p70, %rd148, 9223372036854775807;
	selp.b64 	%rd88, -9223372036854775808, %rd148, %p70;
	setp.eq.s64 	%p71, %rd150, 9223372036854775807;
	selp.b64 	%rd89, -9223372036854775808, %rd150, %p71;
	setp.eq.s64 	%p72, %rd152, 9223372036854775807;
	selp.b64 	%rd90, -9223372036854775808, %rd152, %p72;
	setp.eq.s64 	%p73, %rd154, 9223372036854775807;
	selp.b64 	%rd91, -9223372036854775808, %rd154, %p73;
	setp.eq.s64 	%p74, %rd156, 9223372036854775807;
	selp.b64 	%rd92, -9223372036854775808, %rd156, %p74;
	mov.b32 	%r352, 0;
	mov.u32 	%r353, %r93;
$L__BB34_68:
	sub.s32 	%r156, %r94, %r353;
	shl.b32 	%r157, %r352, 10;
	mov.u32 	%r158, _ZZN3cub18CUB_300001_SM_10006detail10radix_sort30DeviceRadixSortHistogramKernelINS1_5radix10policy_hubIddyE10Policy1000ELNS0_9SortOrderE1EdyNS1_21identity_decomposer_tEEEvPT2_PKT1_SA_iiT3_E12temp_storage;
	add.s32 	%r159, %r158, %r157;
	min.s32 	%r160, %r156, 8;
	mov.b32 	%r161, -1;
	shl.b32 	%r162, %r161, %r160;
	not.b32 	%r163, %r162;
	shr.u64 	%rd157, %rd77, %r353;
	cvt.u32.u64 	%r164, %rd157;
	and.b32  	%r165, %r164, %r163;
	shl.b32 	%r166, %r165, 2;
	add.s32 	%r167, %r159, %r166;
	atom.shared.add.u32 	%r168, [%r167], 1;
	shr.u64 	%rd158, %rd78, %r353;
	cvt.u32.u64 	%r169, %rd158;
	and.b32  	%r170, %r169, %r163;
	shl.b32 	%r171, %r170, 2;
	add.s32 	%r172, %r159, %r171;
	atom.shared.add.u32 	%r173, [%r172], 1;
	shr.u64 	%rd159, %rd79, %r353;
	cvt.u32.u64 	%r174, %rd159;
	and.b32  	%r175, %r174, %r163;
	shl.b32 	%r176, %r175, 2;
	add.s32 	%r177, %r159, %r176;
	atom.shared.add.u32 	%r178, [%r177], 1;
	shr.u64 	%rd160, %rd80, %r353;
	cvt.u32.u64 	%r179, %rd160;
	and.b32  	%r180, %r179, %r163;
	shl.b32 	%r181, %r180, 2;
	add.s32 	%r182, %r159, %r181;
	atom.shared.add.u32 	%r183, [%r182], 1;
	shr.u64 	%rd161, %rd81, %r353;
	cvt.u32.u64 	%r184, %rd161;
	and.b32  	%r185, %r184, %r163;
	shl.b32 	%r186, %r185, 2;
	add.s32 	%r187, %r159, %r186;
	atom.shared.add.u32 	%r188, [%r187], 1;
	shr.u64 	%rd162, %rd82, %r353;
	cvt.u32.u64 	%r189, %rd162;
	and.b32  	%r190, %r189, %r163;
	shl.b32 	%r191, %r190, 2;
	add.s32 	%r192, %r159, %r191;
	atom.shared.add.u32 	%r193, [%r192], 1;
	shr.u64 	%rd163, %rd83, %r353;
	cvt.u32.u64 	%r194, %rd163;
	and.b32  	%r195, %r194, %r163;
	shl.b32 	%r196, %r195, 2;
	add.s32 	%r197, %r159, %r196;
	atom.shared.add.u32 	%r198, [%r197], 1;
	shr.u64 	%rd164, %rd84, %r353;
	cvt.u32.u64 	%r199, %rd164;
	and.b32  	%r200, %r199, %r163;
	shl.b32 	%r201, %r200, 2;
	add.s32 	%r202, %r159, %r201;
	atom.shared.add.u32 	%r203, [%r202], 1;
	shr.u64 	%rd165, %rd85, %r353;
	cvt.u32.u64 	%r204, %rd165;
	and.b32  	%r205, %r204, %r163;
	shl.b32 	%r206, %r205, 2;
	add.s32 	%r207, %r159, %r206;
	atom.shared.add.u32 	%r208, [%r207], 1;
	shr.u64 	%rd166, %rd86, %r353;
	cvt.u32.u64 	%r209, %rd166;
	and.b32  	%r210, %r209, %r163;
	shl.b32 	%r211, %r210, 2;
	add.s32 	%r212, %r159, %r211;
	atom.shared.add.u32 	%r213, [%r212], 1;
	shr.u64 	%rd167, %rd87, %r353;
	cvt.u32.u64 	%r214, %rd167;
	and.b32  	%r215, %r214, %r163;
	shl.b32 	%r216, %r215, 2;
	add.s32 	%r217, %r159, %r216;
	atom.shared.add.u32 	%r218, [%r217], 1;
	shr.u64 	%rd168, %rd88, %r353;
	cvt.u32.u64 	%r219, %rd168;
	and.b32  	%r220, %r219, %r163;
	shl.b32 	%r221, %r220, 2;
	add.s32 	%r222, %r159, %r221;
	atom.shared.add.u32 	%r223, [%r222], 1;
	shr.u64 	%rd169, %rd89, %r353;
	cvt.u32.u64 	%r224, %rd169;
	and.b32  	%r225, %r224, %r163;
	shl.b32 	%r226, %r225, 2;
	add.s32 	%r227, %r159, %r226;
	atom.shared.add.u32 	%r228, [%r227], 1;
	shr.u64 	%rd170, %rd90, %r353;
	cvt.u32.u64 	%r229, %rd170;
	and.b32  	%r230, %r229, %r163;
	shl.b32 	%r231, %r230, 2;
	add.s32 	%r232, %r159, %r231;
	atom.shared.add.u32 	%r233, [%r232], 1;
	shr.u64 	%rd171, %rd91, %r353;
	cvt.u32.u64 	%r234, %rd171;
	and.b32  	%r235, %r234, %r163;
	shl.b32 	%r236, %r235, 2;
	add.s32 	%r237, %r159, %r236;
	atom.shared.add.u32 	%r238, [%r237], 1;
	shr.u64 	%rd172, %rd92, %r353;
	cvt.u32.u64 	%r239, %rd172;
	and.b32  	%r240, %r239, %r163;
	shl.b32 	%r241, %r240, 2;
	add.s32 	%r242, %r159, %r241;
	atom.shared.add.u32 	%r243, [%r242], 1;
	add.s32 	%r353, %r353, 8;
	add.s32 	%r352, %r352, 1;
	setp.lt.s32 	%p75, %r353, %r94;
	@%p75 bra 	$L__BB34_68;
$L__BB34_69:
	add.s64 	%rd279, %rd279, %rd4;
	setp.lt.u64 	%p76, %rd279, %rd9;
	@%p76 bra 	$L__BB34_32;
$L__BB34_70:
	bar.sync 	0;
	@%p1 bra 	$L__BB34_152;
	setp.lt.u32 	%p77, %r1, 7;
	mov.b32 	%r356, 0;
	@%p77 bra 	$L__BB34_90;
	mov.b32 	%r354, 0;
$L__BB34_73:
	.pragma "nounroll";
	shl.b32 	%r246, %r354, 10;
	add.s32 	%r43, %r6, %r246;
	ld.shared.u32 	%r44, [%r43];
	setp.eq.s32 	%p78, %r44, 0;
	@%p78 bra 	$L__BB34_75;
	cvt.u32.u64 	%r247, %rd5;
	shl.b32 	%r248, %r354, 8;
	add.s32 	%r249, %r248, %r247;
	mul.wide.u32 	%rd173, %r249, 8;
	add.s64 	%rd174, %rd2, %rd173;
	cvt.u64.u32 	%rd175, %r44;
	atom.global.add.u64 	%rd176, [%rd174], %rd175;
$L__BB34_75:
	ld.shared.u32 	%r45, [%r43+1024];
	setp.eq.s32 	%p79, %r45, 0;
	@%p79 bra 	$L__BB34_77;
	cvt.u32.u64 	%r250, %rd5;
	shl.b32 	%r251, %r354, 8;
	add.s32 	%r252, %r251, %r250;
	add.s32 	%r253, %r252, 256;
	mul.wide.u32 	%rd177, %r253, 8;
	add.s64 	%rd178, %rd2, %rd177;
	cvt.u64.u32 	%rd179, %r45;
	atom.global.add.u64 	%rd180, [%rd178], %rd179;
$L__BB34_77:
	ld.shared.u32 	%r46, [%r43+2048];
	setp.eq.s32 	%p80, %r46, 0;
	@%p80 bra 	$L__BB34_79;
	cvt.u32.u64 	%r254, %rd5;
	shl.b32 	%r255, %r354, 8;
	add.s32 	%r256, %r255, %r254;
	add.s32 	%r257, %r256, 512;
	mul.wide.u32 	%rd181, %r257, 8;
	add.s64 	%rd182, %rd2, %rd181;
	cvt.u64.u32 	%rd183, %r46;
	atom.global.add.u64 	%rd184, [%rd182], %rd183;
$L__BB34_79:
	ld.shared.u32 	%r47, [%r43+3072];
	setp.eq.s32 	%p81, %r47, 0;
	@%p81 bra 	$L__BB34_81;
	cvt.u32.u64 	%r258, %rd5;
	shl.b32 	%r259, %r354, 8;
	add.s32 	%r260, %r259, %r258;
	add.s32 	%r261, %r260, 768;
	mul.wide.u32 	%rd185, %r261, 8;
	add.s64 	%rd186, %rd2, %rd185;
	cvt.u64.u32 	%rd187, %r47;
	atom.global.add.u64 	%rd188, [%rd186], %rd187;
$L__BB34_81:
	ld.shared.u32 	%r48, [%r43+4096];
	setp.eq.s32 	%p82, %r48, 0;
	@%p82 bra 	$L__BB34_83;
	cvt.u32.u64 	%r262, %rd5;
	shl.b32 	%r263, %r354, 8;
	add.s32 	%r264, %r263, %r262;
	add.s32 	%r265, %r264, 1024;
	mul.wide.u32 	%rd189, %r265, 8;
	add.s64 	%rd190, %rd2, %rd189;
	cvt.u64.u32 	%rd191, %r48;
	atom.global.add.u64 	%rd192, [%rd190], %rd191;
$L__BB34_83:
	ld.shared.u32 	%r49, [%r43+5120];
	setp.eq.s32 	%p83, %r49, 0;
	@%p83 bra 	$L__BB34_85;
	cvt.u32.u64 	%r266, %rd5;
	shl.b32 	%r267, %r354, 8;
	add.s32 	%r268, %r267, %r266;
	add.s32 	%r269, %r268, 1280;
	mul.wide.u32 	%rd193, %r269, 8;
	add.s64 	%rd194, %rd2, %rd193;
	cvt.u64.u32 	%rd195, %r49;
	atom.global.add.u64 	%rd196, [%rd194], %rd195;
$L__BB34_85:
	ld.shared.u32 	%r50, [%r43+6144];
	setp.eq.s32 	%p84, %r50, 0;
	@%p84 bra 	$L__BB34_87;
	cvt.u32.u64 	%r270, %rd5;
	shl.b32 	%r271, %r354, 8;
	add.s32 	%r272, %r271, %r270;
	add.s32 	%r273, %r272, 1536;
	mul.wide.u32 	%rd197, %r273, 8;
	add.s64 	%rd198, %rd2, %rd197;
	cvt.u64.u32 	%rd199, %r50;
	atom.global.add.u64 	%rd200, [%rd198], %rd199;
$L__BB34_87:
	ld.shared.u32 	%r51, [%r43+7168];
	setp.eq.s32 	%p85, %r51, 0;
	@%p85 bra 	$L__BB34_89;
	cvt.u32.u64 	%r274, %rd5;
	shl.b32 	%r275, %r354, 8;
	add.s32 	%r276, %r275, %r274;
	add.s32 	%r277, %r276, 1792;
	mul.wide.u32 	%rd201, %r277, 8;
	add.s64 	%rd202, %rd2, %rd201;
	cvt.u64.u32 	%rd203, %r51;
	atom.global.add.u64 	%rd204, [%rd202], %rd203;
$L__BB34_89:
	add.s32 	%r354, %r354, 8;
	setp.ne.s32 	%p86, %r354, %r14;
	mov.u32 	%r356, %r14;
	@%p86 bra 	$L__BB34_73;
$L__BB34_90:
	add.s32 	%r54, %r5, -1;
	setp.eq.s32 	%p87, %r3, 0;
	@%p87 bra 	$L__BB34_111;
	setp.lt.u32 	%p88, %r4, 3;
	@%p88 bra 	$L__BB34_101;
	shl.b32 	%r278, %r356, 10;
	add.s32 	%r55, %r6, %r278;
	ld.shared.u32 	%r56, [%r55];
	setp.eq.s32 	%p89, %r56, 0;
	@%p89 bra 	$L__BB34_94;
	cvt.u32.u64 	%r279, %rd5;
	shl.b32 	%r280, %r356, 8;
	add.s32 	%r281, %r280, %r279;
	mul.wide.u32 	%rd205, %r281, 8;
	add.s64 	%rd206, %rd2, %rd205;
	cvt.u64.u32 	%rd207, %r56;
	atom.global.add.u64 	%rd208, [%rd206], %rd207;
$L__BB34_94:
	ld.shared.u32 	%r57, [%r55+1024];
	setp.eq.s32 	%p90, %r57, 0;
	@%p90 bra 	$L__BB34_96;
	cvt.u32.u64 	%r282, %rd5;
	shl.b32 	%r283, %r356, 8;
	add.s32 	%r284, %r283, %r282;
	add.s32 	%r285, %r284, 256;
	mul.wide.u32 	%rd209, %r285, 8;
	add.s64 	%rd210, %rd2, %rd209;
	cvt.u64.u32 	%rd211, %r57;
	atom.global.add.u64 	%rd212, [%rd210], %rd211;
$L__BB34_96:
	ld.shared.u32 	%r58, [%r55+2048];
	setp.eq.s32 	%p91, %r58, 0;
	@%p91 bra 	$L__BB34_98;
	cvt.u32.u64 	%r286, %rd5;
	shl.b32 	%r287, %r356, 8;
	add.s32 	%r288, %r287, %r286;
	add.s32 	%r289, %r288, 512;
	mul.wide.u32 	%rd213, %r289, 8;
	add.s64 	%rd214, %rd2, %rd213;
	cvt.u64.u32 	%rd215, %r58;
	atom.global.add.u64 	%rd216, [%rd214], %rd215;
$L__BB34_98:
	ld.shared.u32 	%r59, [%r55+3072];
	setp.eq.s32 	%p92, %r59, 0;
	@%p92 bra 	$L__BB34_100;
	cvt.u32.u64 	%r290, %rd5;
	shl.b32 	%r291, %r356, 8;
	add.s32 	%r292, %r291, %r290;
	add.s32 	%r293, %r292, 768;
	mul.wide.u32 	%rd217, %r293, 8;
	add.s64 	%rd218, %rd2, %rd217;
	cvt.u64.u32 	%rd219, %r59;
	atom.global.add.u64 	%rd220, [%rd218], %rd219;
$L__BB34_100:
	add.s32 	%r356, %r356, 4;
$L__BB34_101:
	setp.eq.s32 	%p93, %r5, 0;
	@%p93 bra 	$L__BB34_111;
	setp.eq.s32 	%p94, %r54, 0;
	@%p94 bra 	$L__BB34_108;
	shl.b32 	%r294, %r356, 10;
	add.s32 	%r62, %r6, %r294;
	ld.shared.u32 	%r63, [%r62];
	setp.eq.s32 	%p95, %r63, 0;
	@%p95 bra 	$L__BB34_105;
	cvt.u32.u64 	%r295, %rd5;
	shl.b32 	%r296, %r356, 8;
	add.s32 	%r297, %r296, %r295;
	mul.wide.u32 	%rd221, %r297, 8;
	add.s64 	%rd222, %rd2, %rd221;
	cvt.u64.u32 	%rd223, %r63;
	atom.global.add.u64 	%rd224, [%rd222], %rd223;
$L__BB34_105:
	ld.shared.u32 	%r64, [%r62+1024];
	setp.eq.s32 	%p96, %r64, 0;
	@%p96 bra 	$L__BB34_107;
	cvt.u32.u64 	%r298, %rd5;
	shl.b32 	%r299, %r356, 8;
	add.s32 	%r300, %r299, %r298;
	add.s32 	%r301, %r300, 256;
	mul.wide.u32 	%rd225, %r301, 8;
	add.s64 	%rd226, %rd2, %rd225;
	cvt.u64.u32 	%rd227, %r64;
	atom.global.add.u64 	%rd228, [%rd226], %rd227;
$L__BB34_107:
	add.s32 	%r356, %r356, 2;
$L__BB34_108:
	setp.eq.s32 	%p97, %r15, 0;
	@%p97 bra 	$L__BB34_111;
	shl.b32 	%r302, %r356, 10;
	add.s32 	%r303, %r6, %r302;
	ld.shared.u32 	%r67, [%r303];
	setp.eq.s32 	%p98, %r67, 0;
	@%p98 bra 	$L__BB34_111;
	cvt.u32.u64 	%r304, %rd5;
	shl.b32 	%r305, %r356, 8;
	add.s32 	%r306, %r305, %r304;
	mul.wide.u32 	%rd229, %r306, 8;
	add.s64 	%rd230, %rd2, %rd229;
	cvt.u64.u32 	%rd231, %r67;
	atom.global.add.u64 	%rd232, [%rd230], %rd231;
$L__BB34_111:
	cvt.u32.u64 	%r307, %rd5;
	setp.gt.u32 	%p99, %r307, 127;
	@%p99 bra 	$L__BB34_152;
	setp.lt.u32 	%p100, %r1, 7;
	mov.b32 	%r360, 0;
	@%p100 bra 	$L__BB34_131;
	mov.b32 	%r358, 0;
$L__BB34_114:
	.pragma "nounroll";
	shl.b32 	%r311, %r358, 10;
	add.s32 	%r69, %r6, %r311;
	ld.shared.u32 	%r70, [%r69+512];
	setp.eq.s32 	%p101, %r70, 0;
	shl.b32 	%r312, %r358, 8;
	add.s32 	%r313, %r312, %r307;
	mul.wide.u32 	%rd233, %r313, 8;
	add.s64 	%rd94, %rd2, %rd233;
	@%p101 bra 	$L__BB34_116;
	cvt.u64.u32 	%rd234, %r70;
	atom.global.add.u64 	%rd235, [%rd94+1024], %rd234;
$L__BB34_116:
	ld.shared.u32 	%r71, [%r69+1536];
	setp.eq.s32 	%p102, %r71, 0;
	@%p102 bra 	$L__BB34_118;
	cvt.u64.u32 	%rd236, %r71;
	atom.global.add.u64 	%rd237, [%rd94+3072], %rd236;
$L__BB34_118:
	ld.shared.u32 	%r72, [%r69+2560];
	setp.eq.s32 	%p103, %r72, 0;
	@%p103 bra 	$L__BB34_120;
	cvt.u64.u32 	%rd238, %r72;
	atom.global.add.u64 	%rd239, [%rd94+5120], %rd238;
$L__BB34_120:
	ld.shared.u32 	%r73, [%r69+3584];
	setp.eq.s32 	%p104, %r73, 0;
	@%p104 bra 	$L__BB34_122;
	cvt.u64.u32 	%rd240, %r73;
	atom.global.add.u64 	%rd241, [%rd94+7168], %rd240;
$L__BB34_122:
	ld.shared.u32 	%r74, [%r69+4608];
	setp.eq.s32 	%p105, %r74, 0;
	@%p105 bra 	$L__BB34_124;
	cvt.u64.u32 	%rd242, %r74;
	atom.global.add.u64 	%rd243, [%rd94+9216], %rd242;
$L__BB34_124:
	ld.shared.u32 	%r75, [%r69+5632];
	setp.eq.s32 	%p106, %r75, 0;
	@%p106 bra 	$L__BB34_126;
	cvt.u64.u32 	%rd244, %r75;
	atom.global.add.u64 	%rd245, [%rd94+11264], %rd244;
$L__BB34_126:
	ld.shared.u32 	%r76, [%r69+6656];
	setp.eq.s32 	%p107, %r76, 0;
	@%p107 bra 	$L__BB34_128;
	cvt.u64.u32 	%rd246, %r76;
	atom.global.add.u64 	%rd247, [%rd94+13312], %rd246;
$L__BB34_128:
	ld.shared.u32 	%r77, [%r69+7680];
	setp.eq.s32 	%p108, %r77, 0;
	@%p108 bra 	$L__BB34_130;
	cvt.u64.u32 	%rd248, %r77;
	atom.global.add.u64 	%rd249, [%rd94+15360], %rd248;
$L__BB34_130:
	add.s32 	%r358, %r358, 8;
	setp.ne.s32 	%p109, %r358, %r14;
	mov.u32 	%r360, %r14;
	@%p109 bra 	$L__BB34_114;
$L__BB34_131:
	setp.eq.s32 	%p110, %r3, 0;
	@%p110 bra 	$L__BB34_152;
	setp.lt.u32 	%p111, %r4, 3;
	@%p111 bra 	$L__BB34_142;
	shl.b32 	%r314, %r360, 10;
	add.s32 	%r80, %r6, %r314;
	ld.shared.u32 	%r81, [%r80+512];
	setp.eq.s32 	%p112, %r81, 0;
	@%p112 bra 	$L__BB34_135;
	shl.b32 	%r316, %r360, 8;
	add.s32 	%r317, %r316, %r307;
	mul.wide.u32 	%rd250, %r317, 8;
	add.s64 	%rd251, %rd2, %rd250;
	cvt.u64.u32 	%rd252, %r81;
	atom.global.add.u64 	%rd253, [%rd251+1024], %rd252;
$L__BB34_135:
	ld.shared.u32 	%r82, [%r80+1536];
	setp.eq.s32 	%p113, %r82, 0;
	@%p113 bra 	$L__BB34_137;
	shl.b32 	%r319, %r360, 8;
	add.s32 	%r320, %r319, %r307;
	add.s32 	%r321, %r320, 256;
	mul.wide.u32 	%rd254, %r321, 8;
	add.s64 	%rd255, %rd2, %rd254;
	cvt.u64.u32 	%rd256, %r82;
	atom.global.add.u64 	%rd257, [%rd255+1024], %rd256;
$L__BB34_137:
	ld.shared.u32 	%r83, [%r80+2560];
	setp.eq.s32 	%p114, %r83, 0;
	@%p114 bra 	$L__BB34_139;
	shl.b32 	%r323, %r360, 8;
	add.s32 	%r324, %r323, %r307;
	add.s32 	%r325, %r324, 512;
	mul.wide.u32 	%rd258, %r325, 8;
	add.s64 	%rd259, %rd2, %rd258;
	cvt.u64.u32 	%rd260, %r83;
	atom.global.add.u64 	%rd261, [%rd259+1024], %rd260;
$L__BB34_139:
	ld.shared.u32 	%r84, [%r80+3584];
	setp.eq.s32 	%p115, %r84, 0;
	@%p115 bra 	$L__BB34_141;
	shl.b32 	%r327, %r360, 8;
	add.s32 	%r328, %r327, %r307;
	add.s32 	%r329, %r328, 768;
	mul.wide.u32 	%rd262, %r329, 8;
	add.s64 	%rd263, %rd2, %rd262;
	cvt.u64.u32 	%rd264, %r84;
	atom.global.add.u64 	%rd265, [%rd263+1024], %rd264;
$L__BB34_141:
	add.s32 	%r360, %r360, 4;
$L__BB34_142:
	setp.eq.s32 	%p116, %r5, 0;
	@%p116 bra 	$L__BB34_152;
	setp.eq.s32 	%p117, %r54, 0;
	@%p117 bra 	$L__BB34_149;
	shl.b32 	%r330, %r360, 10;
	add.s32 	%r87, %r6, %r330;
	ld.shared.u32 	%r88, [%r87+512];
	setp.eq.s32 	%p118, %r88, 0;
	@%p118 bra 	$L__BB34_146;
	shl.b32 	%r332, %r360, 8;
	add.s32 	%r333, %r332, %r307;
	mul.wide.u32 	%rd266, %r333, 8;
	add.s64 	%rd267, %rd2, %rd266;
	cvt.u64.u32 	%rd268, %r88;
	atom.global.add.u64 	%rd269, [%rd267+1024], %rd268;
$L__BB34_146:
	ld.shared.u32 	%r89, [%r87+1536];
	setp.eq.s32 	%p119, %r89, 0;
	@%p119 bra 	$L__BB34_148;
	shl.b32 	%r335, %r360, 8;
	add.s32 	%r336, %r335, %r307;
	add.s32 	%r337, %r336, 256;
	mul.wide.u32 	%rd270, %r337, 8;
	add.s64 	%rd271, %rd2, %rd270;
	cvt.u64.u32 	%rd272, %r89;
	atom.global.add.u64 	%rd273, [%rd271+1024], %rd272;
$L__BB34_148:
	add.s32 	%r360, %r360, 2;
$L__BB34_149:
	setp.eq.s32 	%p120, %r15, 0;
	@%p120 bra 	$L__BB34_152;
	shl.b32 	%r338, %r360, 10;
	add.s32 	%r339, %r6, %r338;
	ld.shared.u32 	%r92, [%r339+512];
	setp.eq.s32 	%p121, %r92, 0;
	@%p121 bra 	$L__BB34_152;
	shl.b32 	%r341, %r360, 8;
	add.s32 	%r342, %r341, %r307;
	mul.wide.u32 	%rd274, %r342, 8;
	add.s64 	%rd275, %rd2, %rd274;
	cvt.u64.u32 	%rd276, %r92;
	atom.global.add.u64 	%rd277, [%rd275+1024], %rd276;
$L__BB34_152:
	bar.sync 	0;
	add.s64 	%rd278, %rd278, 1;
	setp.ne.s64 	%p122, %rd278, %rd6;
	@%p122 bra 	$L__BB34_2;
$L__BB34_153:
	ret;

}
	// .globl	_ZN3cub18CUB_300001_SM_10006detail10radix_sort29DeviceRadixSortOnesweepKernelINS1_5radix10policy_hubIddyE10Policy1000ELNS0_9SortOrderE1EddyiiNS1_21identity_decomposer_tEEEvPT5_SB_PT3_PKSC_PT1_PKSG_PT2_PKSK_T4_iiT6_
.visible .entry _ZN3cub18CUB_300001_SM_10006detail10radix_sort29DeviceRadixSortOnesweepKernelINS1_5radix10policy_hubIddyE10Policy1000ELNS0_9SortOrderE1EddyiiNS1_21identity_decomposer_tEEEvPT5_SB_PT3_PKSC_PT1_PKSG_PT2_PKSK_T4_iiT6_(
	.param .u64 .ptr .align 1 _ZN3cub18CUB_300001_SM_10006detail10radix_sort29DeviceRadixSortOnesweepKernelINS1_5radix10policy_hubIddyE10Policy1000ELNS0_9SortOrderE1EddyiiNS1_21identity_decomposer_tEEEvPT5_SB_PT3_PKSC_PT1_PKSG_PT2_PKSK_T4_iiT6__param_0,
	.param .u64 .ptr .align 1 _ZN3cub18CUB_300001_SM_10006detail10radix_sort29DeviceRadixSortOnesweepKernelINS1_5radix10policy_hubIddyE10Policy1000ELNS0_9SortOrderE1EddyiiNS1_21identity_decomposer_tEEEvPT5_SB_PT3_PKSC_PT1_PKSG_PT2_PKSK_T4_iiT6__param_1,
	.param .u64 .ptr .align 1 _ZN3cub18CUB_300001_SM_10006detail10radix_sort29DeviceRadixSortOnesweepKernelINS1_5radix10policy_hubIddyE10Policy1000ELNS0_9SortOrderE1EddyiiNS1_21identity_decomposer_tEEEvPT5_SB_PT3_PKSC_PT1_PKSG_PT2_PKSK_T4_iiT6__param_2,
	.param .u64 .ptr .align 1 _ZN3cub18CUB_300001_SM_10006detail10radix_sort29DeviceRadixSortOnesweepKernelINS1_5radix10policy_hubIddyE10Policy1000ELNS0_9SortOrderE1EddyiiNS1_21identity_decomposer_tEEEvPT5_SB_PT3_PKSC_PT1_PKSG_PT2_PKSK_T4_iiT6__param_3,
	.param .u64 .ptr .align 1 _ZN3cub18CUB_300001_SM_10006detail10radix_sort29DeviceRadixSortOnesweepKernelINS1_5radix10policy_hubIddyE10Policy1000ELNS0_9SortOrderE1EddyiiNS1_21identity_decomposer_tEEEvPT5_SB_PT3_PKSC_PT1_PKSG_PT2_PKSK_T4_iiT6__param_4,
	.param .u64 .ptr .align 1 _ZN3cub18CUB_300001_SM_10006detail10radix_sort29DeviceRadixSortOnesweepKernelINS1_5radix10policy_hubIddyE10Policy1000ELNS0_9SortOrderE1EddyiiNS1_21identity_decomposer_tEEEvPT5_SB_PT3_PKSC_PT1_PKSG_PT2_PKSK_T4_iiT6__param_5,
	.param .u64 .ptr .align 1 _ZN3cub18CUB_300001_SM_10006detail10radix_sort29DeviceRadixSortOnesweepKernelINS1_5radix10policy_hubIddyE10Policy1000ELNS0_9SortOrderE1EddyiiNS1_21identity_decomposer_tEEEvPT5_SB_PT3_PKSC_PT1_PKSG_PT2_PKSK_T4_iiT6__param_6,
	.param .u64 .ptr .align 1 _ZN3cub18CUB_300001_SM_10006detail10radix_sort29DeviceRadixSortOnesweepKernelINS1_5radix10policy_hubIddyE10Policy1000ELNS0_9SortOrderE1EddyiiNS1_21identity_decomposer_tEEEvPT5_SB_PT3_PKSC_PT1_PKSG_PT2_PKSK_T4_iiT6__param_7,
	.param .u32 _ZN3cub18CUB_300001_SM_10006detail10radix_sort29DeviceRadixSortOnesweepKernelINS1_5radix10policy_hubIddyE10Policy1000ELNS0_9SortOrderE1EddyiiNS1_21identity_decomposer_tEEEvPT5_SB_PT3_PKSC_PT1_PKSG_PT2_PKSK_T4_iiT6__param_8,
	.param .u32 _ZN3cub18CUB_300001_SM_10006detail10radix_sort29DeviceRadixSortOnesweepKernelINS1_5radix10policy_hubIddyE10Policy1000ELNS0_9SortOrderE1EddyiiNS1_21identity_decomposer_tEEEvPT5_SB_PT3_PKSC_PT1_PKSG_PT2_PKSK_T4_iiT6__param_9,
	.param .u32 _ZN3cub18CUB_300001_SM_10006detail10radix_sort29DeviceRadixSortOnesweepKernelINS1_5radix10policy_hubIddyE10Policy1000ELNS0_9SortOrderE1EddyiiNS1_21identity_decomposer_tEEEvPT5_SB_PT3_PKSC_PT1_PKSG_PT2_PKSK_T4_iiT6__param_10,
	.param .align 1 .b8 _ZN3cub18CUB_300001_SM_10006detail10radix_sort29DeviceRadixSortOnesweepKernelINS1_5radix10policy_hubIddyE10Policy1000ELNS0_9SortOrderE1EddyiiNS1_21identity_decomposer_tEEEvPT5_SB_PT3_PKSC_PT1_PKSG_PT2_PKSK_T4_iiT6__param_11[1]
)
.maxntid 384
{
	.reg .pred 	%p<261>;
	.reg .b32 	%r<1251>;
	.reg .b64 	%rd<627>;
	.reg .b64 	%fd<189>;
	// demoted variable
	.shared .align 16 .b8 _ZZN3cub18CUB_300001_SM_10006detail10radix_sort29DeviceRadixSortOnesweepKernelINS1_5radix10policy_hubIddyE10Policy1000ELNS0_9SortOrderE1EddyiiNS1_21identity_decomposer_tEEEvPT5_SB_PT3_PKSC_PT1_PKSG_PT2_PKSK_T4_iiT6_E1s[38912];
	ld.param.u64 	%rd114, [_ZN3cub18CUB_300001_SM_10006detail10radix_sort29DeviceRadixSortOnesweepKernelINS1_5radix10policy_hubIddyE10Policy1000ELNS0_9SortOrderE1EddyiiNS1_21identity_decomposer_tEEEvPT5_SB_PT3_PKSC_PT1_PKSG_PT2_PKSK_T4_iiT6__param_0];
	ld.param.u64 	%rd110, [_ZN3cub18CUB_300001_SM_10006detail10radix_sort29DeviceRadixSortOnesweepKernelINS1_5radix10policy_hubIddyE10Policy1000ELNS0_9SortOrderE1EddyiiNS1_21identity_decomposer_tEEEvPT5_SB_PT3_PKSC_PT1_PKSG_PT2_PKSK_T4_iiT6__param_1];
	ld.param.u64 	%rd115, [_ZN3cub18CUB_300001_SM_10006detail10radix_sort29DeviceRadixSortOnesweepKernelINS1_5radix10policy_hubIddyE10Policy1000ELNS0_9SortOrderE1EddyiiNS1_21identity_decomposer_tEEEvPT5_SB_PT3_PKSC_PT1_PKSG_PT2_PKSK_T4_iiT6__param_4];
	ld.param.u64 	%rd116, [_ZN3cub18CUB_300001_SM_10006detail10radix_sort29DeviceRadixSortOnesweepKernelINS1_5radix10policy_hubIddyE10Policy1000ELNS0_9SortOrderE1EddyiiNS1_21identity_decomposer_tEEEvPT5_SB_PT3_PKSC_PT1_PKSG_PT2_PKSK_T4_iiT6__param_5];
	ld.param.u64 	%rd117, [_ZN3cub18CUB_300001_SM_10006detail10radix_sort29DeviceRadixSortOnesweepKernelINS1_5radix10policy_hubIddyE10Policy1000ELNS0_9SortOrderE1EddyiiNS1_21identity_decomposer_tEEEvPT5_SB_PT3_PKSC_PT1_PKSG_PT2_PKSK_T4_iiT6__param_6];
	ld.param.u32 	%r158, [_ZN3cub18CUB_300001_SM_10006detail10radix_sort29DeviceRadixSortOnesweepKernelINS1_5radix10policy_hubIddyE10Policy1000ELNS0_9SortOrderE1EddyiiNS1_21identity_decomposer_tEEEvPT5_SB_PT3_PKSC_PT1_PKSG_PT2_PKSK_T4_iiT6__param_8];
	ld.param.u32 	%r160, [_ZN3cub18CUB_300001_SM_10006detail10radix_sort29DeviceRadixSortOnesweepKernelINS1_5radix10policy_hubIddyE10Policy1000ELNS0_9SortOrderE1EddyiiNS1_21identity_decomposer_tEEEvPT5_SB_PT3_PKSC_PT1_PKSG_PT2_PKSK_T4_iiT6__param_10];
	cvta.to.global.u64 	%rd1, %rd117;
	cvta.to.global.u64 	%rd2, %rd115;
	cvta.to.global.u64 	%rd3, %rd114;
	cvta.to.global.u64 	%rd4, %rd116;
	mov.u32 	%r1, %tid.x;
	shr.u32 	%r2, %r1, 5;
	// begin inline asm
	mov.u32 %r161, %laneid;
	// end inline asm
	setp.ne.s32 	%p1, %r1, 0;
	@%p1 bra 	$L__BB35_2;
	cvta.to.global.u64 	%rd118, %rd110;
	atom.global.add.u32 	%r162, [%rd118], 1;
	st.shared.u32 	[_ZZN3cub18CUB_300001_SM_10006detail10radix_sort29DeviceRadixSortOnesweepKernelINS1_5radix10policy_hubIddyE10Policy1000ELNS0_9SortOrderE1EddyiiNS1_21identity_decomposer_tEEEvPT5_SB_PT3_PKSC_PT1_PKSG_PT2_PKSK_T4_iiT6_E1s+36864], %r162;
$L__BB35_2:
	bar.sync 	0;
	ld.shared.u32 	%r4, [_ZZN3cub18CUB_300001_SM_10006detail10radix_sort29DeviceRadixSortOnesweepKernelINS1_5radix10policy_hubIddyE10Policy1000ELNS0_9SortOrderE1EddyiiNS1_21identity_decomposer_tEEEvPT5_SB_PT3_PKSC_PT1_PKSG_PT2_PKSK_T4_iiT6_E1s+36864];
	mul.lo.s32 	%r163, %r4, 4608;
	add.s32 	%r5, %r163, 4608;
	setp.gt.s32 	%p2, %r5, %r158;
	cvt.s64.s32 	%rd5, %r163;
	@%p2 bra 	$L__BB35_4;
	and.b32  	%r164, %r1, 31;
	and.b32  	%r165, %r1, 992;
	mul.lo.s32 	%r166, %r165, 12;
	or.b32  	%r167, %r166, %r164;
	cvt.u64.u32 	%rd119, %r167;
	add.s64 	%rd120, %rd119, %rd5;
	shl.b64 	%rd121, %rd120, 3;
	add.s64 	%rd122, %rd4, %rd121;
	ld.global.u64 	%rd612, [%rd122];
	ld.global.u64 	%rd611, [%rd122+256];
	ld.global.u64 	%rd610, [%rd122+512];
	ld.global.u64 	%rd609, [%rd122+768];
	ld.global.u64 	%rd608, [%rd122+1024];
	ld.global.u64 	%rd607, [%rd122+1280];
	ld.global.u64 	%rd606, [%rd122+1536];
	ld.global.u64 	%rd605, [%rd122+1792];
	ld.global.u64 	%rd604, [%rd122+2048];
	ld.global.u64 	%rd603, [%rd122+2304];
	ld.global.u64 	%rd602, [%rd122+2560];
	ld.global.u64 	%rd601, [%rd122+2816];
	bra.uni 	$L__BB35_28;
$L__BB35_4:
	cvt.u32.u64 	%r168, %rd5;
	sub.s32 	%r6, %r158, %r168;
	and.b32  	%r169, %r1, 31;
	and.b32  	%r170, %r1, 992;
	mul.lo.s32 	%r171, %r170, 12;
	or.b32  	%r7, %r171, %r169;
	setp.ge.s32 	%p3, %r7, %r6;
	cvt.u64.u32 	%rd124, %r7;
	add.s64 	%rd125, %rd124, %rd5;
	shl.b64 	%rd126, %rd125, 3;
	add.s64 	%rd18, %rd4, %rd126;
	mov.b64 	%rd612, -1;
	@%p3 bra 	$L__BB35_6;
	ld.global.u64 	%rd612, [%rd18];
$L__BB35_6:
	add.s32 	%r172, %r7, 32;
	setp.ge.s32 	%p4, %r172, %r6;
	mov.b64 	%rd611, -1;
	@%p4 bra 	$L__BB35_8;
	ld.global.u64 	%rd611, [%rd18+256];
$L__BB35_8:
	add.s32 	%r173, %r7, 64;
	setp.ge.s32 	%p5, %r173, %r6;
	mov.b64 	%rd610, -1;
	@%p5 bra 	$L__BB35_10;
	ld.global.u64 	%rd610, [%rd18+512];
$L__BB35_10:
	add.s32 	%r174, %r7, 96;
	setp.ge.s32 	%p6, %r174, %r6;
	mov.b64 	%rd609, -1;
	@%p6 bra 	$L__BB35_12;
	ld.global.u64 	%rd609, [%rd18+768];
$L__BB35_12:
	add.s32 	%r175, %r7, 128;
	setp.ge.s32 	%p7, %r175, %r6;
	mov.b64 	%rd608, -1;
	@%p7 bra 	$L__BB35_14;
	ld.global.u64 	%rd608, [%rd18+1024];
$L__BB35_14:
	add.s32 	%r176, %r7, 160;
	setp.ge.s32 	%p8, %r176, %r6;
	mov.b64 	%rd607, -1;
	@%p8 bra 	$L__BB35_16;
	ld.global.u64 	%rd607, [%rd18+1280];
$L__BB35_16:
	add.s32 	%r177, %r7, 192;
	setp.ge.s32 	%p9, %r177, %r6;
	mov.b64 	%rd606, -1;
	@%p9 bra 	$L__BB35_18;
	ld.global.u64 	%rd606, [%rd18+1536];
$L__BB35_18:
	add.s32 	%r178, %r7, 224;
	setp.ge.s32 	%p10, %r178, %r6;
	mov.b64 	%rd605, -1;
	@%p10 bra 	$L__BB35_20;
	ld.global.u64 	%rd605, [%rd18+1792];
$L__BB35_20:
	add.s32 	%r179, %r7, 256;
	setp.ge.s32 	%p11, %r179, %r6;
	mov.b64 	%rd604, -1;
	@%p11 bra 	$L__BB35_22;
	ld.global.u64 	%rd604, [%rd18+2048];
$L__BB35_22:
	add.s32 	%r180, %r7, 288;
	setp.ge.s32 	%p12, %r180, %r6;
	mov.b64 	%rd603, -1;
	@%p12 bra 	$L__BB35_24;
	ld.global.u64 	%rd603, [%rd18+2304];
$L__BB35_24:
	add.s32 	%r181, %r7, 320;
	setp.ge.s32 	%p13, %r181, %r6;
	mov.b64 	%rd602, -1;
	@%p13 bra 	$L__BB35_26;
	ld.global.u64 	%rd602, [%rd18+2560];
$L__BB35_26:
	add.s32 	%r182, %r7, 352;
	setp.ge.s32 	%p14, %r182, %r6;
	mov.b64 	%rd601, -1;
	@%p14 bra 	$L__BB35_28;
	ld.global.u64 	%rd601, [%rd18+2816];
$L__BB35_28:
	setp.lt.s64 	%p15, %rd612, 0;
	selp.b64 	%rd138, 0, 9223372036854775807, %p15;
	xor.b64  	%rd625, %rd138, %rd612;
	setp.lt.s64 	%p16, %rd606, 0;
	selp.b64 	%rd139, 0, 9223372036854775807, %p16;
	xor.b64  	%rd619, %rd139, %rd606;
	setp.lt.s64 	%p17, %rd605, 0;
	selp.b64 	%rd140, 0, 9223372036854775807, %p17;
	xor.b64  	%rd618, %rd140, %rd605;
	setp.lt.s64 	%p18, %rd604, 0;
	selp.b64 	%rd141, 0, 9223372036854775807, %p18;
	xor.b64  	%rd617, %rd141, %rd604;
	setp.lt.s64 	%p19, %rd603, 0;
	selp.b64 	%rd142, 0, 9223372036854775807, %p19;
	xor.b64  	%rd616, %rd142, %rd603;
	setp.lt.s64 	%p20, %rd601, 0;
	selp.b64 	%rd143, 0, 9223372036854775807, %p20;
	xor.b64  	%rd614, %rd143, %rd601;
	mov.b32 	%r183, -1;
	shl.b32 	%r184, %r183, %r160;
	not.b32 	%r8, %r184;
	shl.b32 	%r185, %r2, 10;
	mov.u32 	%r186, _ZZN3cub18CUB_300001_SM_10006detail10radix_sort29DeviceRadixSortOnesweepKernelINS1_5radix10policy_hubIddyE10Policy1000ELNS0_9SortOrderE1EddyiiNS1_21identity_decomposer_tEEEvPT5_SB_PT3_PKSC_PT1_PKSG_PT2_PKSK_T4_iiT6_E1s;
	add.s32 	%r9, %r186, %r185;
	setp.gt.s32 	%p21, %r161, 255;
	@%p21 bra 	$L__BB35_41;
	max.s32 	%r187, %r161, 224;
	sub.s32 	%r188, %r187, %r161;
	add.s32 	%r189, %r188, 31;
	shr.u32 	%r190, %r189, 5;
	add.s32 	%r10, %r190, 1;
	and.b32  	%r11, %r10, 15;
	setp.lt.u32 	%p22, %r189, 480;
	mov.u32 	%r1225, %r161;
	@%p22 bra 	$L__BB35_32;
	and.b32  	%r191, %r10, 268435440;
	neg.s32 	%r1223, %r191;
	shl.b32 	%r193, %r161, 2;
	add.s32 	%r194, %r185, %r193;
	add.s32 	%r196, %r194, %r186;
	add.s32 	%r1222, %r196, 1024;
	mov.u32 	%r1225, %r161;
$L__BB35_31:
	.pragma "nounroll";
	mov.b32 	%r197, 0;
	st.shared.u32 	[%r1222+-1024], %r197;
	st.shared.u32 	[%r1222+-896], %r197;
	st.shared.u32 	[%r1222+-768], %r197;
	st.shared.u32 	[%r1222+-640], %r197;
	st.shared.u32 	[%r1222+-512], %r197;
	st.shared.u32 	[%r1222+-384], %r197;
	st.shared.u32 	[%r1222+-256], %r197;
	st.shared.u32 	[%r1222+-128], %r197;
	st.shared.u32 	[%r1222], %r197;
	st.shared.u32 	[%r1222+128], %r197;
	st.shared.u32 	[%r1222+256], %r197;
	st.shared.u32 	[%r1222+384], %r197;
	st.shared.u32 	[%r1222+512], %r197;
	st.shared.u32 	[%r1222+640], %r197;
	st.shared.u32 	[%r1222+768], %r197;
	st.shared.u32 	[%r1222+896], %r197;
	add.s32 	%r1225, %r1225, 512;
	add.s32 	%r1223, %r1223, 16;
	add.s32 	%r1222, %r1222, 2048;
	setp.ne.s32 	%p23, %r1223, 0;
	@%p23 bra 	$L__BB35_31;
$L__BB35_32:
	setp.eq.s32 	%p24, %r11, 0;
	@%p24 bra 	$L__BB35_41;
	and.b32  	%r21, %r10, 7;
	setp.lt.u32 	%p25, %r11, 8;
	@%p25 bra 	$L__BB35_35;
	shl.b32 	%r198, %r1225, 2;
	add.s32 	%r199, %r9, %r198;
	mov.b32 	%r200, 0;
	st.shared.u32 	[%r199], %r200;
	st.shared.u32 	[%r199+128], %r200;
	st.shared.u32 	[%r199+256], %r200;
	st.shared.u32 	[%r199+384], %r200;
	st.shared.u32 	[%r199+512], %r200;
	st.shared.u32 	[%r199+640], %r200;
	st.shared.u32 	[%r199+768], %r200;
	st.shared.u32 	[%r199+896], %r200;
	add.s32 	%r1225, %r1225, 256;
$L__BB35_35:
	setp.eq.s32 	%p26, %r21, 0;
	@%p26 bra 	$L__BB35_41;
	and.b32  	%r24, %r10, 3;
	setp.lt.u32 	%p27, %r21, 4;
	@%p27 bra 	$L__BB35_38;
	shl.b32 	%r201, %r1225, 2;
	add.s32 	%r202, %r9, %r201;
	mov.b32 	%r203, 0;
	st.shared.u32 	[%r202], %r203;
	st.shared.u32 	[%r202+128], %r203;
	st.shared.u32 	[%r202+256], %r203;
	st.shared.u32 	[%r202+384], %r203;
	add.s32 	%r1225, %r1225, 128;
$L__BB35_38:
	setp.eq.s32 	%p28, %r24, 0;
	@%p28 bra 	$L__BB35_41;
	shl.b32 	%r205, %r1225, 2;
	add.s32 	%r206, %r185, %r205;
	add.s32 	%r1229, %r186, %r206;
	neg.s32 	%r1228, %r24;
$L__BB35_40:
	.pragma "nounroll";
	mov.b32 	%r208, 0;
	st.shared.u32 	[%r1229], %r208;
	add.s32 	%r1229, %r1229, 128;
	add.s32 	%r1228, %r1228, 1;
	setp.ne.s32 	%p29, %r1228, 0;
	@%p29 bra 	$L__BB35_40;
$L__BB35_41:
	ld.param.u32 	%r1221, [_ZN3cub18CUB_300001_SM_10006detail10radix_sort29DeviceRadixSortOnesweepKernelINS1_5radix10policy_hubIddyE10Policy1000ELNS0_9SortOrderE1EddyiiNS1_21identity_decomposer_tEEEvPT5_SB_PT3_PKSC_PT1_PKSG_PT2_PKSK_T4_iiT6__param_9];
	bar.warp.sync 	-1;
	cvt.u64.u32 	%rd60, %r1221;
	setp.eq.s64 	%p30, %rd625, 9223372036854775807;
	selp.b64 	%rd144, -9223372036854775808, %rd625, %p30;
	shr.u64 	%rd145, %rd144, %r1221;
	cvt.u32.u64 	%r210, %rd145;
	and.b32  	%r33, %r210, %r8;
	shl.b32 	%r211, %r33, 2;
	add.s32 	%r212, %r9, %r211;
	atom.shared.add.u32 	%r213, [%r212], 1;
	setp.lt.s64 	%p31, %rd611, 0;
	selp.b64 	%rd146, 0, 9223372036854775807, %p31;
	xor.b64  	%rd147, %rd146, %rd611;
	setp.eq.s64 	%p32, %rd147, 9223372036854775807;
	selp.b64 	%rd148, -9223372036854775808, %rd147, %p32;
	shr.u64 	%rd149, %rd148, %r1221;
	cvt.u32.u64 	%r214, %rd149;
	and.b32  	%r215, %r214, %r8;
	shl.b32 	%r216, %r215, 2;
	add.s32 	%r217, %r9, %r216;
	atom.shared.add.u32 	%r218, [%r217], 1;
	setp.lt.s64 	%p33, %rd610, 0;
	selp.b64 	%rd150, 0, 9223372036854775807, %p33;
	xor.b64  	%rd151, %rd150, %rd610;
	setp.eq.s64 	%p34, %rd151, 9223372036854775807;
	selp.b64 	%rd152, -9223372036854775808, %rd151, %p34;
	shr.u64 	%rd153, %rd152, %r1221;
	cvt.u32.u64 	%r219, %rd153;
	and.b32  	%r220, %r219, %r8;
	shl.b32 	%r221, %r220, 2;
	add.s32 	%r222, %r9, %r221;
	atom.shared.add.u32 	%r223, [%r222], 1;
	setp.lt.s64 	%p35, %rd609, 0;
	selp.b64 	%rd154, 0, 9223372036854775807, %p35;
	xor.b64  	%rd155, %rd154, %rd609;
	setp.eq.s64 	%p36, %rd155, 9223372036854775807;
	selp.b64 	%rd156, -9223372036854775808, %rd155, %p36;
	shr.u64 	%rd157, %rd156, %r1221;
	cvt.u32.u64 	%r224, %rd157;
	and.b32  	%r225, %r224, %r8;
	shl.b32 	%r226, %r225, 2;
	add.s32 	%r227, %r9, %r226;
	atom.shared.add.u32 	%r228, [%r227], 1;
	setp.lt.s64 	%p37, %rd608, 0;
	selp.b64 	%rd158, 0, 9223372036854775807, %p37;
	xor.b64  	%rd159, %rd158, %rd608;
	setp.eq.s64 	%p38, %rd159, 9223372036854775807;
	selp.b64 	%rd160, -9223372036854775808, %rd159, %p38;
	shr.u64 	%rd161, %rd160, %r1221;
	cvt.u32.u64 	%r229, %rd161;
	and.b32  	%r230, %r229, %r8;
	shl.b32 	%r231, %r230, 2;
	add.s32 	%r232, %r9, %r231;
	atom.shared.add.u32 	%r233, [%r232], 1;
	setp.lt.s64 	%p39, %rd607, 0;
	selp.b64 	%rd162, 0, 9223372036854775807, %p39;
	xor.b64  	%rd163, %rd162, %rd607;
	setp.eq.s64 	%p40, %rd163, 9223372036854775807;
	selp.b64 	%rd164, -9223372036854775808, %rd163, %p40;
	shr.u64 	%rd165, %rd164, %r1221;
	cvt.u32.u64 	%r234, %rd165;
	and.b32  	%r235, %r234, %r8;
	shl.b32 	%r236, %r235, 2;
	add.s32 	%r237, %r9, %r236;
	atom.shared.add.u32 	%r238, [%r237], 1;
	setp.eq.s64 	%p41, %rd619, 9223372036854775807;
	selp.b64 	%rd166, -9223372036854775808, %rd619, %p41;
	shr.u64 	%rd167, %rd166, %r1221;
	cvt.u32.u64 	%r239, %rd167;
	and.b32  	%r240, %r239, %r8;
	shl.b32 	%r241, %r240, 2;
	add.s32 	%r242, %r9, %r241;
	atom.shared.add.u32 	%r243, [%r242], 1;
	setp.eq.s64 	%p42, %rd618, 9223372036854775807;
	selp.b64 	%rd168, -9223372036854775808, %rd618, %p42;
	shr.u64 	%rd169, %rd168, %r1221;
	cvt.u32.u64 	%r244, %rd169;
	and.b32  	%r245, %r244, %r8;
	shl.b32 	%r246, %r245, 2;
	add.s32 	%r247, %r9, %r246;
	atom.shared.add.u32 	%r248, [%r247], 1;
	setp.eq.s64 	%p43, %rd617, 9223372036854775807;
	selp.b64 	%rd170, -9223372036854775808, %rd617, %p43;
	shr.u64 	%rd171, %rd170, %r1221;
	cvt.u32.u64 	%r249, %rd171;
	and.b32  	%r250, %r249, %r8;
	shl.b32 	%r251, %r250, 2;
	add.s32 	%r252, %r9, %r251;
	atom.shared.add.u32 	%r253, [%r252], 1;
	setp.eq.s64 	%p44, %rd616, 9223372036854775807;
	selp.b64 	%rd172, -9223372036854775808, %rd616, %p44;
	shr.u64 	%rd173, %rd172, %r1221;
	cvt.u32.u64 	%r254, %rd173;
	and.b32  	%r255, %r254, %r8;
	shl.b32 	%r256, %r255, 2;
	add.s32 	%r257, %r9, %r256;
	atom.shared.add.u32 	%r258, [%r257], 1;
	setp.lt.s64 	%p45, %rd602, 0;
	selp.b64 	%rd174, 0, 9223372036854775807, %p45;
	xor.b64  	%rd175, %rd174, %rd602;
	setp.eq.s64 	%p46, %rd175, 9223372036854775807;
	selp.b64 	%rd176, -9223372036854775808, %rd175, %p46;
	shr.u64 	%rd177, %rd176, %r1221;
	cvt.u32.u64 	%r259, %rd177;
	and.b32  	%r260, %r259, %r8;
	shl.b32 	%r261, %r260, 2;
	add.s32 	%r262, %r9, %r261;
	atom.shared.add.u32 	%r263, [%r262], 1;
	setp.eq.s64 	%p47, %rd614, 9223372036854775807;
	selp.b64 	%rd178, -9223372036854775808, %rd614, %p47;
	shr.u64 	%rd179, %rd178, %r1221;
	cvt.u32.u64 	%r264, %rd179;
	and.b32  	%r265, %r264, %r8;
	shl.b32 	%r266, %r265, 2;
	add.s32 	%r267, %r9, %r266;
	atom.shared.add.u32 	%r268, [%r267], 1;
	bar.sync 	0;
	setp.gt.u32 	%p48, %r1, 255;
	mov.b32 	%r1230, 0;
	@%p48 bra 	$L__BB35_43;
	shl.b32 	%r269, %r1, 2;
	add.s32 	%r271, %r186, %r269;
	ld.shared.u32 	%r272, [%r271];
	mov.b32 	%r273, 0;
	st.shared.u32 	[%r271], %r273;
	ld.shared.u32 	%r274, [%r271+1024];
	st.shared.u32 	[%r271+1024], %r272;
	add.s32 	%r275, %r274, %r272;
	ld.shared.u32 	%r276, [%r271+2048];
	st.shared.u32 	[%r271+2048], %r275;
	add.s32 	%r277, %r276, %r275;
	ld.shared.u32 	%r278, [%r271+3072];
	st.shared.u32 	[%r271+3072], %r277;
	add.s32 	%r279, %r278, %r277;
	ld.shared.u32 	%r280, [%r271+4096];
	st.shared.u32 	[%r271+4096], %r279;
	add.s32 	%r281, %r280, %r279;
	ld.shared.u32 	%r282, [%r271+5120];
	st.shared.u32 	[%r271+5120], %r281;
	add.s32 	%r283, %r282, %r281;
	ld.shared.u32 	%r284, [%r271+6144];
	st.shared.u32 	[%r271+6144], %r283;
	add.s32 	%r285, %r284, %r283;
	ld.shared.u32 	%r286, [%r271+7168];
	st.shared.u32 	[%r271+7168], %r285;
	add.s32 	%r287, %r286, %r285;
	ld.shared.u32 	%r288, [%r271+8192];
	st.shared.u32 	[%r271+8192], %r287;
	add.s32 	%r289, %r288, %r287;
	ld.shared.u32 	%r290, [%r271+9216];
	st.shared.u32 	[%r271+9216], %r289;
	add.s32 	%r291, %r290, %r289;
	ld.shared.u32 	%r292, [%r271+10240];
	st.shared.u32 	[%r271+10240], %r291;
	add.s32 	%r293, %r292, %r291;
	ld.shared.u32 	%r294, [%r271+11264];
	st.shared.u32 	[%r271+11264], %r293;
	add.s32 	%r1230, %r294, %r293;
$L__BB35_43:
	setp.gt.u32 	%p49, %r1, 255;
	shl.b32 	%r295, %r4, 8;
	add.s32 	%r296, %r295, %r1;
	mul.wide.s32 	%rd180, %r296, 4;
	add.s64 	%rd61, %rd3, %rd180;
	@%p49 bra 	$L__BB35_45;
	or.b32  	%r297, %r1230, 1073741824;
	st.volatile.global.u32 	[%rd61], %r297;
$L__BB35_45:
	ld.param.u64 	%rd589, [_ZN3cub18CUB_300001_SM_10006detail10radix_sort29DeviceRadixSortOnesweepKernelINS1_5radix10policy_hubIddyE10Policy1000ELNS0_9SortOrderE1EddyiiNS1_21identity_decomposer_tEEEvPT5_SB_PT3_PKSC_PT1_PKSG_PT2_PKSK_T4_iiT6__param_7];
	ld.param.u64 	%rd588, [_ZN3cub18CUB_300001_SM_10006detail10radix_sort29DeviceRadixSortOnesweepKernelINS1_5radix10policy_hubIddyE10Policy1000ELNS0_9SortOrderE1EddyiiNS1_21identity_decomposer_tEEEvPT5_SB_PT3_PKSC_PT1_PKSG_PT2_PKSK_T4_iiT6__param_3];
	ld.param.u64 	%rd584, [_ZN3cub18CUB_300001_SM_10006detail10radix_sort29DeviceRadixSortOnesweepKernelINS1_5radix10policy_hubIddyE10Policy1000ELNS0_9SortOrderE1EddyiiNS1_21identity_decomposer_tEEEvPT5_SB_PT3_PKSC_PT1_PKSG_PT2_PKSK_T4_iiT6__param_2];
	setp.lt.s64 	%p50, %rd602, 0;
	selp.b64 	%rd181, 0, 9223372036854775807, %p50;
	xor.b64  	%rd615, %rd181, %rd602;
	setp.lt.s64 	%p51, %rd611, 0;
	selp.b64 	%rd182, 0, 9223372036854775807, %p51;
	xor.b64  	%rd624, %rd182, %rd611;
	setp.lt.s64 	%p52, %rd609, 0;
	selp.b64 	%rd183, 0, 9223372036854775807, %p52;
	xor.b64  	%rd622, %rd183, %rd609;
	setp.lt.s64 	%p53, %rd610, 0;
	selp.b64 	%rd184, 0, 9223372036854775807, %p53;
	xor.b64  	%rd623, %rd184, %rd610;
	setp.lt.s64 	%p54, %rd607, 0;
	selp.b64 	%rd185, 0, 9223372036854775807, %p54;
	xor.b64  	%rd620, %rd185, %rd607;
	setp.lt.s64 	%p55, %rd608, 0;
	selp.b64 	%rd186, 0, 9223372036854775807, %p55;
	xor.b64  	%rd621, %rd186, %rd608;
	setp.lt.u32 	%p56, %r1, 256;
	setp.eq.s32 	%p57, %r1230, 4608;
	and.pred  	%p58, %p56, %p57;
	selp.u32 	%r298, 1, 0, %p58;
	{ 
	.reg .pred 	%p1; 
	.reg .pred 	%p2; 
	setp.ne.u32 	%p1, %r298, 0; 
	bar.red.or.pred 	%p2, 0, %p1; 
	selp.u32 	%r299, 1, 0, %p2; 
	}
	setp.eq.s32 	%p59, %r299, 0;
	and.b32  	%r300, %r1, 992;
	and.b32  	%r301, %r1, 31;
	mul.lo.s32 	%r302, %r300, 12;
	or.b32  	%r303, %r302, %r301;
	cvt.u64.u32 	%rd68, %r303;
	add.s64 	%rd187, %rd68, %rd5;
	cvta.to.global.u64 	%rd188, %rd589;
	shl.b64 	%rd189, %rd187, 3;
	add.s64 	%rd69, %rd188, %rd189;
	cvt.u64.u32 	%rd70, %r1;
	cvta.to.global.u64 	%rd190, %rd584;
	mul.wide.u32 	%rd191, %r1, 8;
	add.s64 	%rd71, %rd190, %rd191;
	cvta.to.global.u64 	%rd192, %rd588;
	add.s64 	%rd72, %rd192, %rd191;
	@%p59 bra 	$L__BB35_135;
	setp.gt.u32 	%p60, %r1, 255;
	setp.gt.u32 	%p61, %r1, %r33;
	selp.b32 	%r36, 4608, 0, %p61;
	shl.b32 	%r304, %r1, 3;
	mov.u32 	%r305, _ZZN3cub18CUB_300001_SM_10006detail10radix_sort29DeviceRadixSortOnesweepKernelINS1_5radix10policy_hubIddyE10Policy1000ELNS0_9SortOrderE1EddyiiNS1_21identity_decomposer_tEEEvPT5_SB_PT3_PKSC_PT1_PKSG_PT2_PKSK_T4_iiT6_E1s;
	add.s32 	%r306, %r305, %r304;
	add.s32 	%r37, %r306, 36864;
	@%p60 bra 	$L__BB35_54;
	ld.global.u64 	%rd193, [%rd72];
	cvt.u64.u32 	%rd194, %r36;
	sub.s64 	%rd613, %rd193, %rd194;
	st.shared.u64 	[%r37], %rd613;
	setp.lt.s32 	%p62, %r4, 1;
	mov.u32 	%r1234, %r1230;
	@%p62 bra 	$L__BB35_53;
	mov.b32 	%r1232, -1;
	mov.u32 	%r1231, %r4;
	mov.u32 	%r1234, %r1230;
$L__BB35_49:
	add.s32 	%r41, %r1231, -1;
	shl.b32 	%r308, %r41, 8;
	add.s32 	%r309, %r308, %r1;
	mul.wide.s32 	%rd195, %r309, 4;
	add.s64 	%rd74, %rd3, %rd195;
$L__BB35_50:
	membar.cta;
	ld.volatile.global.u32 	%r42, [%rd74];
	setp.eq.s32 	%p63, %r42, 0;
	@%p63 bra 	$L__BB35_50;
	and.b32  	%r310, %r42, 1073741823;
	add.s32 	%r1234, %r310, %r1234;
	setp.gt.s32 	%p64, %r42, -1;
	vote.sync.ballot.b32 	%r1232, %p64, %r1232;
	setp.gt.u32 	%p66, %r1231, 1;
	and.pred  	%p67, %p64, %p66;
	mov.u32 	%r1231, %r41;
	@%p67 bra 	$L__BB35_49;
	ld.shared.u64 	%rd613, [%r37];
$L__BB35_53:
	or.b32  	%r311, %r1234, -2147483648;
	st.volatile.global.u32 	[%rd61], %r311;
	sub.s32 	%r312, %r1234, %r1230;
	cvt.s64.s32 	%rd196, %r312;
	add.s64 	%rd197, %rd613, %rd196;
	st.shared.u64 	[%r37], %rd197;
$L__BB35_54:
	ld.param.u64 	%rd585, [_ZN3cub18CUB_300001_SM_10006detail10radix_sort29DeviceRadixSortOnesweepKernelINS1_5radix10policy_hubIddyE10Policy1000ELNS0_9SortOrderE1EddyiiNS1_21identity_decomposer_tEEEvPT5_SB_PT3_PKSC_PT1_PKSG_PT2_PKSK_T4_iiT6__param_2];
	setp.gt.u32 	%p68, %r1, 255;
	setp.lt.s32 	%p69, %r5, %r158;
	setp.eq.s64 	%p70, %rd585, 0;
	or.pred  	%p71, %p70, %p69;
	or.pred  	%p72, %p68, %p71;
	@%p72 bra 	$L__BB35_56;
	ld.shared.u64 	%rd198, [%r37];
	cvt.u64.u32 	%rd199, %r36;
	cvt.s64.s32 	%rd200, %r1230;
	add.s64 	%rd201, %rd199, %rd200;
	add.s64 	%rd202, %rd201, %rd198;
	st.global.u64 	[%rd71], %rd202;
$L__BB35_56:
	setp.gt.s32 	%p73, %r5, %r158;
	bar.sync 	0;
	shl.b32 	%r313, %r33, 3;
	add.s32 	%r315, %r305, %r313;
	ld.shared.u64 	%rd77, [%r315+36864];
	@%p73 bra 	$L__BB35_58;
	add.s64 	%rd203, %rd77, %rd68;
	shl.b64 	%rd204, %rd203, 3;
	add.s64 	%rd205, %rd2, %rd204;
	st.global.u64 	[%rd205], %rd612;
	st.global.u64 	[%rd205+256], %rd611;
	st.global.u64 	[%rd205+512], %rd610;
	st.global.u64 	[%rd205+768], %rd609;
	st.global.u64 	[%rd205+1024], %rd608;
	st.global.u64 	[%rd205+1280], %rd607;
	st.global.u64 	[%rd205+1536], %rd606;
	st.global.u64 	[%rd205+1792], %rd605;
	st.global.u64 	[%rd205+2048], %rd604;
	st.global.u64 	[%rd205+2304], %rd603;
	st.global.u64 	[%rd205+2560], %rd602;
	st.global.u64 	[%rd205+2816], %rd601;
	bra.uni 	$L__BB35_82;
$L__BB35_58:
	cvt.u32.u64 	%r316, %rd68;
	mad.lo.s32 	%r46, %r4, -4608, %r158;
	setp.ge.s32 	%p74, %r316, %r46;
	add.s64 	%rd206, %rd77, %rd68;
	shl.b64 	%rd207, %rd206, 3;
	add.s64 	%rd78, %rd2, %rd207;
	@%p74 bra 	$L__BB35_60;
	st.global.u64 	[%rd78], %rd612;
$L__BB35_60:
	add.s32 	%r318, %r316, 32;
	setp.ge.s32 	%p75, %r318, %r46;
	@%p75 bra 	$L__BB35_62;
	st.global.u64 	[%rd78+256], %rd611;
$L__BB35_62:
	add.s32 	%r320, %r316, 64;
	setp.ge.s32 	%p76, %r320, %r46;
	@%p76 bra 	$L__BB35_64;
	st.global.u64 	[%rd78+512], %rd610;
$L__BB35_64:
	add.s32 	%r322, %r316, 96;
	setp.ge.s32 	%p77, %r322, %r46;
	@%p77 bra 	$L__BB35_66;
	st.global.u64 	[%rd78+768], %rd609;
$L__BB35_66:
	add.s32 	%r324, %r316, 128;
	setp.ge.s32 	%p78, %r324, %r46;
	@%p78 bra 	$L__BB35_68;
	st.global.u64 	[%rd78+1024], %rd608;
$L__BB35_68:
	add.s32 	%r326, %r316, 160;
	setp.ge.s32 	%p79, %r326, %r46;
	@%p79 bra 	$L__BB35_70;
	st.global.u64 	[%rd78+1280], %rd607;
$L__BB35_70:
	add.s32 	%r328, %r316, 192;
	setp.ge.s32 	%p80, %r328, %r46;
	@%p80 bra 	$L__BB35_72;
	st.global.u64 	[%rd78+1536], %rd606;
$L__BB35_72:
	add.s32 	%r330, %r316, 224;
	setp.ge.s32 	%p81, %r330, %r46;
	@%p81 bra 	$L__BB35_74;
	st.global.u64 	[%rd78+1792], %rd605;
$L__BB35_74:
	add.s32 	%r332, %r316, 256;
	setp.ge.s32 	%p82, %r332, %r46;
	@%p82 bra 	$L__BB35_76;
	st.global.u64 	[%rd78+2048], %rd604;
$L__BB35_76:
	add.s32 	%r334, %r316, 288;
	setp.ge.s32 	%p83, %r334, %r46;
	@%p83 bra 	$L__BB35_78;
	st.global.u64 	[%rd78+2304], %rd603;
$L__BB35_78:
	add.s32 	%r336, %r316, 320;
	setp.ge.s32 	%p84, %r336, %r46;
	@%p84 bra 	$L__BB35_80;
	st.global.u64 	[%rd78+2560], %rd602;
$L__BB35_80:
	add.s32 	%r338, %r316, 352;
	setp.ge.s32 	%p85, %r338, %r46;
	@%p85 bra 	$L__BB35_82;
	st.global.u64 	[%rd78+2816], %rd601;
$L__BB35_82:
	setp.gt.s32 	%p86, %r5, %r158;
	@%p86 bra 	$L__BB35_84;
	ld.global.f64 	%fd165, [%rd69];
	ld.global.f64 	%fd164, [%rd69+256];
	ld.global.f64 	%fd163, [%rd69+512];
	ld.global.f64 	%fd162, [%rd69+768];
	ld.global.f64 	%fd161, [%rd69+1024];
	ld.global.f64 	%fd160, [%rd69+1280];
	ld.global.f64 	%fd159, [%rd69+1536];
	ld.global.f64 	%fd158, [%rd69+1792];
	ld.global.f64 	%fd157, [%rd69+2048];
	ld.global.f64 	%fd156, [%rd69+2304];
	ld.global.f64 	%fd155, [%rd69+2560];
	ld.global.f64 	%fd154, [%rd69+2816];
	bra.uni 	$L__BB35_108;
$L__BB35_84:
	cvt.u32.u64 	%r339, %rd68;
	cvt.u32.u64 	%r340, %rd5;
	sub.s32 	%r47, %r158, %r340;
	setp.ge.s32 	%p87, %r339, %r47;
	@%p87 bra 	$L__BB35_86;
	ld.global.f64 	%fd165, [%rd69];
$L__BB35_86:
	add.s32 	%r342, %r339, 32;
	setp.ge.s32 	%p88, %r342, %r47;
	@%p88 bra 	$L__BB35_88;
	ld.global.f64 	%fd164, [%rd69+256];
$L__BB35_88:
	add.s32 	%r344, %r339, 64;
	setp.ge.s32 	%p89, %r344, %r47;
	@%p89 bra 	$L__BB35_90;
	ld.global.f64 	%fd163, [%rd69+512];
$L__BB35_90:
	add.s32 	%r346, %r339, 96;
	setp.ge.s32 	%p90, %r346, %r47;
	@%p90 bra 	$L__BB35_92;
	ld.global.f64 	%fd162, [%rd69+768];
$L__BB35_92:
	add.s32 	%r348, %r339, 128;
	setp.ge.s32 	%p91, %r348, %r47;
	@%p91 bra 	$L__BB35_94;
	ld.global.f64 	%fd161, [%rd69+1024];
$L__BB35_94:
	add.s32 	%r350, %r339, 160;
	setp.ge.s32 	%p92, %r350, %r47;
	@%p92 bra 	$L__BB35_96;
	ld.global.f64 	%fd160, [%rd69+1280];
$L__BB35_96:
	add.s32 	%r352, %r339, 192;
	setp.ge.s32 	%p93, %r352, %r47;
	@%p93 bra 	$L__BB35_98;
	ld.global.f64 	%fd159, [%rd69+1536];
$L__BB35_98:
	add.s32 	%r354, %r339, 224;
	setp.ge.s32 	%p94, %r354, %r47;
	@%p94 bra 	$L__BB35_100;
	ld.global.f64 	%fd158, [%rd69+1792];
$L__BB35_100:
	add.s32 	%r356, %r339, 256;
	setp.ge.s32 	%p95, %r356, %r47;
	@%p95 bra 	$L__BB35_102;
	ld.global.f64 	%fd157, [%rd69+2048];
$L__BB35_102:
	add.s32 	%r358, %r339, 288;
	setp.ge.s32 	%p96, %r358, %r47;
	@%p96 bra 	$L__BB35_104;
	ld.global.f64 	%fd156, [%rd69+2304];
$L__BB35_104:
	add.s32 	%r360, %r339, 320;
	setp.ge.s32 	%p97, %r360, %r47;
	@%p97 bra 	$L__BB35_106;
	ld.global.f64 	%fd155, [%rd69+2560];
$L__BB35_106:
	add.s32 	%r362, %r339, 352;
	setp.ge.s32 	%p98, %r362, %r47;
	@%p98 bra 	$L__BB35_108;
	ld.global.f64 	%fd154, [%rd69+2816];
$L__BB35_108:
	setp.gt.s32 	%p99, %r5, %r158;
	@%p99 bra 	$L__BB35_110;
	add.s64 	%rd208, %rd77, %rd68;
	shl.b64 	%rd209, %rd208, 3;
	add.s64 	%rd210, %rd1, %rd209;
	st.global.f64 	[%rd210], %fd165;
	st.global.f64 	[%rd210+256], %fd164;
	st.global.f64 	[%rd210+512], %fd163;
	st.global.f64 	[%rd210+768], %fd162;
	st.global.f64 	[%rd210+1024], %fd161;
	st.global.f64 	[%rd210+1280], %fd160;
	st.global.f64 	[%rd210+1536], %fd159;
	st.global.f64 	[%rd210+1792], %fd158;
	st.global.f64 	[%rd210+2048], %fd157;
	st.global.f64 	[%rd210+2304], %fd156;
	st.global.f64 	[%rd210+2560], %fd155;
	st.global.f64 	[%rd210+2816], %fd154;
	bra.uni 	$L__BB35_134;
$L__BB35_110:
	cvt.u32.u64 	%r363, %rd68;
	mad.lo.s32 	%r48, %r4, -4608, %r158;
	setp.ge.s32 	%p100, %r363, %r48;
	add.s64 	%rd211, %rd77, %rd68;
	shl.b64 	%rd212, %rd211, 3;
	add.s64 	%rd79, %rd1, %rd212;
	@%p100 bra 	$L__BB35_112;
	st.global.f64 	[%rd79], %fd165;
$L__BB35_112:
	add.s32 	%r365, %r363, 32;
	setp.ge.s32 	%p101, %r365, %r48;
	@%p101 bra 	$L__BB35_114;
	st.global.f64 	[%rd79+256], %fd164;
$L__BB35_114:
	add.s32 	%r367, %r363, 64;
	setp.ge.s32 	%p102, %r367, %r48;
	@%p102 bra 	$L__BB35_116;
	st.global.f64 	[%rd79+512], %fd163;
$L__BB35_116:
	add.s32 	%r369, %r363, 96;
	setp.ge.s32 	%p103, %r369, %r48;
	@%p103 bra 	$L__BB35_118;
	st.global.f64 	[%rd79+768], %fd162;
$L__BB35_118:
	add.s32 	%r371, %r363, 128;
	setp.ge.s32 	%p104, %r371, %r48;
	@%p104 bra 	$L__BB35_120;
	st.global.f64 	[%rd79+1024], %fd161;
$L__BB35_120:
	add.s32 	%r373, %r363, 160;
	setp.ge.s32 	%p105, %r373, %r48;
	@%p105 bra 	$L__BB35_122;
	st.global.f64 	[%rd79+1280], %fd160;
$L__BB35_122:
	add.s32 	%r375, %r363, 192;
	setp.ge.s32 	%p106, %r375, %r48;
	@%p106 bra 	$L__BB35_124;
	st.global.f64 	[%rd79+1536], %fd159;
$L__BB35_124:
	add.s32 	%r377, %r363, 224;
	setp.ge.s32 	%p107, %r377, %r48;
	@%p107 bra 	$L__BB35_126;
	st.global.f64 	[%rd79+1792], %fd158;
$L__BB35_126:
	add.s32 	%r379, %r363, 256;
	setp.ge.s32 	%p108, %r379, %r48;
	@%p108 bra 	$L__BB35_128;
	st.global.f64 	[%rd79+2048], %fd157;
$L__BB35_128:
	add.s32 	%r381, %r363, 288;
	setp.ge.s32 	%p109, %r381, %r48;
	@%p109 bra 	$L__BB35_130;
	st.global.f64 	[%rd79+2304], %fd156;
$L__BB35_130:
	add.s32 	%r383, %r363, 320;
	setp.ge.s32 	%p110, %r383, %r48;
	@%p110 bra 	$L__BB35_132;
	st.global.f64 	[%rd79+2560], %fd155;
$L__BB35_132:
	add.s32 	%r385, %r363, 352;
	setp.ge.s32 	%p111, %r385, %r48;
	@%p111 bra 	$L__BB35_134;
	st.global.f64 	[%rd79+2816], %fd154;
$L__BB35_134:
	// begin inline asm
	exit;
	// end inline asm
	mov.u64 	%rd614, %rd601;
	mov.u64 	%rd615, %rd602;
	mov.u64 	%rd616, %rd603;
	mov.u64 	%rd617, %rd604;
	mov.u64 	%rd618, %rd605;
	mov.u64 	%rd619, %rd606;
	mov.u64 	%rd620, %rd607;
	mov.u64 	%rd621, %rd608;
	mov.u64 	%rd622, %rd609;
	mov.u64 	%rd623, %rd610;
	mov.u64 	%rd624, %rd611;
	mov.u64 	%rd625, %rd612;
$L__BB35_135:
	mul.hi.u32 	%r386, %r1, 357913942;
	add.s32 	%r387, %r386, %r1;
	shl.b32 	%r388, %r387, 2;
	mov.u32 	%r389, _ZZN3cub18CUB_300001_SM_10006detail10radix_sort29DeviceRadixSortOnesweepKernelINS1_5radix10policy_hubIddyE10Policy1000ELNS0_9SortOrderE1EddyiiNS1_21identity_decomposer_tEEEvPT5_SB_PT3_PKSC_PT1_PKSG_PT2_PKSK_T4_iiT6_E1s;
	add.s32 	%r390, %r389, %r388;
	add.s32 	%r49, %r390, 13328;
	st.shared.u32 	[%r390+13328], %r1230;
	bar.sync 	0;
	setp.gt.u32 	%p112, %r1, 31;
	@%p112 bra 	$L__BB35_137;
	mad.lo.s32 	%r422, %r1, 52, %r389;
	ld.shared.u32 	%r423, [%r422+13328];
	ld.shared.u32 	%r424, [%r422+13332];
	ld.shared.u32 	%r425, [%r422+13336];
	ld.shared.u32 	%r426, [%r422+13340];
	ld.shared.u32 	%r427, [%r422+13344];
	ld.shared.u32 	%r428, [%r422+13348];
	ld.shared.u32 	%r429, [%r422+13352];
	ld.shared.u32 	%r430, [%r422+13356];
	ld.shared.u32 	%r431, [%r422+13360];
	ld.shared.u32 	%r432, [%r422+13364];
	ld.shared.u32 	%r433, [%r422+13368];
	ld.shared.u32 	%r434, [%r422+13372];
	add.s32 	%r435, %r424, %r423;
	add.s32 	%r436, %r435, %r425;
	add.s32 	%r437, %r436, %r426;
	add.s32 	%r438, %r437, %r427;
	add.s32 	%r439, %r438, %r428;
	add.s32 	%r440, %r439, %r429;
	add.s32 	%r441, %r440, %r430;
	add.s32 	%r442, %r441, %r431;
	add.s32 	%r443, %r442, %r432;
	add.s32 	%r444, %r443, %r433;
	add.s32 	%r395, %r444, %r434;
	mov.b32 	%r393, 1;
	mov.b32 	%r418, 0;
	mov.b32 	%r420, -1;
	// begin inline asm
	{  .reg .s32 r0;  .reg .pred p;  shfl.sync.up.b32 r0|p, %r395, %r393, %r418, %r420;  @p add.s32 r0, r0, %r395;  mov.s32 %r391, r0;}
	// end inline asm
	mov.b32 	%r399, 2;
	// begin inline asm
	{  .reg .s32 r0;  .reg .pred p;  shfl.sync.up.b32 r0|p, %r391, %r399, %r418, %r420;  @p add.s32 r0, r0, %r391;  mov.s32 %r397, r0;}
	// end inline asm
	mov.b32 	%r405, 4;
	// begin inline asm
	{  .reg .s32 r0;  .reg .pred p;  shfl.sync.up.b32 r0|p, %r397, %r405, %r418, %r420;  @p add.s32 r0, r0, %r397;  mov.s32 %r403, r0;}
	// end inline asm
	mov.b32 	%r411, 8;
	// begin inline asm
	{  .reg .s32 r0;  .reg .pred p;  shfl.sync.up.b32 r0|p, %r403, %r411, %r418, %r420;  @p add.s32 r0, r0, %r403;  mov.s32 %r409, r0;}
	// end inline asm
	mov.b32 	%r417, 16;
	// begin inline asm
	{  .reg .s32 r0;  .reg .pred p;  shfl.sync.up.b32 r0|p, %r409, %r417, %r418, %r420;  @p add.s32 r0, r0, %r409;  mov.s32 %r415, r0;}
	// end inline asm
	sub.s32 	%r445, %r415, %r395;
	add.s32 	%r446, %r423, %r445;
	add.s32 	%r447, %r424, %r446;
	add.s32 	%r448, %r425, %r447;
	add.s32 	%r449, %r426, %r448;
	add.s32 	%r450, %r427, %r449;
	add.s32 	%r451, %r428, %r450;
	add.s32 	%r452, %r429, %r451;
	add.s32 	%r453, %r430, %r452;
	add.s32 	%r454, %r431, %r453;
	add.s32 	%r455, %r432, %r454;
	add.s32 	%r456, %r433, %r455;
	st.shared.u32 	[%r422+13328], %r445;
	st.shared.u32 	[%r422+13332], %r446;
	st.shared.u32 	[%r422+13336], %r447;
	st.shared.u32 	[%r422+13340], %r448;
	st.shared.u32 	[%r422+13344], %r449;
	st.shared.u32 	[%r422+13348], %r450;
	st.shared.u32 	[%r422+13352], %r451;
	st.shared.u32 	[%r422+13356], %r452;
	st.shared.u32 	[%r422+13360], %r453;
	st.shared.u32 	[%r422+13364], %r454;
	st.shared.u32 	[%r422+13368], %r455;
	st.shared.u32 	[%r422+13372], %r456;
$L__BB35_137:
	setp.gt.u32 	%p113, %r1, 255;
	bar.sync 	0;
	ld.shared.s32 	%rd93, [%r49];
	@%p113 bra 	$L__BB35_139;
	cvt.u32.u64 	%r457, %rd93;
	shl.b32 	%r459, %r1, 2;
	add.s32 	%r461, %r389, %r459;
	ld.shared.u32 	%r462, [%r461];
	add.s32 	%r463, %r462, %r457;
	st.shared.u32 	[%r461], %r463;
	ld.shared.u32 	%r464, [%r461+1024];
	add.s32 	%r465, %r464, %r457;
	st.shared.u32 	[%r461+1024], %r465;
	ld.shared.u32 	%r466, [%r461+2048];
	add.s32 	%r467, %r466, %r457;
	st.shared.u32 	[%r461+2048], %r467;
	ld.shared.u32 	%r468, [%r461+3072];
	add.s32 	%r469, %r468, %r457;
	st.shared.u32 	[%r461+3072], %r469;
	ld.shared.u32 	%r470, [%r461+4096];
	add.s32 	%r471, %r470, %r457;
	st.shared.u32 	[%r461+4096], %r471;
	ld.shared.u32 	%r472, [%r461+5120];
	add.s32 	%r473, %r472, %r457;
	st.shared.u32 	[%r461+5120], %r473;
	ld.shared.u32 	%r474, [%r461+6144];
	add.s32 	%r475, %r474, %r457;
	st.shared.u32 	[%r461+6144], %r475;
	ld.shared.u32 	%r476, [%r461+7168];
	add.s32 	%r477, %r476, %r457;
	st.shared.u32 	[%r461+7168], %r477;
	ld.shared.u32 	%r478, [%r461+8192];
	add.s32 	%r479, %r478, %r457;
	st.shared.u32 	[%r461+8192], %r479;
	ld.shared.u32 	%r480, [%r461+9216];
	add.s32 	%r481, %r480, %r457;
	st.shared.u32 	[%r461+9216], %r481;
	ld.shared.u32 	%r482, [%r461+10240];
	add.s32 	%r483, %r482, %r457;
	st.shared.u32 	[%r461+10240], %r483;
	ld.shared.u32 	%r484, [%r461+11264];
	add.s32 	%r485, %r484, %r457;
	st.shared.u32 	[%r461+11264], %r485;
$L__BB35_139:
	bar.sync 	0;
	// begin inline asm
	mov.u32 %r486, %lanemask_le;
	// end inline asm
	setp.eq.s64 	%p114, %rd625, 9223372036854775807;
	selp.b64 	%rd213, -9223372036854775808, %rd625, %p114;
	cvt.u32.u64 	%r512, %rd60;
	shr.u64 	%rd214, %rd213, %r512;
	cvt.u32.u64 	%r513, %rd214;
	and.b32  	%r509, %r513, %r8;
	mov.b32 	%r489, 1;
	// begin inline asm
	{
    .reg .pred p;
    and.b32 %r487, %r509, %r489;    setp.ne.u32 p, %r487, 0;
    vote.ballot.sync.b32 %r487, p, 0xffffffff;
    @!p not.b32 %r487, %r487;
}

	// end inline asm
	mov.b32 	%r492, 2;
	// begin inline asm
	{
    .reg .pred p;
    and.b32 %r490, %r509, %r492;    setp.ne.u32 p, %r490, 0;
    vote.ballot.sync.b32 %r490, p, 0xffffffff;
    @!p not.b32 %r490, %r490;
}

	// end inline asm
	and.b32  	%r514, %r490, %r487;
	mov.b32 	%r495, 4;
	// begin inline asm
	{
    .reg .pred p;
    and.b32 %r493, %r509, %r495;    setp.ne.u32 p, %r493, 0;
    vote.ballot.sync.b32 %r493, p, 0xffffffff;
    @!p not.b32 %r493, %r493;
}

	// end inline asm
	and.b32  	%r515, %r493, %r514;
	mov.b32 	%r498, 8;
	// begin inline asm
	{
    .reg .pred p;
    and.b32 %r496, %r509, %r498;    setp.ne.u32 p, %r496, 0;
    vote.ballot.sync.b32 %r496, p, 0xffffffff;
    @!p not.b32 %r496, %r496;
}

	// end inline asm
	and.b32  	%r516, %r496, %r515;
	mov.b32 	%r501, 16;
	// begin inline asm
	{
    .reg .pred p;
    and.b32 %r499, %r509, %r501;    setp.ne.u32 p, %r499, 0;
    vote.ballot.sync.b32 %r499, p, 0xffffffff;
    @!p not.b32 %r499, %r499;
}

	// end inline asm
	and.b32  	%r517, %r499, %r516;
	mov.b32 	%r504, 32;
	// begin inline asm
	{
    .reg .pred p;
    and.b32 %r502, %r509, %r504;    setp.ne.u32 p, %r502, 0;
    vote.ballot.sync.b32 %r502, p, 0xffffffff;
    @!p not.b32 %r502, %r502;
}

	// end inline asm
	and.b32  	%r518, %r502, %r517;
	mov.b32 	%r507, 64;
	// begin inline asm
	{
    .reg .pred p;
    and.b32 %r505, %r509, %r507;    setp.ne.u32 p, %r505, 0;
    vote.ballot.sync.b32 %r505, p, 0xffffffff;
    @!p not.b32 %r505, %r505;
}

	// end inline asm
	and.b32  	%r519, %r505, %r518;
	mov.b32 	%r510, 128;
	// begin inline asm
	{
    .reg .pred p;
    and.b32 %r508, %r509, %r510;    setp.ne.u32 p, %r508, 0;
    vote.ballot.sync.b32 %r508, p, 0xffffffff;
    @!p not.b32 %r508, %r508;
}

	// end inline asm
	and.b32  	%r520, %r508, %r519;
	clz.b32 	%r521, %r520;
	sub.s32 	%r52, 31, %r521;
	and.b32  	%r522, %r486, %r520;
	popc.b32 	%r53, %r522;
	setp.ne.s32 	%p115, %r161, %r52;
	mov.b32 	%r1235, 0;
	@%p115 bra 	$L__BB35_141;
	shl.b32 	%r523, %r509, 2;
	add.s32 	%r524, %r9, %r523;
	atom.shared.add.u32 	%r1235, [%r524], %r53;
$L__BB35_141:
	shfl.sync.idx.b32	%r550|%p116, %r1235, %r52, 31, -1;
	add.s32 	%r56, %r53, %r550;
	setp.eq.s64 	%p117, %rd624, 9223372036854775807;
	selp.b64 	%rd215, -9223372036854775808, %rd624, %p117;
	shr.u64 	%rd216, %rd215, %r512;
	cvt.u32.u64 	%r552, %rd216;
	and.b32  	%r547, %r552, %r8;
	mov.b32 	%r527, 1;
	// begin inline asm
	{
    .reg .pred p;
    and.b32 %r525, %r547, %r527;    setp.ne.u32 p, %r525, 0;
    vote.ballot.sync.b32 %r525, p, 0xffffffff;
    @!p not.b32 %r525, %r525;
}

	// end inline asm
	mov.b32 	%r530, 2;
	// begin inline asm
	{
    .reg .pred p;
    and.b32 %r528, %r547, %r530;    setp.ne.u32 p, %r528, 0;
    vote.ballot.sync.b32 %r528, p, 0xffffffff;
    @!p not.b32 %r528, %r528;
}

	// end inline asm
	and.b32  	%r553, %r528, %r525;
	mov.b32 	%r533, 4;
	// begin inline asm
	{
    .reg .pred p;
    and.b32 %r531, %r547, %r533;    setp.ne.u32 p, %r531, 0;
    vote.ballot.sync.b32 %r531, p, 0xffffffff;
    @!p not.b32 %r531, %r531;
}

	// end inline asm
	and.b32  	%r554, %r531, %r553;
	mov.b32 	%r536, 8;
	// begin inline asm
	{
    .reg .pred p;
    and.b32 %r534, %r547, %r536;    setp.ne.u32 p, %r534, 0;
    vote.ballot.sync.b32 %r534, p, 0xffffffff;
    @!p not.b32 %r534, %r534;
}

	// end inline asm
	and.b32  	%r555, %r534, %r554;
	mov.b32 	%r539, 16;
	// begin inline asm
	{
    .reg .pred p;
    and.b32 %r537, %r547, %r539;    setp.ne.u32 p, %r537, 0;
    vote.ballot.sync.b32 %r537, p, 0xffffffff;
    @!p not.b32 %r537, %r537;
}

	// end inline asm
	and.b32  	%r556, %r537, %r555;
	mov.b32 	%r542, 32;
	// begin inline asm
	{
    .reg .pred p;
    and.b32 %r540, %r547, %r542;    setp.ne.u32 p, %r540, 0;
    vote.ballot.sync.b32 %r540, p, 0xffffffff;
    @!p not.b32 %r540, %r540;
}

	// end inline asm
	and.b32  	%r557, %r540, %r556;
	mov.b32 	%r545, 64;
	// begin inline asm
	{
    .reg .pred p;
    and.b32 %r543, %r547, %r545;    setp.ne.u32 p, %r543, 0;
    vote.ballot.sync.b32 %r543, p, 0xffffffff;
    @!p not.b32 %r543, %r543;
}

	// end inline asm
	and.b32  	%r558, %r543, %r557;
	mov.b32 	%r548, 128;
	// begin inline asm
	{
    .reg .pred p;
    and.b32 %r546, %r547, %r548;    setp.ne.u32 p, %r546, 0;
    vote.ballot.sync.b32 %r546, p, 0xffffffff;
    @!p not.b32 %r546, %r546;
}

	// end inline asm
	and.b32  	%r559, %r546, %r558;
	clz.b32 	%r560, %r559;
	sub.s32 	%r58, 31, %r560;
	and.b32  	%r561, %r486, %r559;
	popc.b32 	%r59, %r561;
	setp.ne.s32 	%p118, %r161, %r58;
	mov.b32 	%r1236, 0;
	@%p118 bra 	$L__BB35_143;
	shl.b32 	%r562, %r547, 2;
	add.s32 	%r563, %r9, %r562;
	atom.shared.add.u32 	%r1236, [%r563], %r59;
$L__BB35_143:
	shfl.sync.idx.b32	%r589|%p119, %r1236, %r58, 31, -1;
	add.s32 	%r62, %r59, %r589;
	setp.eq.s64 	%p120, %rd623, 9223372036854775807;
	selp.b64 	%rd217, -9223372036854775808, %rd623, %p120;
	shr.u64 	%rd218, %rd217, %r512;
	cvt.u32.u64 	%r591, %rd218;
	and.b32  	%r586, %r591, %r8;
	mov.b32 	%r566, 1;
	// begin inline asm
	{
    .reg .pred p;
    and.b32 %r564, %r586, %r566;    setp.ne.u32 p, %r564, 0;
    vote.ballot.sync.b32 %r564, p, 0xffffffff;
    @!p not.b32 %r564, %r564;
}

	// end inline asm
	mov.b32 	%r569, 2;
	// begin inline asm
	{
    .reg .pred p;
    and.b32 %r567, %r586, %r569;    setp.ne.u32 p, %r567, 0;
    vote.ballot.sync.b32 %r567, p, 0xffffffff;
    @!p not.b32 %r567, %r567;
}

	// end inline asm
	and.b32  	%r592, %r567, %r564;
	mov.b32 	%r572, 4;
	// begin inline asm
	{
    .reg .pred p;
    and.b32 %r570, %r586, %r572;    setp.ne.u32 p, %r570, 0;
    vote.ballot.sync.b32 %r570, p, 0xffffffff;
    @!p not.b32 %r570, %r570;
}

	// end inline asm
	and.b32  	%r593, %r570, %r592;
	mov.b32 	%r575, 8;
	// begin inline asm
	{
    .reg .pred p;
    and.b32 %r573, %r586, %r575;    setp.ne.u32 p, %r573, 0;
    vote.ballot.sync.b32 %r573, p, 0xffffffff;
    @!p not.b32 %r573, %r573;
}

	// end inline asm
	and.b32  	%r594, %r573, %r593;
	mov.b32 	%r578, 16;
	// begin inline asm
	{
    .reg .pred p;
    and.b32 %r576, %r586, %r578;    setp.ne.u32 p, %r576, 0;
    vote.ballot.sync.b32 %r576, p, 0xffffffff;
    @!p not.b32 %r576, %r576;
}

	// end inline asm
	and.b32  	%r595, %r576, %r594;
	mov.b32 	%r581, 32;
	// begin inline asm
	{
    .reg .pred p;
    and.b32 %r579, %r586, %r581;    setp.ne.u32 p, %r579, 0;
    vote.ballot.sync.b32 %r579, p, 0xffffffff;
    @!p not.b32 %r579, %r579;
}

	// end inline asm
	and.b32  	%r596, %r579, %r595;
	mov.b32 	%r584, 64;
	// begin inline asm
	{
    .reg .pred p;
    and.b32 %r582, %r586, %r584;    setp.ne.u32 p, %r582, 0;
    vote.ballot.sync.b32 %r582, p, 0xffffffff;
    @!p not.b32 %r582, %r582;
}

	// end inline asm
	and.b32  	%r597, %r582, %r596;
	mov.b32 	%r587, 128;
	// begin inline asm
	{
    .reg .pred p;
    and.b32 %r585, %r586, %r587;    setp.ne.u32 p, %r585, 0;
    vote.ballot.sync.b32 %r585, p, 0xffffffff;
    @!p not.b32 %r585, %r585;
}

	// end inline asm
	and.b32  	%r598, %r585, %r597;
	clz.b32 	%r599, %r598;
	sub.s32 	%r64, 31, %r599;
	and.b32  	%r600, %r486, %r598;
	popc.b32 	%r65, %r600;
	setp.ne.s32 	%p121, %r161, %r64;
	mov.b32 	%r1237, 0;
	@%p121 bra 	$L__BB35_145;
	shl.b32 	%r601, %r586, 2;
	add.s32 	%r602, %r9, %r601;
	atom.shared.add.u32 	%r1237, [%r602], %r65;
$L__BB35_145:
	shfl.sync.idx.b32	%r628|%p122, %r1237, %r64, 31, -1;
	add.s32 	%r68, %r65, %r628;
	setp.eq.s64 	%p123, %rd622, 9223372036854775807;
	selp.b64 	%rd219, -9223372036854775808, %rd622, %p123;
	shr.u64 	%rd220, %rd219, %r512;
	cvt.u32.u64 	%r630, %rd220;
	and.b32  	%r625, %r630, %r8;
	mov.b32 	%r605, 1;
	// begin inline asm
	{
    .reg .pred p;
    and.b32 %r603, %r625, %r605;    setp.ne.u32 p, %r603, 0;
    vote.ballot.sync.b32 %r603, p, 0xffffffff;
    @!p not.b32 %r603, %r603;
}

	// end inline asm
	mov.b32 	%r608, 2;
	// begin inline asm
	{
    .reg .pred p;
    and.b32 %r606, %r625, %r608;    setp.ne.u32 p, %r606, 0;
    vote.ballot.sync.b32 %r606, p, 0xffffffff;
    @!p not.b32 %r606, %r606;
}

	// end inline asm
	and.b32  	%r631, %r606, %r603;
	mov.b32 	%r611, 4;
	// begin inline asm
	{
    .reg .pred p;
    and.b32 %r609, %r625, %r611;    setp.ne.u32 p, %r609, 0;
    vote.ballot.sync.b32 %r609, p, 0xffffffff;
    @!p not.b32 %r609, %r609;
}

	// end inline asm
	and.b32  	%r632, %r609, %r631;
	mov.b32 	%r614, 8;
	// begin inline asm
	{
    .reg .pred p;
    and.b32 %r612, %r625, %r614;    setp.ne.u32 p, %r612, 0;
    vote.ballot.sync.b32 %r612, p, 0xffffffff;
    @!p not.b32 %r612, %r612;
}

	// end inline asm
	and.b32  	%r633, %r612, %r632;
	mov.b32 	%r617, 16;
	// begin inline asm
	{
    .reg .pred p;
    and.b32 %r615, %r625, %r617;    setp.ne.u32 p, %r615, 0;
    vote.ballot.sync.b32 %r615, p, 0xffffffff;
    @!p not.b32 %r615, %r615;
}

	// end inline asm
	and.b32  	%r634, %r615, %r633;
	mov.b32 	%r620, 32;
	// begin inline asm
	{
    .reg .pred p;
    and.b32 %r618, %r625, %r620;    setp.ne.u32 p, %r618, 0;
    vote.ballot.sync.b32 %r618, p, 0xffffffff;
    @!p not.b32 %r618, %r618;
}

	// end inline asm
	and.b32  	%r635, %r618, %r634;
	mov.b32 	%r623, 64;
	// begin inline asm
	{
    .reg .pred p;
    and.b32 %r621, %r625, %r623;    setp.ne.u32 p, %r621, 0;
    vote.ballot.sync.b32 %r621, p, 0xffffffff;
    @!p not.b32 %r621, %r621;
}

	// end inline asm
	and.b32  	%r636, %r621, %r635;
	mov.b32 	%r626, 128;
	// begin inline asm
	{
    .reg .pred p;
    and.b32 %r624, %r625, %r626;    setp.ne.u32 p, %r624, 0;
    vote.ballot.sync.b32 %r624, p, 0xffffffff;
    @!p not.b32 %r624, %r624;
}

	// end inline asm
	and.b32  	%r637, %r624, %r636;
	clz.b32 	%r638, %r637;
	sub.s32 	%r70, 31, %r638;
	and.b32  	%r639, %r486, %r637;
	popc.b32 	%r71, %r639;
	setp.ne.s32 	%p124, %r161, %r70;
	mov.b32 	%r1238, 0;
	@%p124 bra 	$L__BB35_147;
	shl.b32 	%r640, %r625, 2;
	add.s32 	%r641, %r9, %r640;
	atom.shared.add.u32 	%r1238, [%r641], %r71;
$L__BB35_147:
	shfl.sync.idx.b32	%r667|%p125, %r1238, %r70, 31, -1;
	add.s32 	%r74, %r71, %r667;
	setp.eq.s64 	%p126, %rd621, 9223372036854775807;
	selp.b64 	%rd221, -9223372036854775808, %rd621, %p126;
	shr.u64 	%rd222, %rd221, %r512;
	cvt.u32.u64 	%r669, %rd222;
	and.b32  	%r664, %r669, %r8;
	mov.b32 	%r644, 1;
	// begin inline asm
	{
    .reg .pred p;
    and.b32 %r642, %r664, %r644;    setp.ne.u32 p, %r642, 0;
    vote.ballot.sync.b32 %r642, p, 0xffffffff;
    @!p not.b32 %r642, %r642;
}

	// end inline asm
	mov.b32 	%r647, 2;
	// begin inline asm
	{
    .reg .pred p;
    and.b32 %r645, %r664, %r647;    setp.ne.u32 p, %r645, 0;
    vote.ballot.sync.b32 %r645, p, 0xffffffff;
    @!p not.b32 %r645, %r645;
}

	// end inline asm
	and.b32  	%r670, %r645, %r642;
	mov.b32 	%r650, 4;
	// begin inline asm
	{
    .reg .pred p;
    and.b32 %r648, %r664, %r650;    setp.ne.u32 p, %r648, 0;
    vote.ballot.sync.b32 %r648, p, 0xffffffff;
    @!p not.b32 %r648, %r648;
}

	// end inline asm
	and.b32  	%r671, %r648, %r670;
	mov.b32 	%r653, 8;
	// begin inline asm
	{
    .reg .pred p;
    and.b32 %r651, %r664, %r653;    setp.ne.u32 p, %r651, 0;
    vote.ballot.sync.b32 %r651, p, 0xffffffff;
    @!p not.b32 %r651, %r651;
}

	// end inline asm
	and.b32  	%r672, %r651, %r671;
	mov.b32 	%r656, 16;
	// begin inline asm
	{
    .reg .pred p;
    and.b32 %r654, %r664, %r656;    setp.ne.u32 p, %r654, 0;
    vote.ballot.sync.b32 %r654, p, 0xffffffff;
    @!p not.b32 %r654, %r654;
}

	// end inline asm
	and.b32  	%r673, %r654, %r672;
	mov.b32 	%r659, 32;
	// begin inline asm
	{
    .reg .pred p;
    and.b32 %r657, %r664, %r659;    setp.ne.u32 p, %r657, 0;
    vote.ballot.sync.b32 %r657, p, 0xffffffff;
    @!p not.b32 %r657, %r657;
}

	// end inline asm
	and.b32  	%r674, %r657, %r673;
	mov.b32 	%r662, 64;
	// begin inline asm
	{
    .reg .pred p;
    and.b32 %r660, %r664, %r662;    setp.ne.u32 p, %r660, 0;
    vote.ballot.sync.b32 %r660, p, 0xffffffff;
    @!p not.b32 %r660, %r660;
}

	// end inline asm
	and.b32  	%r675, %r660, %r674;
	mov.b32 	%r665, 128;
	// begin inline asm
	{
    .reg .pred p;
    and.b32 %r663, %r664, %r665;    setp.ne.u32 p, %r663, 0;
    vote.ballot.sync.b32 %r663, p, 0xffffffff;
    @!p not.b32 %r663, %r663;
}

	// end inline asm
	and.b32  	%r676, %r663, %r675;
	clz.b32 	%r677, %r676;
	sub.s32 	%r76, 31, %r677;
	and.b32  	%r678, %r486, %r676;
	popc.b32 	%r77, %r678;
	setp.ne.s32 	%p127, %r161, %r76;
	mov.b32 	%r1239, 0;
	@%p127 bra 	$L__BB35_149;
	shl.b32 	%r679, %r664, 2;
	add.s32 	%r680, %r9, %r679;
	atom.shared.add.u32 	%r1239, [%r680], %r77;
$L__BB35_149:
	shfl.sync.idx.b32	%r706|%p128, %r1239, %r76, 31, -1;
	add.s32 	%r80, %r77, %r706;
	setp.eq.s64 	%p129, %rd620, 9223372036854775807;
	selp.b64 	%rd223, -9223372036854775808, %rd620, %p129;
	shr.u64 	%rd224, %rd223, %r512;
	cvt.u32.u64 	%r708, %rd224;
	and.b32  	%r703, %r708, %r8;
	mov.b32 	%r683, 1;
	// begin inline asm
	{
    .reg .pred p;
    and.b32 %r681, %r703, %r683;    setp.ne.u32 p, %r681, 0;
    vote.ballot.sync.b32 %r681, p, 0xffffffff;
    @!p not.b32 %r681, %r681;
}

	// end inline asm
	mov.b32 	%r686, 2;
	// begin inline asm
	{
    .reg .pred p;
    and.b32 %r684, %r703, %r686;    setp.ne.u32 p, %r684, 0;
    vote.ballot.sync.b32 %r684, p, 0xffffffff;
    @!p not.b32 %r684, %r684;
}

	// end inline asm
	and.b32  	%r709, %r684, %r681;
	mov.b32 	%r689, 4;
	// begin inline asm
	{
    .reg .pred p;
    and.b32 %r687, %r703, %r689;    setp.ne.u32 p, %r687, 0;
    vote.ballot.sync.b32 %r687, p, 0xffffffff;
    @!p not.b32 %r687, %r687;
}

	// end inline asm
	and.b32  	%r710, %r687, %r709;
	mov.b32 	%r692, 8;
	// begin inline asm
	{
    .reg .pred p;
    and.b32 %r690, %r703, %r692;    setp.ne.u32 p, %r690, 0;
    vote.ballot.sync.b32 %r690, p, 0xffffffff;
    @!p not.b32 %r690, %r690;
}

	// end inline asm
	and.b32  	%r711, %r690, %r710;
	mov.b32 	%r695, 16;
	// begin inline asm
	{
    .reg .pred p;
    and.b32 %r693, %r703, %r695;    setp.ne.u32 p, %r693, 0;
    vote.ballot.sync.b32 %r693, p, 0xffffffff;
    @!p not.b32 %r693, %r693;
}

	// end inline asm
	and.b32  	%r712, %r693, %r711;
	mov.b32 	%r698, 32;
	// begin inline asm
	{
    .reg .pred p;
    and.b32 %r696, %r703, %r698;    setp.ne.u32 p, %r696, 0;
    vote.ballot.sync.b32 %r696, p, 0xffffffff;
    @!p not.b32 %r696, %r696;
}

	// end inline asm
	and.b32  	%r713, %r696, %r712;
	mov.b32 	%r701, 64;
	// begin inline asm
	{
    .reg .pred p;
    and.b32 %r699, %r703, %r701;    setp.ne.u32 p, %r699, 0;
    vote.ballot.sync.b32 %r699, p, 0xffffffff;
    @!p not.b32 %r699, %r699;
}

	// end inline asm
	and.b32  	%r714, %r699, %r713;
	mov.b32 	%r704, 128;
	// begin inline asm
	{
    .reg .pred p;
    and.b32 %r702, %r703, %r704;    setp.ne.u32 p, %r702, 0;
    vote.ballot.sync.b32 %r702, p, 0xffffffff;
    @!p not.b32 %r702, %r702;
}

	// end inline asm
	and.b32  	%r715, %r702, %r714;
	clz.b32 	%r716, %r715;
	sub.s32 	%r82, 31, %r716;
	and.b32  	%r717, %r486, %r715;
	popc.b32 	%r83, %r717;
	setp.ne.s32 	%p130, %r161, %r82;
	mov.b32 	%r1240, 0;
	@%p130 bra 	$L__BB35_151;
	shl.b32 	%r718, %r703, 2;
	add.s32 	%r719, %r9, %r718;
	atom.shared.add.u32 	%r1240, [%r719], %r83;
$L__BB35_151:
	shfl.sync.idx.b32	%r745|%p131, %r1240, %r82, 31, -1;
	add.s32 	%r86, %r83, %r745;
	setp.eq.s64 	%p132, %rd619, 9223372036854775807;
	selp.b64 	%rd225, -9223372036854775808, %rd619, %p132;
	shr.u64 	%rd226, %rd225, %r512;
	cvt.u32.u64 	%r747, %rd226;
	and.b32  	%r742, %r747, %r8;
	mov.b32 	%r722, 1;
	// begin inline asm
	{
    .reg .pred p;
    and.b32 %r720, %r742, %r722;    setp.ne.u32 p, %r720, 0;
    vote.ballot.sync.b32 %r720, p, 0xffffffff;
    @!p not.b32 %r720, %r720;
}

	// end inline asm
	mov.b32 	%r725, 2;
	// begin inline asm
	{
    .reg .pred p;
    and.b32 %r723, %r742, %r725;    setp.ne.u32 p, %r723, 0;
    vote.ballot.sync.b32 %r723, p, 0xffffffff;
    @!p not.b32 %r723, %r723;
}

	// end inline asm
	and.b32  	%r748, %r723, %r720;
	mov.b32 	%r728, 4;
	// begin inline asm
	{
    .reg .pred p;
    and.b32 %r726, %r742, %r728;    setp.ne.u32 p, %r726, 0;
    vote.ballot.sync.b32 %r726, p, 0xffffffff;
    @!p not.b32 %r726, %r726;
}

	// end inline asm
	and.b32  	%r749, %r726, %r748;
	mov.b32 	%r731, 8;
	// begin inline asm
	{
    .reg .pred p;
    and.b32 %r729, %r742, %r731;    setp.ne.u32 p, %r729, 0;
    vote.ballot.sync.b32 %r729, p, 0xffffffff;
    @!p not.b32 %r729, %r729;
}

	// end inline asm
	and.b32  	%r750, %r729, %r749;
	mov.b32 	%r734, 16;
	// begin inline asm
	{
    .reg .pred p;
    and.b32 %r732, %r742, %r734;    setp.ne.u32 p, %r732, 0;
    vote.ballot.sync.b32 %r732, p, 0xffffffff;
    @!p not.b32 %r732, %r732;
}

	// end inline asm
	and.b32  	%r751, %r732, %r750;
	mov.b32 	%r737, 32;
	// begin inline asm
	{
    .reg .pred p;
    and.b32 %r735, %r742, %r737;    setp.ne.u32 p, %r735, 0;
    vote.ballot.sync.b32 %r735, p, 0xffffffff;
    @!p not.b32 %r735, %r735;
}

	// end inline asm
	and.b32  	%r752, %r735, %r751;
	mov.b32 	%r740, 64;
	// begin inline asm
	{
    .reg .pred p;
    and.b32 %r738, %r742, %r740;    setp.ne.u32 p, %r738, 0;
    vote.ballot.sync.b32 %r738, p, 0xffffffff;
    @!p not.b32 %r738, %r738;
}

	// end inline asm
	and.b32  	%r753, %r738, %r752;
	mov.b32 	%r743, 128;
	// begin inline asm
	{
    .reg .pred p;
    and.b32 %r741, %r742, %r743;    setp.ne.u32 p, %r741, 0;
    vote.ballot.sync.b32 %r741, p, 0xffffffff;
    @!p not.b32 %r741, %r741;
}

	// end inline asm
	and.b32  	%r754, %r741, %r753;
	clz.b32 	%r755, %r754;
	sub.s32 	%r88, 31, %r755;
	and.b32  	%r756, %r486, %r754;
	popc.b32 	%r89, %r756;
	setp.ne.s32 	%p133, %r161, %r88;
	mov.b32 	%r1241, 0;
	@%p133 bra 	$L__BB35_153;
	shl.b32 	%r757, %r742, 2;
	add.s32 	%r758, %r9, %r757;
	atom.shared.add.u32 	%r1241, [%r758], %r89;
$L__BB35_153:
	shfl.sync.idx.b32	%r784|%p134, %r1241, %r88, 31, -1;
	add.s32 	%r92, %r89, %r784;
	setp.eq.s64 	%p135, %rd618, 9223372036854775807;
	selp.b64 	%rd227, -9223372036854775808, %rd618, %p135;
	shr.u64 	%rd228, %rd227, %r512;
	cvt.u32.u64 	%r786, %rd228;
	and.b32  	%r781, %r786, %r8;
	mov.b32 	%r761, 1;
	// begin inline asm
	{
    .reg .pred p;
    and.b32 %r759, %r781, %r761;    setp.ne.u32 p, %r759, 0;
    vote.ballot.sync.b32 %r759, p, 0xffffffff;
    @!p not.b32 %r759, %r759;
}

	// end inline asm
	mov.b32 	%r764, 2;
	// begin inline asm
	{
    .reg .pred p;
    and.b32 %r762, %r781, %r764;    setp.ne.u32 p, %r762, 0;
    vote.ballot.sync.b32 %r762, p, 0xffffffff;
    @!p not.b32 %r762, %r762;
}

	// end inline asm
	and.b32  	%r787, %r762, %r759;
	mov.b32 	%r767, 4;
	// begin inline asm
	{
    .reg .pred p;
    and.b32 %r765, %r781, %r767;    setp.ne.u32 p, %r765, 0;
    vote.ballot.sync.b32 %r765, p, 0xffffffff;
    @!p not.b32 %r765, %r765;
}

	// end inline asm
	and.b32  	%r788, %r765, %r787;
	mov.b32 	%r770, 8;
	// begin inline asm
	{
    .reg .pred p;
    and.b32 %r768, %r781, %r770;    setp.ne.u32 p, %r768, 0;
    vote.ballot.sync.b32 %r768, p, 0xffffffff;
    @!p not.b32 %r768, %r768;
}

	// end inline asm
	and.b32  	%r789, %r768, %r788;
	mov.b32 	%r773, 16;
	// begin inline asm
	{
    .reg .pred p;
    and.b32 %r771, %r781, %r773;    setp.ne.u32 p, %r771, 0;
    vote.ballot.sync.b32 %r771, p, 0xffffffff;
    @!p not.b32 %r771, %r771;
}

	// end inline asm
	and.b32  	%r790, %r771, %r789;
	mov.b32 	%r776, 32;
	// begin inline asm
	{
    .reg .pred p;
    and.b32 %r774, %r781, %r776;    setp.ne.u32 p, %r774, 0;
    vote.ballot.sync.b32 %r774, p, 0xffffffff;
    @!p not.b32 %r774, %r774;
}

	// end inline asm
	and.b32  	%r791, %r774, %r790;
	mov.b32 	%r779, 64;
	// begin inline asm
	{
    .reg .pred p;
    and.b32 %r777, %r781, %r779;    setp.ne.u32 p, %r777, 0;
    vote.ballot.sync.b32 %r777, p, 0xffffffff;
    @!p not.b32 %r777, %r777;
}

	// end inline asm
	and.b32  	%r792, %r777, %r791;
	mov.b32 	%r782, 128;
	// begin inline asm
	{
    .reg .pred p;
    and.b32 %r780, %r781, %r782;    setp.ne.u32 p, %r780, 0;
    vote.ballot.sync.b32 %r780, p, 0xffffffff;
    @!p not.b32 %r780, %r780;
}

	// end inline asm
	and.b32  	%r793, %r780, %r792;
	clz.b32 	%r794, %r793;
	sub.s32 	%r94, 31, %r794;
	and.b32  	%r795, %r486, %r793;
	popc.b32 	%r95, %r795;
	setp.ne.s32 	%p136, %r161, %r94;
	mov.b32 	%r1242, 0;
	@%p136 bra 	$L__BB35_155;
	shl.b32 	%r796, %r781, 2;
	add.s32 	%r797, %r9, %r796;
	atom.shared.add.u32 	%r1242, [%r797], %r95;
$L__BB35_155:
	shfl.sync.idx.b32	%r823|%p137, %r1242, %r94, 31, -1;
	add.s32 	%r98, %r95, %r823;
	setp.eq.s64 	%p138, %rd617, 9223372036854775807;
	selp.b64 	%rd229, -9223372036854775808, %rd617, %p138;
	shr.u64 	%rd230, %rd229, %r512;
	cvt.u32.u64 	%r825, %rd230;
	and.b32  	%r820, %r825, %r8;
	mov.b32 	%r800, 1;
	// begin inline asm
	{
    .reg .pred p;
    and.b32 %r798, %r820, %r800;    setp.ne.u32 p, %r798, 0;
    vote.ballot.sync.b32 %r798, p, 0xffffffff;
    @!p not.b32 %r798, %r798;
}

	// end inline asm
	mov.b32 	%r803, 2;
	// begin inline asm
	{
    .reg .pred p;
    and.b32 %r801, %r820, %r803;    setp.ne.u32 p, %r801, 0;
    vote.ballot.sync.b32 %r801, p, 0xffffffff;
    @!p not.b32 %r801, %r801;
}

	// end inline asm
	and.b32  	%r826, %r801, %r798;
	mov.b32 	%r806, 4;
	// begin inline asm
	{
    .reg .pred p;
    and.b32 %r804, %r820, %r806;    setp.ne.u32 p, %r804, 0;
    vote.ballot.sync.b32 %r804, p, 0xffffffff;
    @!p not.b32 %r804, %r804;
}

	// end inline asm
	and.b32  	%r827, %r804, %r826;
	mov.b32 	%r809, 8;
	// begin inline asm
	{
    .reg .pred p;
    and.b32 %r807, %r820, %r809;    setp.ne.u32 p, %r807, 0;
    vote.ballot.sync.b32 %r807, p, 0xffffffff;
    @!p not.b32 %r807, %r807;
}

	// end inline asm
	and.b32  	%r828, %r807, %r827;
	mov.b32 	%r812, 16;
	// begin inline asm
	{
    .reg .pred p;
    and.b32 %r810, %r820, %r812;    setp.ne.u32 p, %r810, 0;
    vote.ballot.sync.b32 %r810, p, 0xffffffff;
    @!p not.b32 %r810, %r810;
}

	// end inline asm
	and.b32  	%r829, %r810, %r828;
	mov.b32 	%r815, 32;
	// begin inline asm
	{
    .reg .pred p;
    and.b32 %r813, %r820, %r815;    setp.ne.u32 p, %r813, 0;
    vote.ballot.sync.b32 %r813, p, 0xffffffff;
    @!p not.b32 %r813, %r813;
}

	// end inline asm
	and.b32  	%r830, %r813, %r829;
	mov.b32 	%r818, 64;
	// begin inline asm
	{
    .reg .pred p;
    and.b32 %r816, %r820, %r818;    setp.ne.u32 p, %r816, 0;
    vote.ballot.sync.b32 %r816, p, 0xffffffff;
    @!p not.b32 %r816, %r816;
}

	// end inline asm
	and.b32  	%r831, %r816, %r830;
	mov.b32 	%r821, 128;
	// begin inline asm
	{
    .reg .pred p;
    and.b32 %r819, %r820, %r821;    setp.ne.u32 p, %r819, 0;
    vote.ballot.sync.b32 %r819, p, 0xffffffff;
    @!p not.b32 %r819, %r819;
}

	// end inline asm
	and.b32  	%r832, %r819, %r831;
	clz.b32 	%r833, %r832;
	sub.s32 	%r100, 31, %r833;
	and.b32  	%r834, %r486, %r832;
	popc.b32 	%r101, %r834;
	setp.ne.s32 	%p139, %r161, %r100;
	mov.b32 	%r1243, 0;
	@%p139 bra 	$L__BB35_157;
	shl.b32 	%r835, %r820, 2;
	add.s32 	%r836, %r9, %r835;
	atom.shared.add.u32 	%r1243, [%r836], %r101;
$L__BB35_157:
	shfl.sync.idx.b32	%r862|%p140, %r1243, %r100, 31, -1;
	add.s32 	%r104, %r101, %r862;
	setp.eq.s64 	%p141, %rd616, 9223372036854775807;
	selp.b64 	%rd231, -9223372036854775808, %rd616, %p141;
	shr.u64 	%rd232, %rd231, %r512;
	cvt.u32.u64 	%r864, %rd232;
	and.b32  	%r859, %r864, %r8;
	mov.b32 	%r839, 1;
	// begin inline asm
	{
    .reg .pred p;
    and.b32 %r837, %r859, %r839;    setp.ne.u32 p, %r837, 0;
    vote.ballot.sync.b32 %r837, p, 0xffffffff;
    @!p not.b32 %r837, %r837;
}

	// end inline asm
	mov.b32 	%r842, 2;
	// begin inline asm
	{
    .reg .pred p;
    and.b32 %r840, %r859, %r842;    setp.ne.u32 p, %r840, 0;
    vote.ballot.sync.b32 %r840, p, 0xffffffff;
    @!p not.b32 %r840, %r840;
}

	// end inline asm
	and.b32  	%r865, %r840, %r837;
	mov.b32 	%r845, 4;
	// begin inline asm
	{
    .reg .pred p;
    and.b32 %r843, %r859, %r845;    setp.ne.u32 p, %r843, 0;
    vote.ballot.sync.b32 %r843, p, 0xffffffff;
    @!p not.b32 %r843, %r843;
}

	// end inline asm
	and.b32  	%r866, %r843, %r865;
	mov.b32 	%r848, 8;
	// begin inline asm
	{
    .reg .pred p;
    and.b32 %r846, %r859, %r848;    setp.ne.u32 p, %r846, 0;
    vote.ballot.sync.b32 %r846, p, 0xffffffff;
    @!p not.b32 %r846, %r846;
}

	// end inline asm
	and.b32  	%r867, %r846, %r866;
	mov.b32 	%r851, 16;
	// begin inline asm
	{
    .reg .pred p;
    and.b32 %r849, %r859, %r851;    setp.ne.u32 p, %r849, 0;
    vote.ballot.sync.b32 %r849, p, 0xffffffff;
    @!p not.b32 %r849, %r849;
}

	// end inline asm
	and.b32  	%r868, %r849, %r867;
	mov.b32 	%r854, 32;
	// begin inline asm
	{
    .reg .pred p;
    and.b32 %r852, %r859, %r854;    setp.ne.u32 p, %r852, 0;
    vote.ballot.sync.b32 %r852, p, 0xffffffff;
    @!p not.b32 %r852, %r852;
}

	// end inline asm
	and.b32  	%r869, %r852, %r868;
	mov.b32 	%r857, 64;
	// begin inline asm
	{
    .reg .pred p;
    and.b32 %r855, %r859, %r857;    setp.ne.u32 p, %r855, 0;
    vote.ballot.sync.b32 %r855, p, 0xffffffff;
    @!p not.b32 %r855, %r855;
}

	// end inline asm
	and.b32  	%r870, %r855, %r869;
	mov.b32 	%r860, 128;
	// begin inline asm
	{
    .reg .pred p;
    and.b32 %r858, %r859, %r860;    setp.ne.u32 p, %r858, 0;
    vote.ballot.sync.b32 %r858, p, 0xffffffff;
    @!p not.b32 %r858, %r858;
}

	// end inline asm
	and.b32  	%r871, %r858, %r870;
	clz.b32 	%r872, %r871;
	sub.s32 	%r106, 31, %r872;
	and.b32  	%r873, %r486, %r871;
	popc.b32 	%r107, %r873;
	setp.ne.s32 	%p142, %r161, %r106;
	mov.b32 	%r1244, 0;
	@%p142 bra 	$L__BB35_159;
	shl.b32 	%r874, %r859, 2;
	add.s32 	%r875, %r9, %r874;
	atom.shared.add.u32 	%r1244, [%r875], %r107;
$L__BB35_159:
	shfl.sync.idx.b32	%r901|%p143, %r1244, %r106, 31, -1;
	add.s32 	%r110, %r107, %r901;
	setp.eq.s64 	%p144, %rd615, 9223372036854775807;
	selp.b64 	%rd233, -9223372036854775808, %rd615, %p144;
	shr.u64 	%rd234, %rd233, %r512;
	cvt.u32.u64 	%r903, %rd234;
	and.b32  	%r898, %r903, %r8;
	mov.b32 	%r878, 1;
	// begin inline asm
	{
    .reg .pred p;
    and.b32 %r876, %r898, %r878;    setp.ne.u32 p, %r876, 0;
    vote.ballot.sync.b32 %r876, p, 0xffffffff;
    @!p not.b32 %r876, %r876;
}

	// end inline asm
	mov.b32 	%r881, 2;
	// begin inline asm
	{
    .reg .pred p;
    and.b32 %r879, %r898, %r881;    setp.ne.u32 p, %r879, 0;
    vote.ballot.sync.b32 %r879, p, 0xffffffff;
    @!p not.b32 %r879, %r879;
}

	// end inline asm
	and.b32  	%r904, %r879, %r876;
	mov.b32 	%r884, 4;
	// begin inline asm
	{
    .reg .pred p;
    and.b32 %r882, %r898, %r884;    setp.ne.u32 p, %r882, 0;
    vote.ballot.sync.b32 %r882, p, 0xffffffff;
    @!p not.b32 %r882, %r882;
}

	// end inline asm
	and.b32  	%r905, %r882, %r904;
	mov.b32 	%r887, 8;
	// begin inline asm
	{
    .reg .pred p;
    and.b32 %r885, %r898, %r887;    setp.ne.u32 p, %r885, 0;
    vote.ballot.sync.b32 %r885, p, 0xffffffff;
    @!p not.b32 %r885, %r885;
}

	// end inline asm
	and.b32  	%r906, %r885, %r905;
	mov.b32 	%r890, 16;
	// begin inline asm
	{
    .reg .pred p;
    and.b32 %r888, %r898, %r890;    setp.ne.u32 p, %r888, 0;
    vote.ballot.sync.b32 %r888, p, 0xffffffff;
    @!p not.b32 %r888, %r888;
}

	// end inline asm
	and.b32  	%r907, %r888, %r906;
	mov.b32 	%r893, 32;
	// begin inline asm
	{
    .reg .pred p;
    and.b32 %r891, %r898, %r893;    setp.ne.u32 p, %r891, 0;
    vote.ballot.sync.b32 %r891, p, 0xffffffff;
    @!p not.b32 %r891, %r891;
}

	// end inline asm
	and.b32  	%r908, %r891, %r907;
	mov.b32 	%r896, 64;
	// begin inline asm
	{
    .reg .pred p;
    and.b32 %r894, %r898, %r896;    setp.ne.u32 p, %r894, 0;
    vote.ballot.sync.b32 %r894, p, 0xffffffff;
    @!p not.b32 %r894, %r894;
}

	// end inline asm
	and.b32  	%r909, %r894, %r908;
	mov.b32 	%r899, 128;
	// begin inline asm
	{
    .reg .pred p;
    and.b32 %r897, %r898, %r899;    setp.ne.u32 p, %r897, 0;
    vote.ballot.sync.b32 %r897, p, 0xffffffff;
    @!p not.b32 %r897, %r897;
}

	// end inline asm
	and.b32  	%r910, %r897, %r909;
	clz.b32 	%r911, %r910;
	sub.s32 	%r112, 31, %r911;
	and.b32  	%r912, %r486, %r910;
	popc.b32 	%r113, %r912;
	setp.ne.s32 	%p145, %r161, %r112;
	mov.b32 	%r1245, 0;
	@%p145 bra 	$L__BB35_161;
	shl.b32 	%r913, %r898, 2;
	add.s32 	%r914, %r9, %r913;
	atom.shared.add.u32 	%r1245, [%r914], %r113;
$L__BB35_161:
	shfl.sync.idx.b32	%r940|%p146, %r1245, %r112, 31, -1;
	add.s32 	%r116, %r113, %r940;
	setp.eq.s64 	%p147, %rd614, 9223372036854775807;
	selp.b64 	%rd235, -9223372036854775808, %rd614, %p147;
	shr.u64 	%rd236, %rd235, %r512;
	cvt.u32.u64 	%r942, %rd236;
	and.b32  	%r937, %r942, %r8;
	mov.b32 	%r917, 1;
	// begin inline asm
	{
    .reg .pred p;
    and.b32 %r915, %r937, %r917;    setp.ne.u32 p, %r915, 0;
    vote.ballot.sync.b32 %r915, p, 0xffffffff;
    @!p not.b32 %r915, %r915;
}

	// end inline asm
	mov.b32 	%r920, 2;
	// begin inline asm
	{
    .reg .pred p;
    and.b32 %r918, %r937, %r920;    setp.ne.u32 p, %r918, 0;
    vote.ballot.sync.b32 %r918, p, 0xffffffff;
    @!p not.b32 %r918, %r918;
}

	// end inline asm
	and.b32  	%r943, %r918, %r915;
	mov.b32 	%r923, 4;
	// begin inline asm
	{
    .reg .pred p;
    and.b32 %r921, %r937, %r923;    setp.ne.u32 p, %r921, 0;
    vote.ballot.sync.b32 %r921, p, 0xffffffff;
    @!p not.b32 %r921, %r921;
}

	// end inline asm
	and.b32  	%r944, %r921, %r943;
	mov.b32 	%r926, 8;
	// begin inline asm
	{
    .reg .pred p;
    and.b32 %r924, %r937, %r926;    setp.ne.u32 p, %r924, 0;
    vote.ballot.sync.b32 %r924, p, 0xffffffff;
    @!p not.b32 %r924, %r924;
}

	// end inline asm
	and.b32  	%r945, %r924, %r944;
	mov.b32 	%r929, 16;
	// begin inline asm
	{
    .reg .pred p;
    and.b32 %r927, %r937, %r929;    setp.ne.u32 p, %r927, 0;
    vote.ballot.sync.b32 %r927, p, 0xffffffff;
    @!p not.b32 %r927, %r927;
}

	// end inline asm
	and.b32  	%r946, %r927, %r945;
	mov.b32 	%r932, 32;
	// begin inline asm
	{
    .reg .pred p;
    and.b32 %r930, %r937, %r932;    setp.ne.u32 p, %r930, 0;
    vote.ballot.sync.b32 %r930, p, 0xffffffff;
    @!p not.b32 %r930, %r930;
}

	// end inline asm
	and.b32  	%r947, %r930, %r946;
	mov.b32 	%r935, 64;
	// begin inline asm
	{
    .reg .pred p;
    and.b32 %r933, %r937, %r935;    setp.ne.u32 p, %r933, 0;
    vote.ballot.sync.b32 %r933, p, 0xffffffff;
    @!p not.b32 %r933, %r933;
}

	// end inline asm
	and.b32  	%r948, %r933, %r947;
	mov.b32 	%r938, 128;
	// begin inline asm
	{
    .reg .pred p;
    and.b32 %r936, %r937, %r938;    setp.ne.u32 p, %r936, 0;
    vote.ballot.sync.b32 %r936, p, 0xffffffff;
    @!p not.b32 %r936, %r936;
}

	// end inline asm
	and.b32  	%r949, %r936, %r948;
	clz.b32 	%r950, %r949;
	sub.s32 	%r118, 31, %r950;
	and.b32  	%r951, %r486, %r949;
	popc.b32 	%r119, %r951;
	setp.ne.s32 	%p148, %r161, %r118;
	mov.b32 	%r1246, 0;
	@%p148 bra 	$L__BB35_163;
	shl.b32 	%r952, %r937, 2;
	add.s32 	%r953, %r9, %r952;
	atom.shared.add.u32 	%r1246, [%r953], %r119;
$L__BB35_163:
	setp.gt.u32 	%p149, %r1, 255;
	shfl.sync.idx.b32	%r954|%p150, %r1246, %r118, 31, -1;
	add.s32 	%r955, %r119, %r954;
	bar.sync 	0;
	shl.b32 	%r956, %r56, 3;
	add.s32 	%r122, %r389, %r956;
	st.shared.u64 	[%r122+-8], %rd625;
	shl.b32 	%r958, %r62, 3;
	add.s32 	%r123, %r389, %r958;
	st.shared.u64 	[%r123+-8], %rd624;
	shl.b32 	%r959, %r68, 3;
	add.s32 	%r124, %r389, %r959;
	st.shared.u64 	[%r124+-8], %rd623;
	shl.b32 	%r960, %r74, 3;
	add.s32 	%r125, %r389, %r960;
	st.shared.u64 	[%r125+-8], %rd622;
	shl.b32 	%r961, %r80, 3;
	add.s32 	%r126, %r389, %r961;
	st.shared.u64 	[%r126+-8], %rd621;
	shl.b32 	%r962, %r86, 3;
	add.s32 	%r127, %r389, %r962;
	st.shared.u64 	[%r127+-8], %rd620;
	shl.b32 	%r963, %r92, 3;
	add.s32 	%r128, %r389, %r963;
	st.shared.u64 	[%r128+-8], %rd619;
	shl.b32 	%r964, %r98, 3;
	add.s32 	%r129, %r389, %r964;
	st.shared.u64 	[%r129+-8], %rd618;
	shl.b32 	%r965, %r104, 3;
	add.s32 	%r130, %r389, %r965;
	st.shared.u64 	[%r130+-8], %rd617;
	shl.b32 	%r966, %r110, 3;
	add.s32 	%r131, %r389, %r966;
	st.shared.u64 	[%r131+-8], %rd616;
	shl.b32 	%r967, %r116, 3;
	add.s32 	%r132, %r389, %r967;
	st.shared.u64 	[%r132+-8], %rd615;
	shl.b32 	%r968, %r955, 3;
	add.s32 	%r133, %r389, %r968;
	st.shared.u64 	[%r133+-8], %rd614;
	shl.b32 	%r969, %r1, 3;
	add.s32 	%r970, %r389, %r969;
	add.s32 	%r134, %r970, 36864;
	@%p149 bra 	$L__BB35_171;
	ld.global.u64 	%rd237, [%rd72];
	sub.s64 	%rd626, %rd237, %rd93;
	st.shared.u64 	[%r134], %rd626;
	setp.lt.s32 	%p151, %r4, 1;
	mov.u32 	%r1250, %r1230;
	@%p151 bra 	$L__BB35_170;
	mov.b32 	%r1248, -1;
	mov.u32 	%r1247, %r4;
	mov.u32 	%r1250, %r1230;
$L__BB35_166:
	add.s32 	%r138, %r1247, -1;
	shl.b32 	%r972, %r138, 8;
	add.s32 	%r973, %r972, %r1;
	mul.wide.s32 	%rd238, %r973, 4;
	add.s64 	%rd95, %rd3, %rd238;
$L__BB35_167:
	membar.cta;
	ld.volatile.global.u32 	%r139, [%rd95];
	setp.eq.s32 	%p152, %r139, 0;
	@%p152 bra 	$L__BB35_167;
	and.b32  	%r974, %r139, 1073741823;
	add.s32 	%r1250, %r974, %r1250;
	setp.gt.s32 	%p153, %r139, -1;
	vote.sync.ballot.b32 	%r1248, %p153, %r1248;
	setp.gt.u32 	%p155, %r1247, 1;
	and.pred  	%p156, %p153, %p155;
	mov.u32 	%r1247, %r138;
	@%p156 bra 	$L__BB35_166;
	ld.shared.u64 	%rd626, [%r134];
$L__BB35_170:
	or.b32  	%r975, %r1250, -2147483648;
	st.volatile.global.u32 	[%rd61], %r975;
	sub.s32 	%r976, %r1250, %r1230;
	cvt.s64.s32 	%rd239, %r976;
	add.s64 	%rd240, %rd626, %rd239;
	st.shared.u64 	[%r134], %rd240;
$L__BB35_171:
	ld.param.u64 	%rd586, [_ZN3cub18CUB_300001_SM_10006detail10radix_sort29DeviceRadixSortOnesweepKernelINS1_5radix10policy_hubIddyE10Policy1000ELNS0_9SortOrderE1EddyiiNS1_21identity_decomposer_tEEEvPT5_SB_PT3_PKSC_PT1_PKSG_PT2_PKSK_T4_iiT6__param_2];
	setp.gt.u32 	%p157, %r1, 255;
	setp.lt.s32 	%p158, %r5, %r158;
	setp.eq.s64 	%p159, %rd586, 0;
	or.pred  	%p160, %p159, %p158;
	or.pred  	%p161, %p157, %p160;
	@%p161 bra 	$L__BB35_173;
	ld.param.u64 	%rd587, [_ZN3cub18CUB_300001_SM_10006detail10radix_sort29DeviceRadixSortOnesweepKernelINS1_5radix10policy_hubIddyE10Policy1000ELNS0_9SortOrderE1EddyiiNS1_21identity_decomposer_tEEEvPT5_SB_PT3_PKSC_PT1_PKSG_PT2_PKSK_T4_iiT6__param_2];
	ld.shared.u64 	%rd241, [%r134];
	cvt.s64.s32 	%rd242, %r1230;
	add.s64 	%rd243, %rd93, %rd242;
	add.s64 	%rd244, %rd243, %rd241;
	cvta.to.global.u64 	%rd245, %rd587;
	shl.b64 	%rd246, %rd70, 3;
	add.s64 	%rd247, %rd245, %rd246;
	st.global.u64 	[%rd247], %rd244;
$L__BB35_173:
	setp.gt.s32 	%p162, %r5, %r158;
	bar.sync 	0;
	@%p162 bra 	$L__BB35_175;
	ld.shared.u64 	%rd248, [%r134+-36864];
	setp.eq.s64 	%p163, %rd248, 9223372036854775807;
	selp.b64 	%rd249, -9223372036854775808, %rd248, %p163;
	shr.u64 	%rd250, %rd249, %r512;
	cvt.u32.u64 	%r978, %rd250;
	and.b32  	%r979, %r978, %r8;
	shl.b32 	%r980, %r979, 3;
	add.s32 	%r982, %r389, 36864;
	add.s32 	%r983, %r982, %r980;
	ld.shared.u64 	%rd251, [%r983];
	add.s64 	%rd252, %rd251, %rd70;
	setp.lt.s64 	%p164, %rd248, 0;
	selp.b64 	%rd253, 0, 9223372036854775807, %p164;
	xor.b64  	%rd254, %rd253, %rd248;
	shl.b64 	%rd255, %rd252, 3;
	add.s64 	%rd256, %rd2, %rd255;
	st.global.u64 	[%rd256], %rd254;
	bar.warp.sync 	-1;
	ld.shared.u64 	%rd257, [%r134+-33792];
	setp.eq.s64 	%p165, %rd257, 9223372036854775807;
	selp.b64 	%rd258, -9223372036854775808, %rd257, %p165;
	shr.u64 	%rd259, %rd258, %r512;
	cvt.u32.u64 	%r984, %rd259;
	and.b32  	%r985, %r984, %r8;
	shl.b32 	%r986, %r985, 3;
	add.s32 	%r987, %r982, %r986;
	ld.shared.u64 	%rd260, [%r987];
	add.s64 	%rd261, %rd260, %rd70;
	setp.lt.s64 	%p166, %rd257, 0;
	selp.b64 	%rd262, 0, 9223372036854775807, %p166;
	xor.b64  	%rd263, %rd262, %rd257;
	shl.b64 	%rd264, %rd261, 3;
	add.s64 	%rd265, %rd2, %rd264;
	st.global.u64 	[%rd265+3072], %rd263;
	bar.warp.sync 	-1;
	ld.shared.u64 	%rd266, [%r134+-30720];
	setp.eq.s64 	%p167, %rd266, 9223372036854775807;
	selp.b64 	%rd267, -9223372036854775808, %rd266, %p167;
	shr.u64 	%rd268, %rd267, %r512;
	cvt.u32.u64 	%r988, %rd268;
	and.b32  	%r989, %r988, %r8;
	shl.b32 	%r990, %r989, 3;
	add.s32 	%r991, %r982, %r990;
	ld.shared.u64 	%rd269, [%r991];
	add.s64 	%rd270, %rd269, %rd70;
	setp.lt.s64 	%p168, %rd266, 0;
	selp.b64 	%rd271, 0, 9223372036854775807, %p168;
	xor.b64  	%rd272, %rd271, %rd266;
	shl.b64 	%rd273, %rd270, 3;
	add.s64 	%rd274, %rd2, %rd273;
	st.global.u64 	[%rd274+6144], %rd272;
	bar.warp.sync 	-1;
	ld.shared.u64 	%rd275, [%r134+-27648];
	setp.eq.s64 	%p169, %rd275, 9223372036854775807;
	selp.b64 	%rd276, -9223372036854775808, %rd275, %p169;
	shr.u64 	%rd277, %rd276, %r512;
	cvt.u32.u64 	%r992, %rd277;
	and.b32  	%r993, %r992, %r8;
	shl.b32 	%r994, %r993, 3;
	add.s32 	%r995, %r982, %r994;
	ld.shared.u64 	%rd278, [%r995];
	add.s64 	%rd279, %rd278, %rd70;
	setp.lt.s64 	%p170, %rd275, 0;
	selp.b64 	%rd280, 0, 9223372036854775807, %p170;
	xor.b64  	%rd281, %rd280, %rd275;
	shl.b64 	%rd282, %rd279, 3;
	add.s64 	%rd283, %rd2, %rd282;
	st.global.u64 	[%rd283+9216], %rd281;
	bar.warp.sync 	-1;
	ld.shared.u64 	%rd284, [%r134+-24576];
	setp.eq.s64 	%p171, %rd284, 9223372036854775807;
	selp.b64 	%rd285, -9223372036854775808, %rd284, %p171;
	shr.u64 	%rd286, %rd285, %r512;
	cvt.u32.u64 	%r996, %rd286;
	and.b32  	%r997, %r996, %r8;
	shl.b32 	%r998, %r997, 3;
	add.s32 	%r999, %r982, %r998;
	ld.shared.u64 	%rd287, [%r999];
	add.s64 	%rd288, %rd287, %rd70;
	setp.lt.s64 	%p172, %rd284, 0;
	selp.b64 	%rd289, 0, 9223372036854775807, %p172;
	xor.b64  	%rd290, %rd289, %rd284;
	shl.b64 	%rd291, %rd288, 3;
	add.s64 	%rd292, %rd2, %rd291;
	st.global.u64 	[%rd292+12288], %rd290;
	bar.warp.sync 	-1;
	ld.shared.u64 	%rd293, [%r134+-21504];
	setp.eq.s64 	%p173, %rd293, 9223372036854775807;
	selp.b64 	%rd294, -9223372036854775808, %rd293, %p173;
	shr.u64 	%rd295, %rd294, %r512;
	cvt.u32.u64 	%r1000, %rd295;
	and.b32  	%r1001, %r1000, %r8;
	shl.b32 	%r1002, %r1001, 3;
	add.s32 	%r1003, %r982, %r1002;
	ld.shared.u64 	%rd296, [%r1003];
	add.s64 	%rd297, %rd296, %rd70;
	setp.lt.s64 	%p174, %rd293, 0;
	selp.b64 	%rd298, 0, 9223372036854775807, %p174;
	xor.b64  	%rd299, %rd298, %rd293;
	shl.b64 	%rd300, %rd297, 3;
	add.s64 	%rd301, %rd2, %rd300;
	st.global.u64 	[%rd301+15360], %rd299;
	bar.warp.sync 	-1;
	ld.shared.u64 	%rd302, [%r134+-18432];
	setp.eq.s64 	%p175, %rd302, 9223372036854775807;
	selp.b64 	%rd303, -9223372036854775808, %rd302, %p175;
	shr.u64 	%rd304, %rd303, %r512;
	cvt.u32.u64 	%r1004, %rd304;
	and.b32  	%r1005, %r1004, %r8;
	shl.b32 	%r1006, %r1005, 3;
	add.s32 	%r1007, %r982, %r1006;
	ld.shared.u64 	%rd305, [%r1007];
	add.s64 	%rd306, %rd305, %rd70;
	setp.lt.s64 	%p176, %rd302, 0;
	selp.b64 	%rd307, 0, 9223372036854775807, %p176;
	xor.b64  	%rd308, %rd307, %rd302;
	shl.b64 	%rd309, %rd306, 3;
	add.s64 	%rd310, %rd2, %rd309;
	st.global.u64 	[%rd310+18432], %rd308;
	bar.warp.sync 	-1;
	ld.shared.u64 	%rd311, [%r134+-15360];
	setp.eq.s64 	%p177, %rd311, 9223372036854775807;
	selp.b64 	%rd312, -9223372036854775808, %rd311, %p177;
	shr.u64 	%rd313, %rd312, %r512;
	cvt.u32.u64 	%r1008, %rd313;
	and.b32  	%r1009, %r1008, %r8;
	shl.b32 	%r1010, %r1009, 3;
	add.s32 	%r1011, %r982, %r1010;
	ld.shared.u64 	%rd314, [%r1011];
	add.s64 	%rd315, %rd314, %rd70;
	setp.lt.s64 	%p178, %rd311, 0;
	selp.b64 	%rd316, 0, 9223372036854775807, %p178;
	xor.b64  	%rd317, %rd316, %rd311;
	shl.b64 	%rd318, %rd315, 3;
	add.s64 	%rd319, %rd2, %rd318;
	st.global.u64 	[%rd319+21504], %rd317;
	bar.warp.sync 	-1;
	ld.shared.u64 	%rd320, [%r134+-12288];
	setp.eq.s64 	%p179, %rd320, 9223372036854775807;
	selp.b64 	%rd321, -9223372036854775808, %rd320, %p179;
	shr.u64 	%rd322, %rd321, %r512;
	cvt.u32.u64 	%r1012, %rd322;
	and.b32  	%r1013, %r1012, %r8;
	shl.b32 	%r1014, %r1013, 3;
	add.s32 	%r1015, %r982, %r1014;
	ld.shared.u64 	%rd323, [%r1015];
	add.s64 	%rd324, %rd323, %rd70;
	setp.lt.s64 	%p180, %rd320, 0;
	selp.b64 	%rd325, 0, 9223372036854775807, %p180;
	xor.b64  	%rd326, %rd325, %rd320;
	shl.b64 	%rd327, %rd324, 3;
	add.s64 	%rd328, %rd2, %rd327;
	st.global.u64 	[%rd328+24576], %rd326;
	bar.warp.sync 	-1;
	ld.shared.u64 	%rd329, [%r134+-9216];
	setp.eq.s64 	%p181, %rd329, 9223372036854775807;
	selp.b64 	%rd330, -9223372036854775808, %rd329, %p181;
	shr.u64 	%rd331, %rd330, %r512;
	cvt.u32.u64 	%r1016, %rd331;
	and.b32  	%r1017, %r1016, %r8;
	shl.b32 	%r1018, %r1017, 3;
	add.s32 	%r1019, %r982, %r1018;
	ld.shared.u64 	%rd332, [%r1019];
	add.s64 	%rd333, %rd332, %rd70;
	setp.lt.s64 	%p182, %rd329, 0;
	selp.b64 	%rd334, 0, 9223372036854775807, %p182;
	xor.b64  	%rd335, %rd334, %rd329;
	shl.b64 	%rd336, %rd333, 3;
	add.s64 	%rd337, %rd2, %rd336;
	st.global.u64 	[%rd337+27648], %rd335;
	bar.warp.sync 	-1;
	ld.shared.u64 	%rd338, [%r134+-6144];
	setp.eq.s64 	%p183, %rd338, 9223372036854775807;
	selp.b64 	%rd339, -9223372036854775808, %rd338, %p183;
	shr.u64 	%rd340, %rd339, %r512;
	cvt.u32.u64 	%r1020, %rd340;
	and.b32  	%r1021, %r1020, %r8;
	shl.b32 	%r1022, %r1021, 3;
	add.s32 	%r1023, %r982, %r1022;
	ld.shared.u64 	%rd341, [%r1023];
	add.s64 	%rd342, %rd341, %rd70;
	setp.lt.s64 	%p184, %rd338, 0;
	selp.b64 	%rd343, 0, 9223372036854775807, %p184;
	xor.b64  	%rd344, %rd343, %rd338;
	shl.b64 	%rd345, %rd342, 3;
	add.s64 	%rd346, %rd2, %rd345;
	st.global.u64 	[%rd346+30720], %rd344;
	bar.warp.sync 	-1;
	ld.shared.u64 	%rd347, [%r134+-3072];
	setp.eq.s64 	%p185, %rd347, 9223372036854775807;
	selp.b64 	%rd348, -9223372036854775808, %rd347, %p185;
	shr.u64 	%rd349, %rd348, %r512;
	cvt.u32.u64 	%r1024, %rd349;
	and.b32  	%r1025, %r1024, %r8;
	shl.b32 	%r1026, %r1025, 3;
	add.s32 	%r1027, %r982, %r1026;
	ld.shared.u64 	%rd350, [%r1027];
	add.s64 	%rd351, %rd350, %rd70;
	setp.lt.s64 	%p186, %rd347, 0;
	selp.b64 	%rd352, 0, 9223372036854775807, %p186;
	xor.b64  	%rd353, %rd352, %rd347;
	shl.b64 	%rd354, %rd351, 3;
	add.s64 	%rd355, %rd2, %rd354;
	st.global.u64 	[%rd355+33792], %rd353;
	bar.warp.sync 	-1;
	bra.uni 	$L__BB35_200;
$L__BB35_175:
	mad.lo.s32 	%r143, %r4, -4608, %r158;
	setp.ge.s32 	%p187, %r1, %r143;
	@%p187 bra 	$L__BB35_177;
	ld.shared.u64 	%rd356, [%r134+-36864];
	setp.eq.s64 	%p188, %rd356, 9223372036854775807;
	selp.b64 	%rd357, -9223372036854775808, %rd356, %p188;
	shr.u64 	%rd358, %rd357, %r512;
	cvt.u32.u64 	%r1029, %rd358;
	and.b32  	%r1030, %r1029, %r8;
	shl.b32 	%r1031, %r1030, 3;
	add.s32 	%r1033, %r389, %r1031;
	ld.shared.u64 	%rd359, [%r1033+36864];
	setp.lt.s64 	%p189, %rd356, 0;
	selp.b64 	%rd360, 0, 9223372036854775807, %p189;
	xor.b64  	%rd361, %rd360, %rd356;
	add.s64 	%rd362, %rd359, %rd70;
	shl.b64 	%rd363, %rd362, 3;
	add.s64 	%rd364, %rd2, %rd363;
	st.global.u64 	[%rd364], %rd361;
$L__BB35_177:
	bar.warp.sync 	-1;
	add.s32 	%r1034, %r1, 384;
	setp.ge.s32 	%p190, %r1034, %r143;
	@%p190 bra 	$L__BB35_179;
	ld.shared.u64 	%rd365, [%r134+-33792];
	setp.eq.s64 	%p191, %rd365, 9223372036854775807;
	selp.b64 	%rd366, -9223372036854775808, %rd365, %p191;
	shr.u64 	%rd367, %rd366, %r512;
	cvt.u32.u64 	%r1036, %rd367;
	and.b32  	%r1037, %r1036, %r8;
	shl.b32 	%r1038, %r1037, 3;
	add.s32 	%r1040, %r389, %r1038;
	ld.shared.u64 	%rd368, [%r1040+36864];
	setp.lt.s64 	%p192, %rd365, 0;
	selp.b64 	%rd369, 0, 9223372036854775807, %p192;
	xor.b64  	%rd370, %rd369, %rd365;
	add.s64 	%rd371, %rd368, %rd70;
	shl.b64 	%rd372, %rd371, 3;
	add.s64 	%rd373, %rd2, %rd372;
	st.global.u64 	[%rd373+3072], %rd370;
$L__BB35_179:
	bar.warp.sync 	-1;
	add.s32 	%r1041, %r1, 768;
	setp.ge.s32 	%p193, %r1041, %r143;
	@%p193 bra 	$L__BB35_181;
	ld.shared.u64 	%rd374, [%r134+-30720];
	setp.eq.s64 	%p194, %rd374, 9223372036854775807;
	selp.b64 	%rd375, -9223372036854775808, %rd374, %p194;
	shr.u64 	%rd376, %rd375, %r512;
	cvt.u32.u64 	%r1043, %rd376;
	and.b32  	%r1044, %r1043, %r8;
	shl.b32 	%r1045, %r1044, 3;
	add.s32 	%r1047, %r389, %r1045;
	ld.shared.u64 	%rd377, [%r1047+36864];
	setp.lt.s64 	%p195, %rd374, 0;
	selp.b64 	%rd378, 0, 9223372036854775807, %p195;
	xor.b64  	%rd379, %rd378, %rd374;
	add.s64 	%rd380, %rd377, %rd70;
	shl.b64 	%rd381, %rd380, 3;
	add.s64 	%rd382, %rd2, %rd381;
	st.global.u64 	[%rd382+6144], %rd379;
$L__BB35_181:
	bar.warp.sync 	-1;
	add.s32 	%r1048, %r1, 1152;
	setp.ge.s32 	%p196, %r1048, %r143;
	@%p196 bra 	$L__BB35_183;
	ld.shared.u64 	%rd383, [%r134+-27648];
	setp.eq.s64 	%p197, %rd383, 9223372036854775807;
	selp.b64 	%rd384, -9223372036854775808, %rd383, %p197;
	shr.u64 	%rd385, %rd384, %r512;
	cvt.u32.u64 	%r1050, %rd385;
	and.b32  	%r1051, %r1050, %r8;
	shl.b32 	%r1052, %r1051, 3;
	add.s32 	%r1054, %r389, %r1052;
	ld.shared.u64 	%rd386, [%r1054+36864];
	setp.lt.s64 	%p198, %rd383, 0;
	selp.b64 	%rd387, 0, 9223372036854775807, %p198;
	xor.b64  	%rd388, %rd387, %rd383;
	add.s64 	%rd389, %rd386, %rd70;
	shl.b64 	%rd390, %rd389, 3;
	add.s64 	%rd391, %rd2, %rd390;
	st.global.u64 	[%rd391+9216], %rd388;
$L__BB35_183:
	bar.warp.sync 	-1;
	add.s32 	%r1055, %r1, 1536;
	setp.ge.s32 	%p199, %r1055, %r143;
	@%p199 bra 	$L__BB35_185;
	ld.shared.u64 	%rd392, [%r134+-24576];
	setp.eq.s64 	%p200, %rd392, 9223372036854775807;
	selp.b64 	%rd393, -9223372036854775808, %rd392, %p200;
	shr.u64 	%rd394, %rd393, %r512;
	cvt.u32.u64 	%r1057, %rd394;
	and.b32  	%r1058, %r1057, %r8;
	shl.b32 	%r1059, %r1058, 3;
	add.s32 	%r1061, %r389, %r1059;
	ld.shared.u64 	%rd395, [%r1061+36864];
	setp.lt.s64 	%p201, %rd392, 0;
	selp.b64 	%rd396, 0, 9223372036854775807, %p201;
	xor.b64  	%rd397, %rd396, %rd392;
	add.s64 	%rd398, %rd395, %rd70;
	shl.b64 	%rd399, %rd398, 3;
	add.s64 	%rd400, %rd2, %rd399;
	st.global.u64 	[%rd400+12288], %rd397;
$L__BB35_185:
	bar.warp.sync 	-1;
	add.s32 	%r1062, %r1, 1920;
	setp.ge.s32 	%p202, %r1062, %r143;
	@%p202 bra 	$L__BB35_187;
	ld.shared.u64 	%rd401, [%r134+-21504];
	setp.eq.s64 	%p203, %rd401, 9223372036854775807;
	selp.b64 	%rd402, -9223372036854775808, %rd401, %p203;
	shr.u64 	%rd403, %rd402, %r512;
	cvt.u32.u64 	%r1064, %rd403;
	and.b32  	%r1065, %r1064, %r8;
	shl.b32 	%r1066, %r1065, 3;
	add.s32 	%r1068, %r389, %r1066;
	ld.shared.u64 	%rd404, [%r1068+36864];
	setp.lt.s64 	%p204, %rd401, 0;
	selp.b64 	%rd405, 0, 9223372036854775807, %p204;
	xor.b64  	%rd406, %rd405, %rd401;
	add.s64 	%rd407, %rd404, %rd70;
	shl.b64 	%rd408, %rd407, 3;
	add.s64 	%rd409, %rd2, %rd408;
	st.global.u64 	[%rd409+15360], %rd406;
$L__BB35_187:
	bar.warp.sync 	-1;
	add.s32 	%r1069, %r1, 2304;
	setp.ge.s32 	%p205, %r1069, %r143;
	@%p205 bra 	$L__BB35_189;
	ld.shared.u64 	%rd410, [%r134+-18432];
	setp.eq.s64 	%p206, %rd410, 9223372036854775807;
	selp.b64 	%rd411, -9223372036854775808, %rd410, %p206;
	shr.u64 	%rd412, %rd411, %r512;
	cvt.u32.u64 	%r1071, %rd412;
	and.b32  	%r1072, %r1071, %r8;
	shl.b32 	%r1073, %r1072, 3;
	add.s32 	%r1075, %r389, %r1073;
	ld.shared.u64 	%rd413, [%r1075+36864];
	setp.lt.s64 	%p207, %rd410, 0;
	selp.b64 	%rd414, 0, 9223372036854775807, %p207;
	xor.b64  	%rd415, %rd414, %rd410;
	add.s64 	%rd416, %rd413, %rd70;
	shl.b64 	%rd417, %rd416, 3;
	add.s64 	%rd418, %rd2, %rd417;
	st.global.u64 	[%rd418+18432], %rd415;
$L__BB35_189:
	bar.warp.sync 	-1;
	add.s32 	%r1076, %r1, 2688;
	setp.ge.s32 	%p208, %r1076, %r143;
	@%p208 bra 	$L__BB35_191;
	ld.shared.u64 	%rd419, [%r134+-15360];
	setp.eq.s64 	%p209, %rd419, 9223372036854775807;
	selp.b64 	%rd420, -9223372036854775808, %rd419, %p209;
	shr.u64 	%rd421, %rd420, %r512;
	cvt.u32.u64 	%r1078, %rd421;
	and.b32  	%r1079, %r1078, %r8;
	shl.b32 	%r1080, %r1079, 3;
	add.s32 	%r1082, %r389, %r1080;
	ld.shared.u64 	%rd422, [%r1082+36864];
	setp.lt.s64 	%p210, %rd419, 0;
	selp.b64 	%rd423, 0, 9223372036854775807, %p210;
	xor.b64  	%rd424, %rd423, %rd419;
	add.s64 	%rd425, %rd422, %rd70;
	shl.b64 	%rd426, %rd425, 3;
	add.s64 	%rd427, %rd2, %rd426;
	st.global.u64 	[%rd427+21504], %rd424;
$L__BB35_191:
	bar.warp.sync 	-1;
	or.b32  	%r1083, %r1, 3072;
	setp.ge.s32 	%p211, %r1083, %r143;
	@%p211 bra 	$L__BB35_193;
	ld.shared.u64 	%rd428, [%r134+-12288];
	setp.eq.s64 	%p212, %rd428, 9223372036854775807;
	selp.b64 	%rd429, -9223372036854775808, %rd428, %p212;
	shr.u64 	%rd430, %rd429, %r512;
	cvt.u32.u64 	%r1085, %rd430;
	and.b32  	%r1086, %r1085, %r8;
	shl.b32 	%r1087, %r1086, 3;
	add.s32 	%r1089, %r389, %r1087;
	ld.shared.u64 	%rd431, [%r1089+36864];
	setp.lt.s64 	%p213, %rd428, 0;
	selp.b64 	%rd432, 0, 9223372036854775807, %p213;
	xor.b64  	%rd433, %rd432, %rd428;
	add.s64 	%rd434, %rd431, %rd70;
	shl.b64 	%rd435, %rd434, 3;
	add.s64 	%rd436, %rd2, %rd435;
	st.global.u64 	[%rd436+24576], %rd433;
$L__BB35_193:
	bar.warp.sync 	-1;
	add.s32 	%r1090, %r1, 3456;
	setp.ge.s32 	%p214, %r1090, %r143;
	@%p214 bra 	$L__BB35_195;
	ld.shared.u64 	%rd437, [%r134+-9216];
	setp.eq.s64 	%p215, %rd437, 9223372036854775807;
	selp.b64 	%rd438, -9223372036854775808, %rd437, %p215;
	shr.u64 	%rd439, %rd438, %r512;
	cvt.u32.u64 	%r1092, %rd439;
	and.b32  	%r1093, %r1092, %r8;
	shl.b32 	%r1094, %r1093, 3;
	add.s32 	%r1096, %r389, %r1094;
	ld.shared.u64 	%rd440, [%r1096+36864];
	setp.lt.s64 	%p216, %rd437, 0;
	selp.b64 	%rd441, 0, 9223372036854775807, %p216;
	xor.b64  	%rd442, %rd441, %rd437;
	add.s64 	%rd443, %rd440, %rd70;
	shl.b64 	%rd444, %rd443, 3;
	add.s64 	%rd445, %rd2, %rd444;
	st.global.u64 	[%rd445+27648], %rd442;
$L__BB35_195:
	bar.warp.sync 	-1;
	add.s32 	%r1097, %r1, 3840;
	setp.ge.s32 	%p217, %r1097, %r143;
	@%p217 bra 	$L__BB35_197;
	ld.shared.u64 	%rd446, [%r134+-6144];
	setp.eq.s64 	%p218, %rd446, 9223372036854775807;
	selp.b64 	%rd447, -9223372036854775808, %rd446, %p218;
	shr.u64 	%rd448, %rd447, %r512;
	cvt.u32.u64 	%r1099, %rd448;
	and.b32  	%r1100, %r1099, %r8;
	shl.b32 	%r1101, %r1100, 3;
	add.s32 	%r1103, %r389, %r1101;
	ld.shared.u64 	%rd449, [%r1103+36864];
	setp.lt.s64 	%p219, %rd446, 0;
	selp.b64 	%rd450, 0, 9223372036854775807, %p219;
	xor.b64  	%rd451, %rd450, %rd446;
	add.s64 	%rd452, %rd449, %rd70;
	shl.b64 	%rd453, %rd452, 3;
	add.s64 	%rd454, %rd2, %rd453;
	st.global.u64 	[%rd454+30720], %rd451;
$L__BB35_197:
	bar.warp.sync 	-1;
	add.s32 	%r1104, %r1, 4224;
	setp.ge.s32 	%p220, %r1104, %r143;
	@%p220 bra 	$L__BB35_199;
	ld.shared.u64 	%rd455, [%r134+-3072];
	setp.eq.s64 	%p221, %rd455, 9223372036854775807;
	selp.b64 	%rd456, -9223372036854775808, %rd455, %p221;
	shr.u64 	%rd457, %rd456, %r512;
	cvt.u32.u64 	%r1106, %rd457;
	and.b32  	%r1107, %r1106, %r8;
	shl.b32 	%r1108, %r1107, 3;
	add.s32 	%r1110, %r389, %r1108;
	ld.shared.u64 	%rd458, [%r1110+36864];
	setp.lt.s64 	%p222, %rd455, 0;
	selp.b64 	%rd459, 0, 9223372036854775807, %p222;
	xor.b64  	%rd460, %rd459, %rd455;
	add.s64 	%rd461, %rd458, %rd70;
	shl.b64 	%rd462, %rd461, 3;
	add.s64 	%rd463, %rd2, %rd462;
	st.global.u64 	[%rd463+33792], %rd460;
$L__BB35_199:
	bar.warp.sync 	-1;
$L__BB35_200:
	setp.gt.s32 	%p223, %r5, %r158;
	ld.shared.u64 	%rd464, [%r134+-36864];
	setp.eq.s64 	%p224, %rd464, 9223372036854775807;
	selp.b64 	%rd465, -9223372036854775808, %rd464, %p224;
	shr.u64 	%rd466, %rd465, %r512;
	cvt.u32.u64 	%r1112, %rd466;
	and.b32  	%r144, %r1112, %r8;
	ld.shared.u64 	%rd467, [%r134+-33792];
	setp.eq.s64 	%p225, %rd467, 9223372036854775807;
	selp.b64 	%rd468, -9223372036854775808, %rd467, %p225;
	shr.u64 	%rd469, %rd468, %r512;
	cvt.u32.u64 	%r1113, %rd469;
	and.b32  	%r145, %r1113, %r8;
	ld.shared.u64 	%rd470, [%r134+-30720];
	setp.eq.s64 	%p226, %rd470, 9223372036854775807;
	selp.b64 	%rd471, -9223372036854775808, %rd470, %p226;
	shr.u64 	%rd472, %rd471, %r512;
	cvt.u32.u64 	%r1114, %rd472;
	and.b32  	%r146, %r1114, %r8;
	ld.shared.u64 	%rd473, [%r134+-27648];
	setp.eq.s64 	%p227, %rd473, 9223372036854775807;
	selp.b64 	%rd474, -9223372036854775808, %rd473, %p227;
	shr.u64 	%rd475, %rd474, %r512;
	cvt.u32.u64 	%r1115, %rd475;
	and.b32  	%r147, %r1115, %r8;
	ld.shared.u64 	%rd476, [%r134+-24576];
	setp.eq.s64 	%p228, %rd476, 9223372036854775807;
	selp.b64 	%rd477, -9223372036854775808, %rd476, %p228;
	shr.u64 	%rd478, %rd477, %r512;
	cvt.u32.u64 	%r1116, %rd478;
	and.b32  	%r148, %r1116, %r8;
	ld.shared.u64 	%rd479, [%r134+-21504];
	setp.eq.s64 	%p229, %rd479, 9223372036854775807;
	selp.b64 	%rd480, -9223372036854775808, %rd479, %p229;
	shr.u64 	%rd481, %rd480, %r512;
	cvt.u32.u64 	%r1117, %rd481;
	and.b32  	%r149, %r1117, %r8;
	ld.shared.u64 	%rd482, [%r134+-18432];
	setp.eq.s64 	%p230, %rd482, 9223372036854775807;
	selp.b64 	%rd483, -9223372036854775808, %rd482, %p230;
	shr.u64 	%rd484, %rd483, %r512;
	cvt.u32.u64 	%r1118, %rd484;
	and.b32  	%r150, %r1118, %r8;
	ld.shared.u64 	%rd485, [%r134+-15360];
	setp.eq.s64 	%p231, %rd485, 9223372036854775807;
	selp.b64 	%rd486, -9223372036854775808, %rd485, %p231;
	shr.u64 	%rd487, %rd486, %r512;
	cvt.u32.u64 	%r1119, %rd487;
	and.b32  	%r151, %r1119, %r8;
	ld.shared.u64 	%rd488, [%r134+-12288];
	setp.eq.s64 	%p232, %rd488, 9223372036854775807;
	selp.b64 	%rd489, -9223372036854775808, %rd488, %p232;
	shr.u64 	%rd490, %rd489, %r512;
	cvt.u32.u64 	%r1120, %rd490;
	and.b32  	%r152, %r1120, %r8;
	ld.shared.u64 	%rd491, [%r134+-9216];
	setp.eq.s64 	%p233, %rd491, 9223372036854775807;
	selp.b64 	%rd492, -9223372036854775808, %rd491, %p233;
	shr.u64 	%rd493, %rd492, %r512;
	cvt.u32.u64 	%r1121, %rd493;
	and.b32  	%r153, %r1121, %r8;
	ld.shared.u64 	%rd494, [%r134+-6144];
	setp.eq.s64 	%p234, %rd494, 9223372036854775807;
	selp.b64 	%rd495, -9223372036854775808, %rd494, %p234;
	shr.u64 	%rd496, %rd495, %r512;
	cvt.u32.u64 	%r1122, %rd496;
	and.b32  	%r154, %r1122, %r8;
	ld.shared.u64 	%rd497, [%r134+-3072];
	setp.eq.s64 	%p235, %rd497, 9223372036854775807;
	selp.b64 	%rd498, -9223372036854775808, %rd497, %p235;
	shr.u64 	%rd499, %rd498, %r512;
	cvt.u32.u64 	%r1123, %rd499;
	and.b32  	%r155, %r1123, %r8;
	@%p223 bra 	$L__BB35_202;
	ld.global.f64 	%fd177, [%rd69];
	ld.global.f64 	%fd178, [%rd69+256];
	ld.global.f64 	%fd179, [%rd69+512];
	ld.global.f64 	%fd180, [%rd69+768];
	ld.global.f64 	%fd181, [%rd69+1024];
	ld.global.f64 	%fd182, [%rd69+1280];
	ld.global.f64 	%fd183, [%rd69+1536];
	ld.global.f64 	%fd184, [%rd69+1792];
	ld.global.f64 	%fd185, [%rd69+2048];
	ld.global.f64 	%fd186, [%rd69+2304];
	ld.global.f64 	%fd187, [%rd69+2560];
	ld.global.f64 	%fd188, [%rd69+2816];
	bra.uni 	$L__BB35_226;
$L__BB35_202:
	cvt.u32.u64 	%r1124, %rd68;
	mul.lo.s32 	%r1125, %r4, 4608;
	sub.s32 	%r156, %r158, %r1125;
	setp.ge.s32 	%p236, %r1124, %r156;
	@%p236 bra 	$L__BB35_204;
	ld.global.f64 	%fd177, [%rd69];
$L__BB35_204:
	add.s32 	%r1127, %r1124, 32;
	setp.ge.s32 	%p237, %r1127, %r156;
	@%p237 bra 	$L__BB35_206;
	ld.global.f64 	%fd178, [%rd69+256];
$L__BB35_206:
	add.s32 	%r1129, %r1124, 64;
	setp.ge.s32 	%p238, %r1129, %r156;
	@%p238 bra 	$L__BB35_208;
	ld.global.f64 	%fd179, [%rd69+512];
$L__BB35_208:
	add.s32 	%r1131, %r1124, 96;
	setp.ge.s32 	%p239, %r1131, %r156;
	@%p239 bra 	$L__BB35_210;
	ld.global.f64 	%fd180, [%rd69+768];
$L__BB35_210:
	add.s32 	%r1133, %r1124, 128;
	setp.ge.s32 	%p240, %r1133, %r156;
	@%p240 bra 	$L__BB35_212;
	ld.global.f64 	%fd181, [%rd69+1024];
$L__BB35_212:
	add.s32 	%r1135, %r1124, 160;
	setp.ge.s32 	%p241, %r1135, %r156;
	@%p241 bra 	$L__BB35_214;
	ld.global.f64 	%fd182, [%rd69+1280];
$L__BB35_214:
	add.s32 	%r1137, %r1124, 192;
	setp.ge.s32 	%p242, %r1137, %r156;
	@%p242 bra 	$L__BB35_216;
	ld.global.f64 	%fd183, [%rd69+1536];
$L__BB35_216:
	add.s32 	%r1139, %r1124, 224;
	setp.ge.s32 	%p243, %r1139, %r156;
	@%p243 bra 	$L__BB35_218;
	ld.global.f64 	%fd184, [%rd69+1792];
$L__BB35_218:
	add.s32 	%r1141, %r1124, 256;
	setp.ge.s32 	%p244, %r1141, %r156;
	@%p244 bra 	$L__BB35_220;
	ld.global.f64 	%fd185, [%rd69+2048];
$L__BB35_220:
	add.s32 	%r1143, %r1124, 288;
	setp.ge.s32 	%p245, %r1143, %r156;
	@%p245 bra 	$L__BB35_222;
	ld.global.f64 	%fd186, [%rd69+2304];
$L__BB35_222:
	add.s32 	%r1145, %r1124, 320;
	setp.ge.s32 	%p246, %r1145, %r156;
	@%p246 bra 	$L__BB35_224;
	ld.global.f64 	%fd187, [%rd69+2560];
$L__BB35_224:
	add.s32 	%r1147, %r1124, 352;
	setp.ge.s32 	%p247, %r1147, %r156;
	@%p247 bra 	$L__BB35_226;
	ld.global.f64 	%fd188, [%rd69+2816];
$L__BB35_226:
	setp.gt.s32 	%p248, %r5, %r158;
	bar.sync 	0;
	st.shared.f64 	[%r122+-8], %fd177;
	st.shared.f64 	[%r123+-8], %fd178;
	st.shared.f64 	[%r124+-8], %fd179;
	st.shared.f64 	[%r125+-8], %fd180;
	st.shared.f64 	[%r126+-8], %fd181;
	st.shared.f64 	[%r127+-8], %fd182;
	st.shared.f64 	[%r128+-8], %fd183;
	st.shared.f64 	[%r129+-8], %fd184;
	st.shared.f64 	[%r130+-8], %fd185;
	st.shared.f64 	[%r131+-8], %fd186;
	st.shared.f64 	[%r132+-8], %fd187;
	st.shared.f64 	[%r133+-8], %fd188;
	bar.sync 	0;
	@%p248 bra 	$L__BB35_228;
	ld.shared.f64 	%fd119, [%r134+-36864];
	shl.b32 	%r1148, %r144, 3;
	add.s32 	%r1150, %r389, 36864;
	add.s32 	%r1151, %r1150, %r1148;
	ld.shared.u64 	%rd500, [%r1151];
	add.s64 	%rd501, %rd500, %rd70;
	shl.b64 	%rd502, %rd501, 3;
	add.s64 	%rd503, %rd1, %rd502;
	st.global.f64 	[%rd503], %fd119;
	bar.warp.sync 	-1;
	ld.shared.f64 	%fd120, [%r134+-33792];
	shl.b32 	%r1152, %r145, 3;
	add.s32 	%r1153, %r1150, %r1152;
	ld.shared.u64 	%rd504, [%r1153];
	add.s64 	%rd505, %rd504, %rd70;
	shl.b64 	%rd506, %rd505, 3;
	add.s64 	%rd507, %rd1, %rd506;
	st.global.f64 	[%rd507+3072], %fd120;
	bar.warp.sync 	-1;
	ld.shared.f64 	%fd121, [%r134+-30720];
	shl.b32 	%r1154, %r146, 3;
	add.s32 	%r1155, %r1150, %r1154;
	ld.shared.u64 	%rd508, [%r1155];
	add.s64 	%rd509, %rd508, %rd70;
	shl.b64 	%rd510, %rd509, 3;
	add.s64 	%rd511, %rd1, %rd510;
	st.global.f64 	[%rd511+6144], %fd121;
	bar.warp.sync 	-1;
	ld.shared.f64 	%fd122, [%r134+-27648];
	shl.b32 	%r1156, %r147, 3;
	add.s32 	%r1157, %r1150, %r1156;
	ld.shared.u64 	%rd512, [%r1157];
	add.s64 	%rd513, %rd512, %rd70;
	shl.b64 	%rd514, %rd513, 3;
	add.s64 	%rd515, %rd1, %rd514;
	st.global.f64 	[%rd515+9216], %fd122;
	bar.warp.sync 	-1;
	ld.shared.f64 	%fd123, [%r134+-24576];
	shl.b32 	%r1158, %r148, 3;
	add.s32 	%r1159, %r1150, %r1158;
	ld.shared.u64 	%rd516, [%r1159];
	add.s64 	%rd517, %rd516, %rd70;
	shl.b64 	%rd518, %rd517, 3;
	add.s64 	%rd519, %rd1, %rd518;
	st.global.f64 	[%rd519+12288], %fd123;
	bar.warp.sync 	-1;
	ld.shared.f64 	%fd124, [%r134+-21504];
	shl.b32 	%r1160, %r149, 3;
	add.s32 	%r1161, %r1150, %r1160;
	ld.shared.u64 	%rd520, [%r1161];
	add.s64 	%rd521, %rd520, %rd70;
	shl.b64 	%rd522, %rd521, 3;
	add.s64 	%rd523, %rd1, %rd522;
	st.global.f64 	[%rd523+15360], %fd124;
	bar.warp.sync 	-1;
	ld.shared.f64 	%fd125, [%r134+-18432];
	shl.b32 	%r1162, %r150, 3;
	add.s32 	%r1163, %r1150, %r1162;
	ld.shared.u64 	%rd524, [%r1163];
	add.s64 	%rd525, %rd524, %rd70;
	shl.b64 	%rd526, %rd525, 3;
	add.s64 	%rd527, %rd1, %rd526;
	st.global.f64 	[%rd527+18432], %fd125;
	bar.warp.sync 	-1;
	ld.shared.f64 	%fd126, [%r134+-15360];
	shl.b32 	%r1164, %r151, 3;
	add.s32 	%r1165, %r1150, %r1164;
	ld.shared.u64 	%rd528, [%r1165];
	add.s64 	%rd529, %rd528, %rd70;
	shl.b64 	%rd530, %rd529, 3;
	add.s64 	%rd531, %rd1, %rd530;
	st.global.f64 	[%rd531+21504], %fd126;
	bar.warp.sync 	-1;
	ld.shared.f64 	%fd127, [%r134+-12288];
	shl.b32 	%r1166, %r152, 3;
	add.s32 	%r1167, %r1150, %r1166;
	ld.shared.u64 	%rd532, [%r1167];
	add.s64 	%rd533, %rd532, %rd70;
	shl.b64 	%rd534, %rd533, 3;
	add.s64 	%rd535, %rd1, %rd534;
	st.global.f64 	[%rd535+24576], %fd127;
	bar.warp.sync 	-1;
	ld.shared.f64 	%fd128, [%r134+-9216];
	shl.b32 	%r1168, %r153, 3;
	add.s32 	%r1169, %r1150, %r1168;
	ld.shared.u64 	%rd536, [%r1169];
	add.s64 	%rd537, %rd536, %rd70;
	shl.b64 	%rd538, %rd537, 3;
	add.s64 	%rd539, %rd1, %rd538;
	st.global.f64 	[%rd539+27648], %fd128;
	bar.warp.sync 	-1;
	ld.shared.f64 	%fd129, [%r134+-6144];
	shl.b32 	%r1170, %r154, 3;
	add.s32 	%r1171, %r1150, %r1170;
	ld.shared.u64 	%rd540, [%r1171];
	add.s64 	%rd541, %rd540, %rd70;
	shl.b64 	%rd542, %rd541, 3;
	add.s64 	%rd543, %rd1, %rd542;
	st.global.f64 	[%rd543+30720], %fd129;
	bar.warp.sync 	-1;
	ld.shared.f64 	%fd130, [%r134+-3072];
	shl.b32 	%r1172, %r155, 3;
	add.s32 	%r1173, %r1150, %r1172;
	ld.shared.u64 	%rd544, [%r1173];
	add.s64 	%rd545, %rd544, %rd70;
	shl.b64 	%rd546, %rd545, 3;
	add.s64 	%rd547, %rd1, %rd546;
	st.global.f64 	[%rd547+33792], %fd130;
	bar.warp.sync 	-1;
	bra.uni 	$L__BB35_253;
$L__BB35_228:
	mad.lo.s32 	%r157, %r4, -4608, %r158;
	shl.b32 	%r1174, %r144, 3;
	add.s32 	%r1176, %r389, %r1174;
	ld.shared.u64 	%rd98, [%r1176+36864];
	setp.ge.s32 	%p249, %r1, %r157;
	@%p249 bra 	$L__BB35_230;
	ld.shared.f64 	%fd131, [%r134+-36864];
	add.s64 	%rd548, %rd98, %rd70;
	shl.b64 	%rd549, %rd548, 3;
	add.s64 	%rd550, %rd1, %rd549;
	st.global.f64 	[%rd550], %fd131;
$L__BB35_230:
	bar.warp.sync 	-1;
	shl.b32 	%r1177, %r145, 3;
	add.s32 	%r1179, %r389, %r1177;
	ld.shared.u64 	%rd99, [%r1179+36864];
	add.s32 	%r1180, %r1, 384;
	setp.ge.s32 	%p250, %r1180, %r157;
	@%p250 bra 	$L__BB35_232;
	ld.shared.f64 	%fd132, [%r134+-33792];
	add.s64 	%rd551, %rd99, %rd70;
	shl.b64 	%rd552, %rd551, 3;
	add.s64 	%rd553, %rd1, %rd552;
	st.global.f64 	[%rd553+3072], %fd132;
$L__BB35_232:
	bar.warp.sync 	-1;
	shl.b32 	%r1181, %r146, 3;
	add.s32 	%r1183, %r389, %r1181;
	ld.shared.u64 	%rd100, [%r1183+36864];
	add.s32 	%r1184, %r1, 768;
	setp.ge.s32 	%p251, %r1184, %r157;
	@%p251 bra 	$L__BB35_234;
	ld.shared.f64 	%fd133, [%r134+-30720];
	add.s64 	%rd554, %rd100, %rd70;
	shl.b64 	%rd555, %rd554, 3;
	add.s64 	%rd556, %rd1, %rd555;
	st.global.f64 	[%rd556+6144], %fd133;
$L__BB35_234:
	bar.warp.sync 	-1;
	shl.b32 	%r1185, %r147, 3;
	add.s32 	%r1187, %r389, %r1185;
	ld.shared.u64 	%rd101, [%r1187+36864];
	add.s32 	%r1188, %r1, 1152;
	setp.ge.s32 	%p252, %r1188, %r157;
	@%p252 bra 	$L__BB35_236;
	ld.shared.f64 	%fd134, [%r134+-27648];
	add.s64 	%rd557, %rd101, %rd70;
	shl.b64 	%rd558, %rd557, 3;
	add.s64 	%rd559, %rd1, %rd558;
	st.global.f64 	[%rd559+9216], %fd134;
$L__BB35_236:
	bar.warp.sync 	-1;
	shl.b32 	%r1189, %r148, 3;
	add.s32 	%r1191, %r389, %r1189;
	ld.shared.u64 	%rd102, [%r1191+36864];
	add.s32 	%r1192, %r1, 1536;
	setp.ge.s32 	%p253, %r1192, %r157;
	@%p253 bra 	$L__BB35_238;
	ld.shared.f64 	%fd135, [%r134+-24576];
	add.s64 	%rd560, %rd102, %rd70;
	shl.b64 	%rd561, %rd560, 3;
	add.s64 	%rd562, %rd1, %rd561;
	st.global.f64 	[%rd562+12288], %fd135;
$L__BB35_238:
	bar.warp.sync 	-1;
	shl.b32 	%r1193, %r149, 3;
	add.s32 	%r1195, %r389, %r1193;
	ld.shared.u64 	%rd103, [%r1195+36864];
	add.s32 	%r1196, %r1, 1920;
	setp.ge.s32 	%p254, %r1196, %r157;
	@%p254 bra 	$L__BB35_240;
	ld.shared.f64 	%fd136, [%r134+-21504];
	add.s64 	%rd563, %rd103, %rd70;
	shl.b64 	%rd564, %rd563, 3;
	add.s64 	%rd565, %rd1, %rd564;
	st.global.f64 	[%rd565+15360], %fd136;
$L__BB35_240:
	bar.warp.sync 	-1;
	shl.b32 	%r1197, %r150, 3;
	add.s32 	%r1199, %r389, %r1197;
	ld.shared.u64 	%rd104, [%r1199+36864];
	add.s32 	%r1200, %r1, 2304;
	setp.ge.s32 	%p255, %r1200, %r157;
	@%p255 bra 	$L__BB35_242;
	ld.shared.f64 	%fd137, [%r134+-18432];
	add.s64 	%rd566, %rd104, %rd70;
	shl.b64 	%rd567, %rd566, 3;
	add.s64 	%rd568, %rd1, %rd567;
	st.global.f64 	[%rd568+18432], %fd137;
$L__BB35_242:
	bar.warp.sync 	-1;
	shl.b32 	%r1201, %r151, 3;
	add.s32 	%r1203, %r389, %r1201;
	ld.shared.u64 	%rd105, [%r1203+36864];
	add.s32 	%r1204, %r1, 2688;
	setp.ge.s32 	%p256, %r1204, %r157;
	@%p256 bra 	$L__BB35_244;
	ld.shared.f64 	%fd138, [%r134+-15360];
	add.s64 	%rd569, %rd105, %rd70;
	shl.b64 	%rd570, %rd569, 3;
	add.s64 	%rd571, %rd1, %rd570;
	st.global.f64 	[%rd571+21504], %fd138;
$L__BB35_244:
	bar.warp.sync 	-1;
	shl.b32 	%r1205, %r152, 3;
	add.s32 	%r1207, %r389, %r1205;
	ld.shared.u64 	%rd106, [%r1207+36864];
	or.b32  	%r1208, %r1, 3072;
	setp.ge.s32 	%p257, %r1208, %r157;
	@%p257 bra 	$L__BB35_246;
	ld.shared.f64 	%fd139, [%r134+-12288];
	add.s64 	%rd572, %rd106, %rd70;
	shl.b64 	%rd573, %rd572, 3;
	add.s64 	%rd574, %rd1, %rd573;
	st.global.f64 	[%rd574+24576], %fd139;
$L__BB35_246:
	bar.warp.sync 	-1;
	shl.b32 	%r1209, %r153, 3;
	add.s32 	%r1211, %r389, %r1209;
	ld.shared.u64 	%rd107, [%r1211+36864];
	add.s32 	%r1212, %r1, 3456;
	setp.ge.s32 	%p258, %r1212, %r157;
	@%p258 bra 	$L__BB35_248;
	ld.shared.f64 	%fd140, [%r134+-9216];
	add.s64 	%rd575, %rd107, %rd70;
	shl.b64 	%rd576, %rd575, 3;
	add.s64 	%rd577, %rd1, %rd576;
	st.global.f64 	[%rd577+27648], %fd140;
$L__BB35_248:
	bar.warp.sync 	-1;
	shl.b32 	%r1213, %r154, 3;
	add.s32 	%r1215, %r389, %r1213;
	ld.shared.u64 	%rd108, [%r1215+36864];
	add.s32 	%r1216, %r1, 3840;
	setp.ge.s32 	%p259, %r1216, %r157;
	@%p259 bra 	$L__BB35_250;
	ld.shared.f64 	%fd141, [%r134+-6144];
	add.s64 	%rd578, %rd108, %rd70;
	shl.b64 	%rd579, %rd578, 3;
	add.s64 	%rd580, %rd1, %rd579;
	st.global.f64 	[%rd580+30720], %fd141;
$L__BB35_250:
	bar.warp.sync 	-1;
	shl.b32 	%r1217, %r155, 3;
	add.s32 	%r1219, %r389, %r1217;
	ld.shared.u64 	%rd581, [%r1219+36864];
	add.s64 	%rd109, %rd581, %rd70;
	add.s32 	%r1220, %r1, 4224;
	setp.ge.s32 	%p260, %r1220, %r157;
	@%p260 bra 	$L__BB35_252;
	ld.shared.f64 	%fd142, [%r134+-3072];
	shl.b64 	%rd582, %rd109, 3;
	add.s64 	%rd583, %rd1, %rd582;
	st.global.f64 	[%rd583+33792], %fd142;
$L__BB35_252:
	bar.warp.sync 	-1;
$L__BB35_253:
	ret;

}


// ===== COMPILED SASS (sm_100) =====

	.target	sm_100

	.elftype	@"ET_EXEC"


//--------------------- .note.nv.tkinfo           --------------------------
	.section	.note.nv.tkinfo,"",@"SHT_NOTE"
	.sectionflags	@"SHF_NOTE_NV_TKINFO"
	.tkinfo
        /*0018*/ 	.word	0x00000002
        /*0030*/ 	.string	""
        /*0030*/ 	.string	"ptxas"
        /*0030*/ 	.string	"Cuda compilation tools, release 13.0, V13.0.88"
        /*0030*/ 	.string	"Build cuda_13.0.r13.0/compiler.36424714_0"
        /*0030*/ 	.string	"-arch sm_100 -m 64 "



//--------------------- .note.nv.cuinfo           --------------------------
	.section	.note.nv.cuinfo,"",@"SHT_NOTE"
	.sectionflags	@"SHF_NOTE_NV_CUINFO"
        /*0018*/ 	.short	0x0002
        /*001a*/ 	.short	0x0064
        /*001c*/ 	.short	0x0082
	.zero		2


//--------------------- .nv.info                  --------------------------
	.section	.nv.info,"",@"SHT_CUDA_INFO"
	.align	4


	//----- nvinfo : EIATTR_REGCOUNT
	.align		4
        /*0000*/ 	.byte	0x04, 0x2f
        /*0002*/ 	.short	(.L_47 - .L_46)
	.align		4
.L_46:
        /*0004*/ 	.word	index@(_Z16distributePointsIdEvPT_S1_S1_S1_Pii)
        /*0008*/ 	.word	0x00000030


	//----- nvinfo : EIATTR_FRAME_SIZE
	.align		4
.L_47:
        /*000c*/ 	.byte	0x04, 0x11
        /*000e*/ 	.short	(.L_49 - .L_48)
	.align		4
.L_48:
        /*0010*/ 	.word	index@($__internal_0_$__cuda_sm20_div_rn_f64_full)
        /*0014*/ 	.word	0x00000000


	//----- nvinfo : EIATTR_FRAME_SIZE
	.align		4
.L_49:
        /*0018*/ 	.byte	0x04, 0x11
        /*001a*/ 	.short	(.L_51 - .L_50)
	.align		4
.L_50:
        /*001c*/ 	.word	index@(_Z16distributePointsIdEvPT_S1_S1_S1_Pii)
        /*0020*/ 	.word	0x00000000


	//----- nvinfo : EIATTR_REGCOUNT
	.align		4
.L_51:
        /*0024*/ 	.byte	0x04, 0x2f
        /*0026*/ 	.short	(.L_53 - .L_52)
	.align		4
.L_52:
        /*0028*/ 	.word	index@(_ZN6thrust24THRUST_300001_SM_1000_NS8cuda_cub4core6detail13_kernel_agentINS1_8__reduce11ReduceAgentINS0_12zip_iteratorIN4cuda3std3__45tupleIJNS0_6detail15normal_iteratorINS0_10device_ptrIdEEEENS0_17counting_iteratorIlNS0_11use_defaultESI_SI_EEEEEEEPNSB_IJdlEEESM_iNS1_9__extrema9arg_min_fIdlNSA_4lessIdEEEEEEJSL_SN_iSS_EEEvDpT0_)
        /*002c*/ 	.word	0x00000020


	//----- nvinfo : EIATTR_FRAME_SIZE
	.align		4
.L_53:
        /*0030*/ 	.byte	0x04, 0x11
        /*0032*/ 	.short	(.L_55 - .L_54)
	.align		4
.L_54:
        /*0034*/ 	.word	index@(_ZN6thrust24THRUST_300001_SM_1000_NS8cuda_cub4core6detail13_kernel_agentINS1_8__reduce11ReduceAgentINS0_12zip_iteratorIN4cuda3std3__45tupleIJNS0_6detail15normal_iteratorINS0_10device_ptrIdEEEENS0_17counting_iteratorIlNS0_11use_defaultESI_SI_EEEEEEEPNSB_IJdlEEESM_iNS1_9__extrema9arg_min_fIdlNSA_4lessIdEEEEEEJSL_SN_iSS_EEEvDpT0_)
        /*0038*/ 	.word	0x00000000


	//----- nvinfo : EIATTR_REGCOUNT
	.align		4
.L_55:
        /*003c*/ 	.byte	0x04, 0x2f
        /*003e*/ 	.short	(.L_57 - .L_56)
	.align		4
.L_56:
        /*0040*/ 	.word	index@(_ZN6thrust24THRUST_300001_SM_1000_NS8cuda_cub4core6detail13_kernel_agentINS1_8__reduce11ReduceAgentINS0_12zip_iteratorIN4cuda3std3__45tupleIJNS0_6detail15normal_iteratorINS0_10device_ptrIdEEEENS0_17counting_iteratorIlNS0_11use_defaultESI_SI_EEEEEEEPNSB_IJdlEEESM_iNS1_9__extrema9arg_min_fIdlNSA_4lessIdEEEEEEJSL_SN_iN3cub18CUB_300001_SM_100013GridEvenShareIiEENSV_9GridQueueIjEESS_EEEvDpT0_)
        /*0044*/ 	.word	0x00000028


	//----- nvinfo : EIATTR_FRAME_SIZE
	.align		4
.L_57:
        /*0048*/ 	.byte	0x04, 0x11
        /*004a*/ 	.short	(.L_59 - .L_58)
	.align		4
.L_58:
        /*004c*/ 	.word	index@(_ZN6thrust24THRUST_300001_SM_1000_NS8cuda_cub4core6detail13_kernel_agentINS1_8__reduce11ReduceAgentINS0_12zip_iteratorIN4cuda3std3__45tupleIJNS0_6detail15normal_iteratorINS0_10device_ptrIdEEEENS0_17counting_iteratorIlNS0_11use_defaultESI_SI_EEEEEEEPNSB_IJdlEEESM_iNS1_9__extrema9arg_min_fIdlNSA_4lessIdEEEEEEJSL_SN_iN3cub18CUB_300001_SM_100013GridEvenShareIiEENSV_9GridQueueIjEESS_EEEvDpT0_)
        /*0050*/ 	.word	0x00000000


	//----- nvinfo : EIATTR_REGCOUNT
	.align		4
.L_59:
        /*0054*/ 	.byte	0x04, 0x2f
        /*0056*/ 	.short	(.L_61 - .L_60)
	.align		4
.L_60:
        /*0058*/ 	.word	index@(_ZN6thrust24THRUST_300001_SM_1000_NS8cuda_cub4core6detail13_kernel_agentINS1_8__reduce10DrainAgentIiEEJN3cub18CUB_300001_SM_10009GridQueueIjEEiEEEvDpT0_)
        /*005c*/ 	.word	0x00000008


	//----- nvinfo : EIATTR_FRAME_SIZE
	.align		4
.L_61:
        /*0060*/ 	.byte	0x04, 0x11
        /*0062*/ 	.short	(.L_63 - .L_62)
	.align		4
.L_62:
        /*0064*/ 	.word	index@(_ZN6thrust24THRUST_300001_SM_1000_NS8cuda_cub4core6detail13_kernel_agentINS1_8__reduce10DrainAgentIiEEJN3cub18CUB_300001_SM_10009GridQueueIjEEiEEEvDpT0_)
        /*0068*/ 	.word	0x00000000


	//----- nvinfo : EIATTR_REGCOUNT
	.align		4
.L_63:
        /*006c*/ 	.byte	0x04, 0x2f
        /*006e*/ 	.short	(.L_65 - .L_64)
	.align		4
.L_64:
        /*0070*/ 	.word	index@(_ZN6thrust24THRUST_300001_SM_1000_NS8cuda_cub4core6detail13_kernel_agentINS1_8__reduce11ReduceAgentIPN4cuda3std3__45tupleIJdlEEESC_SB_iNS1_9__extrema9arg_min_fIdlNS9_4lessIdEEEEEEJSC_SC_iSH_EEEvDpT0_)
        /*0074*/ 	.word	0x00000028


	//----- nvinfo : EIATTR_FRAME_SIZE
	.align		4
.L_65:
        /*0078*/ 	.byte	0x04, 0x11
        /*007a*/ 	.short	(.L_67 - .L_66)
	.align		4
.L_66:
        /*007c*/ 	.word	index@(_ZN6thrust24THRUST_300001_SM_1000_NS8cuda_cub4core6detail13_kernel_agentINS1_8__reduce11ReduceAgentIPN4cuda3std3__45tupleIJdlEEESC_SB_iNS1_9__extrema9arg_min_fIdlNS9_4lessIdEEEEEEJSC_SC_iSH_EEEvDpT0_)
        /*0080*/ 	.word	0x00000000


	//----- nvinfo : EIATTR_REGCOUNT
	.align		4
.L_67:
        /*0084*/ 	.byte	0x04, 0x2f
        /*0086*/ 	.short	(.L_69 - .L_68)
	.align		4
.L_68:
        /*0088*/ 	.word	index@(_ZN6thrust24THRUST_300001_SM_1000_NS8cuda_cub4core6detail13_kernel_agentINS1_8__reduce11ReduceAgentINS0_12zip_iteratorIN4cuda3std3__45tupleIJNS0_6detail15normal_iteratorINS0_10device_ptrIdEEEENS0_17counting_iteratorIlNS0_11use_defaultESI_SI_EEEEEEEPNSB_IJdlEEESM_lNS1_9__extrema9arg_min_fIdlNSA_4lessIdEEEEEEJSL_SN_lSS_EEEvDpT0_)
        /*008c*/ 	.word	0x00000020


	//----- nvinfo : EIATTR_FRAME_SIZE
	.align		4
.L_69:
        /*0090*/ 	.byte	0x04, 0x11
        /*0092*/ 	.short	(.L_71 - .L_70)
	.align		4
.L_70:
        /*0094*/ 	.word	index@(_ZN6thrust24THRUST_300001_SM_1000_NS8cuda_cub4core6detail13_kernel_agentINS1_8__reduce11ReduceAgentINS0_12zip_iteratorIN4cuda3std3__45tupleIJNS0_6detail15normal_iteratorINS0_10device_ptrIdEEEENS0_17counting_iteratorIlNS0_11use_defaultESI_SI_EEEEEEEPNSB_IJdlEEESM_lNS1_9__extrema9arg_min_fIdlNSA_4lessIdEEEEEEJSL_SN_lSS_EEEvDpT0_)
        /*0098*/ 	.word	0x00000000


	//----- nvinfo : EIATTR_REGCOUNT
	.align		4
.L_71:
        /*009c*/ 	.byte	0x04, 0x2f
        /*009e*/ 	.short	(.L_73 - .L_72)
	.align		4
.L_72:
        /*00a0*/ 	.word	index@(_ZN6thrust24THRUST_300001_SM_1000_NS8cuda_cub4core6detail13_kernel_agentINS1_8__reduce11ReduceAgentINS0_12zip_iteratorIN4cuda3std3__45tupleIJNS0_6detail15normal_iteratorINS0_10device_ptrIdEEEENS0_17counting_iteratorIlNS0_11use_defaultESI_SI_EEEEEEEPNSB_IJdlEEESM_lNS1_9__extrema9arg_min_fIdlNSA_4lessIdEEEEEEJSL_SN_lN3cub18CUB_300001_SM_100013GridEvenShareIlEENSV_9GridQueueIyEESS_EEEvDpT0_)
        /*00a4*/ 	.word	0x00000028


	//----- nvinfo : EIATTR_FRAME_SIZE
	.align		4
.L_73:
        /*00a8*/ 	.byte	0x04, 0x11
        /*00aa*/ 	.short	(.L_75 - .L_74)
	.align		4
.L_74:
        /*00ac*/ 	.word	index@(_ZN6thrust24THRUST_300001_SM_1000_NS8cuda_cub4core6detail13_kernel_agentINS1_8__reduce11ReduceAgentINS0_12zip_iteratorIN4cuda3std3__45tupleIJNS0_6detail15normal_iteratorINS0_10device_ptrIdEEEENS0_17counting_iteratorIlNS0_11use_defaultESI_SI_EEEEEEEPNSB_IJdlEEESM_lNS1_9__extrema9arg_min_fIdlNSA_4lessIdEEEEEEJSL_SN_lN3cub18CUB_300001_SM_100013GridEvenShareIlEENSV_9GridQueueIyEESS_EEEvDpT0_)
        /*00b0*/ 	.word	0x00000000


	//----- nvinfo : EIATTR_REGCOUNT
	.align		4
.L_75:
        /*00b4*/ 	.byte	0x04, 0x2f
        /*00b6*/ 	.short	(.L_77 - .L_76)
	.align		4
.L_76:
        /*00b8*/ 	.word	index@(_ZN6thrust24THRUST_300001_SM_1000_NS8cuda_cub4core6detail13_kernel_agentINS1_8__reduce10DrainAgentIlEEJN3cub18CUB_300001_SM_10009GridQueueIyEElEEEvDpT0_)
        /*00bc*/ 	.word	0x00000008


	//----- nvinfo : EIATTR_FRAME_SIZE
	.align		4
.L_77:
        /*00c0*/ 	.byte	0x04, 0x11
        /*00c2*/ 	.short	(.L_79 - .L_78)
	.align		4
.L_78:
        /*00c4*/ 	.word	index@(_ZN6thrust24THRUST_300001_SM_1000_NS8cuda_cub4core6detail13_kernel_agentINS1_8__reduce10DrainAgentIlEEJN3cub18CUB_300001_SM_10009GridQueueIyEElEEEvDpT0_)
        /*00c8*/ 	.word	0x00000000


	//----- nvinfo : EIATTR_REGCOUNT
	.align		4
.L_79:
        /*00cc*/ 	.byte	0x04, 0x2f
        /*00ce*/ 	.short	(.L_81 - .L_80)
	.align		4
.L_80:
        /*00d0*/ 	.word	index@(_ZN6thrust24THRUST_300001_SM_1000_NS8cuda_cub4core6detail13_kernel_agentINS1_8__reduce11ReduceAgentIPN4cuda3std3__45tupleIJdlEEESC_SB_lNS1_9__extrema9arg_min_fIdlNS9_4lessIdEEEEEEJSC_SC_iSH_EEEvDpT0_)
        /*00d4*/ 	.word	0x00000028


	//----- nvinfo : EIATTR_FRAME_SIZE
	.align		4
.L_81:
        /*00d8*/ 	.byte	0x04, 0x11
        /*00da*/ 	.short	(.L_83 - .L_82)
	.align		4
.L_82:
        /*00dc*/ 	.word	index@(_ZN6thrust24THRUST_300001_SM_1000_NS8cuda_cub4core6detail13_kernel_agentINS1_8__reduce11ReduceAgentIPN4cuda3std3__45tupleIJdlEEESC_SB_lNS1_9__extrema9arg_min_fIdlNS9_4lessIdEEEEEEJSC_SC_iSH_EEEvDpT0_)
        /*00e0*/ 	.word	0x00000000


	//----- nvinfo : EIATTR_REGCOUNT
	.align		4
.L_83:
        /*00e4*/ 	.byte	0x04, 0x2f
        /*00e6*/ 	.short	(.L_85 - .L_84)
	.align		4
.L_84:
        /*00e8*/ 	.word	index@(_ZN6thrust24THRUST_300001_SM_1000_NS8cuda_cub4core6detail13_kernel_agentINS1_8__reduce11ReduceAgentINS0_12zip_iteratorIN4cuda3std3__45tupleIJNS0_6detail15normal_iteratorINS0_10device_ptrIdEEEENS0_17counting_iteratorIlNS0_11use_defaultESI_SI_EEEEEEEPNSB_IJdlEEESM_iNS1_9__extrema9arg_max_fIdlNSA_4lessIdEEEEEEJSL_SN_iSS_EEEvDpT0_)
        /*00ec*/ 	.word	0x00000020


	//----- nvinfo : EIATTR_FRAME_SIZE
	.align		4
.L_85:
        /*00f0*/ 	.byte	0x04, 0x11
        /*00f2*/ 	.short	(.L_87 - .L_86)
	.align		4
.L_86:
        /*00f4*/ 	.word	index@(_ZN6thrust24THRUST_300001_SM_1000_NS8cuda_cub4core6detail13_kernel_agentINS1_8__reduce11ReduceAgentINS0_12zip_iteratorIN4cuda3std3__45tupleIJNS0_6detail15normal_iteratorINS0_10device_ptrIdEEEENS0_17counting_iteratorIlNS0_11use_defaultESI_SI_EEEEEEEPNSB_IJdlEEESM_iNS1_9__extrema9arg_max_fIdlNSA_4lessIdEEEEEEJSL_SN_iSS_EEEvDpT0_)
        /*00f8*/ 	.word	0x00000000


	//----- nvinfo : EIATTR_REGCOUNT
	.align		4
.L_87:
        /*00fc*/ 	.byte	0x04, 0x2f
        /*00fe*/ 	.short	(.L_89 - .L_88)
	.align		4
.L_88:
        /*0100*/ 	.word	index@(_ZN6thrust24THRUST_300001_SM_1000_NS8cuda_cub4core6detail13_kernel_agentINS1_8__reduce11ReduceAgentINS0_12zip_iteratorIN4cuda3std3__45tupleIJNS0_6detail15normal_iteratorINS0_10device_ptrIdEEEENS0_17counting_iteratorIlNS0_11use_defaultESI_SI_EEEEEEEPNSB_IJdlEEESM_iNS1_9__extrema9arg_max_fIdlNSA_4lessIdEEEEEEJSL_SN_iN3cub18CUB_300001_SM_100013GridEvenShareIiEENSV_9GridQueueIjEESS_EEEvDpT0_)
        /*0104*/ 	.word	0x00000028


	//----- nvinfo : EIATTR_FRAME_SIZE
	.align		4
.L_89:
        /*0108*/ 	.byte	0x04, 0x11
        /*010a*/ 	.short	(.L_91 - .L_90)
	.align		4
.L_90:
        /*010c*/ 	.word	index@(_ZN6thrust24THRUST_300001_SM_1000_NS8cuda_cub4core6detail13_kernel_agentINS1_8__reduce11ReduceAgentINS0_12zip_iteratorIN4cuda3std3__45tupleIJNS0_6detail15normal_iteratorINS0_10device_ptrIdEEEENS0_17counting_iteratorIlNS0_11use_defaultESI_SI_EEEEEEEPNSB_IJdlEEESM_iNS1_9__extrema9arg_max_fIdlNSA_4lessIdEEEEEEJSL_SN_iN3cub18CUB_300001_SM_100013GridEvenShareIiEENSV_9GridQueueIjEESS_EEEvDpT0_)
        /*0110*/ 	.word	0x00000000


	//----- nvinfo : EIATTR_REGCOUNT
	.align		4
.L_91:
        /*0114*/ 	.byte	0x04, 0x2f
        /*0116*/ 	.short	(.L_93 - .L_92)
	.align		4
.L_92:
        /*0118*/ 	.word	index@(_ZN6thrust24THRUST_300001_SM_1000_NS8cuda_cub4core6detail13_kernel_agentINS1_8__reduce11ReduceAgentIPN4cuda3std3__45tupleIJdlEEESC_SB_iNS1_9__extrema9arg_max_fIdlNS9_4lessIdEEEEEEJSC_SC_iSH_EEEvDpT0_)
        /*011c*/ 	.word	0x00000020


	//----- nvinfo : EIATTR_FRAME_SIZE
	.align		4
.L_93:
        /*0120*/ 	.byte	0x04, 0x11
        /*0122*/ 	.short	(.L_95 - .L_94)
	.align		4
.L_94:
        /*0124*/ 	.word	index@(_ZN6thrust24THRUST_300001_SM_1000_NS8cuda_cub4core6detail13_kernel_agentINS1_8__reduce11ReduceAgentIPN4cuda3std3__45tupleIJdlEEESC_SB_iNS1_9__extrema9arg_max_fIdlNS9_4lessIdEEEEEEJSC_SC_iSH_EEEvDpT0_)
        /*0128*/ 	.word	0x00000000


	//----- nvinfo : EIATTR_REGCOUNT
	.align		4
.L_95:
        /*012c*/ 	.byte	0x04, 0x2f
        /*012e*/ 	.short	(.L_97 - .L_96)
	.align		4
.L_96:
        /*0130*/ 	.word	index@(_ZN6thrust24THRUST_300001_SM_1000_NS8cuda_cub4core6detail13_kernel_agentINS1_8__reduce11ReduceAgentINS0_12zip_iteratorIN4cuda3std3__45tupleIJNS0_6detail15normal_iteratorINS0_10device_ptrIdEEEENS0_17counting_iteratorIlNS0_11use_defaultESI_SI_EEEEEEEPNSB_IJdlEEESM_lNS1_9__extrema9arg_max_fIdlNSA_4lessIdEEEEEEJSL_SN_lSS_EEEvDpT0_)
        /*0134*/ 	.word	0x00000020


	//----- nvinfo : EIATTR_FRAME_SIZE
	.align		4
.L_97:
        /*0138*/ 	.byte	0x04, 0x11
        /*013a*/ 	.short	(.L_99 - .L_98)
	.align		4
.L_98:
        /*013c*/ 	.word	index@(_ZN6thrust24THRUST_300001_SM_1000_NS8cuda_cub4core6detail13_kernel_agentINS1_8__reduce11ReduceAgentINS0_12zip_iteratorIN4cuda3std3__45tupleIJNS0_6detail15normal_iteratorINS0_10device_ptrIdEEEENS0_17counting_iteratorIlNS0_11use_defaultESI_SI_EEEEEEEPNSB_IJdlEEESM_lNS1_9__extrema9arg_max_fIdlNSA_4lessIdEEEEEEJSL_SN_lSS_EEEvDpT0_)
        /*0140*/ 	.word	0x00000000


	//----- nvinfo : EIATTR_REGCOUNT
	.align		4
.L_99:
        /*0144*/ 	.byte	0x04, 0x2f
        /*0146*/ 	.short	(.L_101 - .L_100)
	.align		4
.L_100:
        /*0148*/ 	.word	index@(_ZN6thrust24THRUST_300001_SM_1000_NS8cuda_cub4core6detail13_kernel_agentINS1_8__reduce11ReduceAgentINS0_12zip_iteratorIN4cuda3std3__45tupleIJNS0_6detail15normal_iteratorINS0_10device_ptrIdEEEENS0_17counting_iteratorIlNS0_11use_defaultESI_SI_EEEEEEEPNSB_IJdlEEESM_lNS1_9__extrema9arg_max_fIdlNSA_4lessIdEEEEEEJSL_SN_lN3cub18CUB_300001_SM_100013GridEvenShareIlEENSV_9GridQueueIyEESS_EEEvDpT0_)
        /*014c*/ 	.word	0x00000020


	//----- nvinfo : EIATTR_FRAME_SIZE
	.align		4
.L_101:
        /*0150*/ 	.byte	0x04, 0x11
        /*0152*/ 	.short	(.L_103 - .L_102)
	.align		4
.L_102:
        /*0154*/ 	.word	index@(_ZN6thrust24THRUST_300001_SM_1000_NS8cuda_cub4core6detail13_kernel_agentINS1_8__reduce11ReduceAgentINS0_12zip_iteratorIN4cuda3std3__45tupleIJNS0_6detail15normal_iteratorINS0_10device_ptrIdEEEENS0_17counting_iteratorIlNS0_11use_defaultESI_SI_EEEEEEEPNSB_IJdlEEESM_lNS1_9__extrema9arg_max_fIdlNSA_4lessIdEEEEEEJSL_SN_lN3cub18CUB_300001_SM_100013GridEvenShareIlEENSV_9GridQueueIyEESS_EEEvDpT0_)
        /*0158*/ 	.word	0x00000000


	//----- nvinfo : EIATTR_REGCOUNT
	.align		4
.L_103:
        /*015c*/ 	.byte	0x04, 0x2f
        /*015e*/ 	.short	(.L_105 - .L_104)
	.align		4
.L_104:
        /*0160*/ 	.word	index@(_ZN6thrust24THRUST_300001_SM_1000_NS8cuda_cub4core6detail13_kernel_agentINS1_8__reduce11ReduceAgentIPN4cuda3std3__45tupleIJdlEEESC_SB_lNS1_9__extrema9arg_max_fIdlNS9_4lessIdEEEEEEJSC_SC_iSH_EEEvDpT0_)
        /*0164*/ 	.word	0x00000020


	//----- nvinfo : EIATTR_FRAME_SIZE
	.align		4
.L_105:
        /*0168*/ 	.byte	0x04, 0x11
        /*016a*/ 	.short	(.L_107 - .L_106)
	.align		4
.L_106:
        /*016c*/ 	.word	index@(_ZN6thrust24THRUST_300001_SM_1000_NS8cuda_cub4core6detail13_kernel_agentINS1_8__reduce11ReduceAgentIPN4cuda3std3__45tupleIJdlEEESC_SB_lNS1_9__extrema9arg_max_fIdlNS9_4lessIdEEEEEEJSC_SC_iSH_EEEvDpT0_)
        /*0170*/ 	.word	0x00000000


	//----- nvinfo : EIATTR_REGCOUNT
	.align		4
.L_107:
        /*0174*/ 	.byte	0x04, 0x2f
        /*0176*/ 	.short	(.L_109 - .L_108)
	.align		4
.L_108:
        /*0178*/ 	.word	index@(_ZN3cub18CUB_300001_SM_10006detail11EmptyKernelIvEEvv)
        /*017c*/ 	.word	0x00000004


	//----- nvinfo : EIATTR_FRAME_SIZE
	.align		4
.L_109:
        /*0180*/ 	.byte	0x04, 0x11
        /*0182*/ 	.short	(.L_111 - .L_110)
	.align		4
.L_110:
        /*0184*/ 	.word	index@(_ZN3cub18CUB_300001_SM_10006detail11EmptyKernelIvEEvv)
        /*0188*/ 	.word	0x00000000


	//----- nvinfo : EIATTR_REGCOUNT
	.align		4
.L_111:
        /*018c*/ 	.byte	0x04, 0x2f
        /*018e*/ 	.short	(.L_113 - .L_112)
	.align		4
.L_112:
        /*0190*/ 	.word	index@(_ZN3cub18CUB_300001_SM_10006detail8for_each13static_kernelINS2_12policy_hub_t12policy_500_tEmN6thrust24THRUST_300001_SM_1000_NS8cuda_cub20__uninitialized_fill7functorINS7_10device_ptrIiEEiEEEEvT0_T1_)
        /*0194*/ 	.word	0x00000008


	//----- nvinfo : EIATTR_FRAME_SIZE
	.align		4
.L_113:
        /*0198*/ 	.byte	0x04, 0x11
        /*019a*/ 	.short	(.L_115 - .L_114)
	.align		4
.L_114:
        /*019c*/ 	.word	index@(_ZN3cub18CUB_300001_SM_10006detail8for_each13static_kernelINS2_12policy_hub_t12policy_500_tEmN6thrust24THRUST_300001_SM_1000_NS8cuda_cub20__uninitialized_fill7functorINS7_10device_ptrIiEEiEEEEvT0_T1_)
        /*01a0*/ 	.word	0x00000000


	//----- nvinfo : EIATTR_REGCOUNT
	.align		4
.L_115:
        /*01a4*/ 	.byte	0x04, 0x2f
        /*01a6*/ 	.short	(.L_117 - .L_116)
	.align		4
.L_116:
        /*01a8*/ 	.word	index@(_ZN3cub18CUB_300001_SM_10006detail8for_each13static_kernelINS2_12policy_hub_t12policy_500_tEmN6thrust24THRUST_300001_SM_1000_NS8cuda_cub20__uninitialized_fill7functorINS7_10device_ptrIdEEdEEEEvT0_T1_)
        /*01ac*/ 	.word	0x00000009


	//----- nvinfo : EIATTR_FRAME_SIZE
	.align		4
.L_117:
        /*01b0*/ 	.byte	0x04, 0x11
        /*01b2*/ 	.short	(.L_119 - .L_118)
	.align		4
.L_118:
        /*01b4*/ 	.word	index@(_ZN3cub18CUB_300001_SM_10006detail8for_each13static_kernelINS2_12policy_hub_t12policy_500_tEmN6thrust24THRUST_300001_SM_1000_NS8cuda_cub20__uninitialized_fill7functorINS7_10device_ptrIdEEdEEEEvT0_T1_)
        /*01b8*/ 	.word	0x00000000


	//----- nvinfo : EIATTR_REGCOUNT
	.align		4
.L_119:
        /*01bc*/ 	.byte	0x04, 0x2f
        /*01be*/ 	.short	(.L_121 - .L_120)
	.align		4
.L_120:
        /*01c0*/ 	.word	index@(_ZN3cub18CUB_300001_SM_10006detail8for_each13static_kernelINS2_12policy_hub_t12policy_500_tElN6thrust24THRUST_300001_SM_1000_NS8cuda_cub20__uninitialized_copy7functorINS7_12zip_iteratorIN4cuda3std3__45tupleIJNS7_6detail15normal_iteratorINS7_10device_ptrIdEEEESK_NSH_INSI_IiEEEEEEEEENSH_INS7_7pointerINSF_IJddiEEENS8_3tagENS7_11use_defaultESS_EEEEEEEEvT0_T1_)
        /*01c4*/ 	.word	0x00000014


	//----- nvinfo : EIATTR_FRAME_SIZE
	.align		4
.L_121:
        /*01c8*/ 	.byte	0x04, 0x11
        /*01ca*/ 	.short	(.L_123 - .L_122)
	.align		4
.L_122:
        /*01cc*/ 	.word	index@(_ZN3cub18CUB_300001_SM_10006detail8for_each13static_kernelINS2_12policy_hub_t12policy_500_tElN6thrust24THRUST_300001_SM_1000_NS8cuda_cub20__uninitialized_copy7functorINS7_12zip_iteratorIN4cuda3std3__45tupleIJNS7_6detail15normal_iteratorINS7_10device_ptrIdEEEESK_NSH_INSI_IiEEEEEEEEENSH_INS7_7pointerINSF_IJddiEEENS8_3tagENS7_11use_defaultESS_EEEEEEEEvT0_T1_)
        /*01d0*/ 	.word	0x00000000


	//----- nvinfo : EIATTR_REGCOUNT
	.align		4
.L_123:
        /*01d4*/ 	.byte	0x04, 0x2f
        /*01d6*/ 	.short	(.L_125 - .L_124)
	.align		4
.L_124:
        /*01d8*/ 	.word	index@(_ZN3cub18CUB_300001_SM_10006detail4scan23DeviceCompactInitKernelINS0_13ScanTileStateIiLb1EEEPiEEvT_iT0_)
        /*01dc*/ 	.word	0x0000000a


	//----- nvinfo : EIATTR_FRAME_SIZE
	.align		4
.L_125:
        /*01e0*/ 	.byte	0x04, 0x11
        /*01e2*/ 	.short	(.L_127 - .L_126)
	.align		4
.L_126:
        /*01e4*/ 	.word	index@(_ZN3cub18CUB_300001_SM_10006detail4scan23DeviceCompactInitKernelINS0_13ScanTileStateIiLb1EEEPiEEvT_iT0_)
        /*01e8*/ 	.word	0x00000000


	//----- nvinfo : EIATTR_REGCOUNT
	.align		4
.L_127:
        /*01ec*/ 	.byte	0x04, 0x2f
        /*01ee*/ 	.short	(.L_129 - .L_128)
	.align		4
.L_128:
        /*01f0*/ 	.word	index@(_ZN3cub18CUB_300001_SM_10006detail4scan23DeviceCompactInitKernelINS0_13ScanTileStateIiLb1EEEPlEEvT_iT0_)
        /*01f4*/ 	.word	0x0000000a


	//----- nvinfo : EIATTR_FRAME_SIZE
	.align		4
.L_129:
        /*01f8*/ 	.byte	0x04, 0x11
        /*01fa*/ 	.short	(.L_131 - .L_130)
	.align		4
.L_130:
        /*01fc*/ 	.word	index@(_ZN3cub18CUB_300001_SM_10006detail4scan23DeviceCompactInitKernelINS0_13ScanTileStateIiLb1EEEPlEEvT_iT0_)
        /*0200*/ 	.word	0x00000000


	//----- nvinfo : EIATTR_REGCOUNT
	.align		4
.L_131:
        /*0204*/ 	.byte	0x04, 0x2f
        /*0206*/ 	.short	(.L_133 - .L_132)
	.align		4
.L_132:
        /*0208*/ 	.word	index@(_ZN3cub18CUB_300001_SM_10006detail6select23DeviceSelectSweepKernelINS2_10policy_hubIN4cuda3std3__45tupleIJddiEEENS0_8NullTypeEiLb0ELNS0_10SelectImplE2EE10Policy1000EPS9_PSA_N6thrust24THRUST_300001_SM_1000_NS12zip_iteratorINS8_IJNSH_6detail15normal_iteratorINSH_10device_ptrIdEEEESN_NSK_INSL_IiEEEEEEEEEPiNS0_13ScanTileStateIiLb1EEE8region_0SA_iNS2_19streaming_context_tIiLb0EEELSB_2EEEvT0_T1_T2_T3_T4_T5_T6_T7_iT8_NS1_7vsmem_tE)
        /*020c*/ 	.word	0x00000020


	//----- nvinfo : EIATTR_FRAME_SIZE
	.align		4
.L_133:
        /*0210*/ 	.byte	0x04, 0x11
        /*0212*/ 	.short	(.L_135 - .L_134)
	.align		4
.L_134:
        /*0214*/ 	.word	index@(_ZN3cub18CUB_300001_SM_10006detail6select23DeviceSelectSweepKernelINS2_10policy_hubIN4cuda3std3__45tupleIJddiEEENS0_8NullTypeEiLb0ELNS0_10SelectImplE2EE10Policy1000EPS9_PSA_N6thrust24THRUST_300001_SM_1000_NS12zip_iteratorINS8_IJNSH_6detail15normal_iteratorINSH_10device_ptrIdEEEESN_NSK_INSL_IiEEEEEEEEEPiNS0_13ScanTileStateIiLb1EEE8region_0SA_iNS2_19streaming_context_tIiLb0EEELSB_2EEEvT0_T1_T2_T3_T4_T5_T6_T7_iT8_NS1_7vsmem_tE)
        /*0218*/ 	.word	0x00000000


	//----- nvinfo : EIATTR_REGCOUNT
	.align		4
.L_135:
        /*021c*/ 	.byte	0x04, 0x2f
        /*021e*/ 	.short	(.L_137 - .L_136)
	.align		4
.L_136:
        /*0220*/ 	.word	index@(_ZN3cub18CUB_300001_SM_10006detail6select23DeviceSelectSweepKernelINS2_10policy_hubIN4cuda3std3__45tupleIJddiEEENS0_8NullTypeElLb0ELNS0_10SelectImplE2EE10Policy1000EPS9_PSA_N6thrust24THRUST_300001_SM_1000_NS12zip_iteratorINS8_IJNSH_6detail15normal_iteratorINSH_10device_ptrIdEEEESN_NSK_INSL_IiEEEEEEEEEPlNS0_13ScanTileStateIiLb1EEE8region_0SA_iNS2_19streaming_context_tIlLb1EEELSB_2EEEvT0_T1_T2_T3_T4_T5_T6_T7_iT8_NS1_7vsmem_tE)
        /*0224*/ 	.word	0x00000020


	//----- nvinfo : EIATTR_FRAME_SIZE
	.align		4
.L_137:
        /*0228*/ 	.byte	0x04, 0x11
        /*022a*/ 	.short	(.L_139 - .L_138)
	.align		4
.L_138:
        /*022c*/ 	.word	index@(_ZN3cub18CUB_300001_SM_10006detail6select23DeviceSelectSweepKernelINS2_10policy_hubIN4cuda3std3__45tupleIJddiEEENS0_8NullTypeElLb0ELNS0_10SelectImplE2EE10Policy1000EPS9_PSA_N6thrust24THRUST_300001_SM_1000_NS12zip_iteratorINS8_IJNSH_6detail15normal_iteratorINSH_10device_ptrIdEEEESN_NSK_INSL_IiEEEEEEEEEPlNS0_13ScanTileStateIiLb1EEE8region_0SA_iNS2_19streaming_context_tIlLb1EEELSB_2EEEvT0_T1_T2_T3_T4_T5_T6_T7_iT8_NS1_7vsmem_tE)
        /*0230*/ 	.word	0x00000000


	//----- nvinfo : EIATTR_REGCOUNT
	.align		4
.L_139:
        /*0234*/ 	.byte	0x04, 0x2f
        /*0236*/ 	.short	(.L_141 - .L_140)
	.align		4
.L_140:
        /*0238*/ 	.word	index@(_ZN3cub18CUB_300001_SM_10006detail6select23DeviceSelectSweepKernelINS2_10policy_hubIN4cuda3std3__45tupleIJddiEEENS0_8NullTypeEiLb0ELNS0_10SelectImplE2EE10Policy1000EPS9_PSA_N6thrust24THRUST_300001_SM_1000_NS12zip_iteratorINS8_IJNSH_6detail15normal_iteratorINSH_10device_ptrIdEEEESN_NSK_INSL_IiEEEEEEEEEPiNS0_13ScanTileStateIiLb1EEE8region_1SA_iNS2_19streaming_context_tIiLb0EEELSB_2EEEvT0_T1_T2_T3_T4_T5_T6_T7_iT8_NS1_7vsmem_tE)
        /*023c*/ 	.word	0x00000020


	//----- nvinfo : EIATTR_FRAME_SIZE
	.align		4
.L_141:
        /*0240*/ 	.byte	0x04, 0x11
        /*0242*/ 	.short	(.L_143 - .L_142)
	.align		4
.L_142:
        /*0244*/ 	.word	index@(_ZN3cub18CUB_300001_SM_10006detail6select23DeviceSelectSweepKernelINS2_10policy_hubIN4cuda3std3__45tupleIJddiEEENS0_8NullTypeEiLb0ELNS0_10SelectImplE2EE10Policy1000EPS9_PSA_N6thrust24THRUST_300001_SM_1000_NS12zip_iteratorINS8_IJNSH_6detail15normal_iteratorINSH_10device_ptrIdEEEESN_NSK_INSL_IiEEEEEEEEEPiNS0_13ScanTileStateIiLb1EEE8region_1SA_iNS2_19streaming_context_tIiLb0EEELSB_2EEEvT0_T1_T2_T3_T4_T5_T6_T7_iT8_NS1_7vsmem_tE)
        /*0248*/ 	.word	0x00000000


	//----- nvinfo : EIATTR_REGCOUNT
	.align		4
.L_143:
        /*024c*/ 	.byte	0x04, 0x2f
        /*024e*/ 	.short	(.L_145 - .L_144)
	.align		4
.L_144:
        /*0250*/ 	.word	index@(_ZN3cub18CUB_300001_SM_10006detail6select23DeviceSelectSweepKernelINS2_10policy_hubIN4cuda3std3__45tupleIJddiEEENS0_8NullTypeElLb0ELNS0_10SelectImplE2EE10Policy1000EPS9_PSA_N6thrust24THRUST_300001_SM_1000_NS12zip_iteratorINS8_IJNSH_6detail15normal_iteratorINSH_10device_ptrIdEEEESN_NSK_INSL_IiEEEEEEEEEPlNS0_13ScanTileStateIiLb1EEE8region_1SA_iNS2_19streaming_context_tIlLb1EEELSB_2EEEvT0_T1_T2_T3_T4_T5_T6_T7_iT8_NS1_7vsmem_tE)
        /*0254*/ 	.word	0x00000020


	//----- nvinfo : EIATTR_FRAME_SIZE
	.align		4
.L_145:
        /*0258*/ 	.byte	0x04, 0x11
        /*025a*/ 	.short	(.L_147 - .L_146)
	.align		4
.L_146:
        /*025c*/ 	.word	index@(_ZN3cub18CUB_300001_SM_10006detail6select23DeviceSelectSweepKernelINS2_10policy_hubIN4cuda3std3__45tupleIJddiEEENS0_8NullTypeElLb0ELNS0_10SelectImplE2EE10Policy1000EPS9_PSA_N6thrust24THRUST_300001_SM_1000_NS12zip_iteratorINS8_IJNSH_6detail15normal_iteratorINSH_10device_ptrIdEEEESN_NSK_INSL_IiEEEEEEEEEPlNS0_13ScanTileStateIiLb1EEE8region_1SA_iNS2_19streaming_context_tIlLb1EEELSB_2EEEvT0_T1_T2_T3_T4_T5_T6_T7_iT8_NS1_7vsmem_tE)
        /*0260*/ 	.word	0x00000000


	//----- nvinfo : EIATTR_REGCOUNT
	.align		4
.L_147:
        /*0264*/ 	.byte	0x04, 0x2f
        /*0266*/ 	.short	(.L_149 - .L_148)
	.align		4
.L_148:
        /*0268*/ 	.word	index@(_ZN3cub18CUB_300001_SM_10006detail6select23DeviceSelectSweepKernelINS2_10policy_hubIN4cuda3std3__45tupleIJddiEEENS0_8NullTypeEiLb0ELNS0_10SelectImplE2EE10Policy1000EPS9_PSA_N6thrust24THRUST_300001_SM_1000_NS12zip_iteratorINS8_IJNSH_6detail15normal_iteratorINSH_10device_ptrIdEEEESN_NSK_INSL_IiEEEEEEEEEPiNS0_13ScanTileStateIiLb1EEE8region_2SA_iNS2_19streaming_context_tIiLb0EEELSB_2EEEvT0_T1_T2_T3_T4_T5_T6_T7_iT8_NS1_7vsmem_tE)
        /*026c*/ 	.word	0x00000020


	//----- nvinfo : EIATTR_FRAME_SIZE
	.align		4
.L_149:
        /*0270*/ 	.byte	0x04, 0x11
        /*0272*/ 	.short	(.L_151 - .L_150)
	.align		4
.L_150:
        /*0274*/ 	.word	index@(_ZN3cub18CUB_300001_SM_10006detail6select23DeviceSelectSweepKernelINS2_10policy_hubIN4cuda3std3__45tupleIJddiEEENS0_8NullTypeEiLb0ELNS0_10SelectImplE2EE10Policy1000EPS9_PSA_N6thrust24THRUST_300001_SM_1000_NS12zip_iteratorINS8_IJNSH_6detail15normal_iteratorINSH_10device_ptrIdEEEESN_NSK_INSL_IiEEEEEEEEEPiNS0_13ScanTileStateIiLb1EEE8region_2SA_iNS2_19streaming_context_tIiLb0EEELSB_2EEEvT0_T1_T2_T3_T4_T5_T6_T7_iT8_NS1_7vsmem_tE)
        /*0278*/ 	.word	0x00000000


	//----- nvinfo : EIATTR_REGCOUNT
	.align		4
.L_151:
        /*027c*/ 	.byte	0x04, 0x2f
        /*027e*/ 	.short	(.L_153 - .L_152)
	.align		4
.L_152:
        /*0280*/ 	.word	index@(_ZN3cub18CUB_300001_SM_10006detail6select23DeviceSelectSweepKernelINS2_10policy_hubIN4cuda3std3__45tupleIJddiEEENS0_8NullTypeElLb0ELNS0_10SelectImplE2EE10Policy1000EPS9_PSA_N6thrust24THRUST_300001_SM_1000_NS12zip_iteratorINS8_IJNSH_6detail15normal_iteratorINSH_10device_ptrIdEEEESN_NSK_INSL_IiEEEEEEEEEPlNS0_13ScanTileStateIiLb1EEE8region_2SA_iNS2_19streaming_context_tIlLb1EEELSB_2EEEvT0_T1_T2_T3_T4_T5_T6_T7_iT8_NS1_7vsmem_tE)
        /*0284*/ 	.word	0x00000020


	//----- nvinfo : EIATTR_FRAME_SIZE
	.align		4
.L_153:
        /*0288*/ 	.byte	0x04, 0x11
        /*028a*/ 	.short	(.L_155 - .L_154)
	.align		4
.L_154:
        /*028c*/ 	.word	index@(_ZN3cub18CUB_300001_SM_10006detail6select23DeviceSelectSweepKernelINS2_10policy_hubIN4cuda3std3__45tupleIJddiEEENS0_8NullTypeElLb0ELNS0_10SelectImplE2EE10Policy1000EPS9_PSA_N6thrust24THRUST_300001_SM_1000_NS12zip_iteratorINS8_IJNSH_6detail15normal_iteratorINSH_10device_ptrIdEEEESN_NSK_INSL_IiEEEEEEEEEPlNS0_13ScanTileStateIiLb1EEE8region_2SA_iNS2_19streaming_context_tIlLb1EEELSB_2EEEvT0_T1_T2_T3_T4_T5_T6_T7_iT8_NS1_7vsmem_tE)
        /*0290*/ 	.word	0x00000000


	//----- nvinfo : EIATTR_REGCOUNT
	.align		4
.L_155:
        /*0294*/ 	.byte	0x04, 0x2f
        /*0296*/ 	.short	(.L_157 - .L_156)
	.align		4
.L_156:
        /*0298*/ 	.word	index@(_ZN3cub18CUB_300001_SM_10006detail6select23DeviceSelectSweepKernelINS2_10policy_hubIN4cuda3std3__45tupleIJddiEEENS0_8NullTypeEiLb0ELNS0_10SelectImplE2EE10Policy1000EPS9_PSA_N6thrust24THRUST_300001_SM_1000_NS12zip_iteratorINS8_IJNSH_6detail15normal_iteratorINSH_10device_ptrIdEEEESN_NSK_INSL_IiEEEEEEEEEPiNS0_13ScanTileStateIiLb1EEE8region_3SA_iNS2_19streaming_context_tIiLb0EEELSB_2EEEvT0_T1_T2_T3_T4_T5_T6_T7_iT8_NS1_7vsmem_tE)
        /*029c*/ 	.word	0x00000020


	//----- nvinfo : EIATTR_FRAME_SIZE
	.align		4
.L_157:
        /*02a0*/ 	.byte	0x04, 0x11
        /*02a2*/ 	.short	(.L_159 - .L_158)
	.align		4
.L_158:
        /*02a4*/ 	.word	index@(_ZN3cub18CUB_300001_SM_10006detail6select23DeviceSelectSweepKernelINS2_10policy_hubIN4cuda3std3__45tupleIJddiEEENS0_8NullTypeEiLb0ELNS0_10SelectImplE2EE10Policy1000EPS9_PSA_N6thrust24THRUST_300001_SM_1000_NS12zip_iteratorINS8_IJNSH_6detail15normal_iteratorINSH_10device_ptrIdEEEESN_NSK_INSL_IiEEEEEEEEEPiNS0_13ScanTileStateIiLb1EEE8region_3SA_iNS2_19streaming_context_tIiLb0EEELSB_2EEEvT0_T1_T2_T3_T4_T5_T6_T7_iT8_NS1_7vsmem_tE)
        /*02a8*/ 	.word	0x00000000


	//----- nvinfo : EIATTR_REGCOUNT
	.align		4
.L_159:
        /*02ac*/ 	.byte	0x04, 0x2f
        /*02ae*/ 	.short	(.L_161 - .L_160)
	.align		4
.L_160:
        /*02b0*/ 	.word	index@(_ZN3cub18CUB_300001_SM_10006detail6select23DeviceSelectSweepKernelINS2_10policy_hubIN4cuda3std3__45tupleIJddiEEENS0_8NullTypeElLb0ELNS0_10SelectImplE2EE10Policy1000EPS9_PSA_N6thrust24THRUST_300001_SM_1000_NS12zip_iteratorINS8_IJNSH_6detail15normal_iteratorINSH_10device_ptrIdEEEESN_NSK_INSL_IiEEEEEEEEEPlNS0_13ScanTileStateIiLb1EEE8region_3SA_iNS2_19streaming_context_tIlLb1EEELSB_2EEEvT0_T1_T2_T3_T4_T5_T6_T7_iT8_NS1_7vsmem_tE)
        /*02b4*/ 	.word	0x00000020


	//----- nvinfo : EIATTR_FRAME_SIZE
	.align		4
.L_161:
        /*02b8*/ 	.byte	0x04, 0x11
        /*02ba*/ 	.short	(.L_163 - .L_162)
	.align		4
.L_162:
        /*02bc*/ 	.word	index@(_ZN3cub18CUB_300001_SM_10006detail6select23DeviceSelectSweepKernelINS2_10policy_hubIN4cuda3std3__45tupleIJddiEEENS0_8NullTypeElLb0ELNS0_10SelectImplE2EE10Policy1000EPS9_PSA_N6thrust24THRUST_300001_SM_1000_NS12zip_iteratorINS8_IJNSH_6detail15normal_iteratorINSH_10device_ptrIdEEEESN_NSK_INSL_IiEEEEEEEEEPlNS0_13ScanTileStateIiLb1EEE8region_3SA_iNS2_19streaming_context_tIlLb1EEELSB_2EEEvT0_T1_T2_T3_T4_T5_T6_T7_iT8_NS1_7vsmem_tE)
        /*02c0*/ 	.word	0x00000000


	//----- nvinfo : EIATTR_REGCOUNT
	.align		4
.L_163:
        /*02c4*/ 	.byte	0x04, 0x2f
        /*02c6*/ 	.short	(.L_165 - .L_164)
	.align		4
.L_164:
        /*02c8*/ 	.word	index@(_ZN3cub18CUB_300001_SM_10006detail10radix_sort31DeviceRadixSortSingleTileKernelINS1_5radix10policy_hubIddyE10Policy1000ELNS0_9SortOrderE0EddyNS1_21identity_decomposer_tEEEvPKT1_PSA_PKT2_PSE_T3_iiT4_)
        /*02cc*/ 	.word	0x0000007f


	//----- nvinfo : EIATTR_FRAME_SIZE
	.align		4
.L_165:
        /*02d0*/ 	.byte	0x04, 0x11
        /*02d2*/ 	.short	(.L_167 - .L_166)
	.align		4
.L_166:
        /*02d4*/ 	.word	index@(_ZN3cub18CUB_300001_SM_10006detail10radix_sort31DeviceRadixSortSingleTileKernelINS1_5radix10policy_hubIddyE10Policy1000ELNS0_9SortOrderE0EddyNS1_21identity_decomposer_tEEEvPKT1_PSA_PKT2_PSE_T3_iiT4_)
        /*02d8*/ 	.word	0x00000000


	//----- nvinfo : EIATTR_REGCOUNT
	.align		4
.L_167:
        /*02dc*/ 	.byte	0x04, 0x2f
        /*02de*/ 	.short	(.L_169 - .L_168)
	.align		4
.L_168:
        /*02e0*/ 	.word	index@(_ZN3cub18CUB_300001_SM_10006detail10radix_sort30DeviceRadixSortHistogramKernelINS1_5radix10policy_hubIddyE10Policy1000ELNS0_9SortOrderE0EdyNS1_21identity_decomposer_tEEEvPT2_PKT1_SA_iiT3_)
        /*02e4*/ 	.word	0x00000030


	//----- nvinfo : EIATTR_FRAME_SIZE
	.align		4
.L_169:
        /*02e8*/ 	.byte	0x04, 0x11
        /*02ea*/ 	.short	(.L_171 - .L_170)
	.align		4
.L_170:
        /*02ec*/ 	.word	index@(_ZN3cub18CUB_300001_SM_10006detail10radix_sort30DeviceRadixSortHistogramKernelINS1_5radix10policy_hubIddyE10Policy1000ELNS0_9SortOrderE0EdyNS1_21identity_decomposer_tEEEvPT2_PKT1_SA_iiT3_)
        /*02f0*/ 	.word	0x00000000


	//----- nvinfo : EIATTR_REGCOUNT
	.align		4
.L_171:
        /*02f4*/ 	.byte	0x04, 0x2f
        /*02f6*/ 	.short	(.L_173 - .L_172)
	.align		4
.L_172:
        /*02f8*/ 	.word	index@(_ZN3cub18CUB_300001_SM_10006detail10radix_sort33DeviceRadixSortExclusiveSumKernelINS1_5radix10policy_hubIddyE10Policy1000EyEEvPT0_)
        /*02fc*/ 	.word	0x00000020


	//----- nvinfo : EIATTR_FRAME_SIZE
	.align		4
.L_173:
        /*0300*/ 	.byte	0x04, 0x11
        /*0302*/ 	.short	(.L_175 - .L_174)
	.align		4
.L_174:
        /*0304*/ 	.word	index@(_ZN3cub18CUB_300001_SM_10006detail10radix_sort33DeviceRadixSortExclusiveSumKernelINS1_5radix10policy_hubIddyE10Policy1000EyEEvPT0_)
        /*0308*/ 	.word	0x00000000


	//----- nvinfo : EIATTR_REGCOUNT
	.align		4
.L_175:
        /*030c*/ 	.byte	0x04, 0x2f
        /*030e*/ 	.short	(.L_177 - .L_176)
	.align		4
.L_176:
        /*0310*/ 	.word	index@(_ZN3cub18CUB_300001_SM_10006detail10radix_sort29DeviceRadixSortOnesweepKernelINS1_5radix10policy_hubIddyE10Policy1000ELNS0_9SortOrderE0EddyiiNS1_21identity_decomposer_tEEEvPT5_SB_PT3_PKSC_PT1_PKSG_PT2_PKSK_T4_iiT6_)
        /*0314*/ 	.word	0x00000050


	//----- nvinfo : EIATTR_FRAME_SIZE
	.align		4
.L_177:
        /*0318*/ 	.byte	0x04, 0x11
        /*031a*/ 	.short	(.L_179 - .L_178)
	.align		4
.L_178:
        /*031c*/ 	.word	index@(_ZN3cub18CUB_300001_SM_10006detail10radix_sort29DeviceRadixSortOnesweepKernelINS1_5radix10policy_hubIddyE10Policy1000ELNS0_9SortOrderE0EddyiiNS1_21identity_decomposer_tEEEvPT5_SB_PT3_PKSC_PT1_PKSG_PT2_PKSK_T4_iiT6_)
        /*0320*/ 	.word	0x00000000


	//----- nvinfo : EIATTR_REGCOUNT
	.align		4
.L_179:
        /*0324*/ 	.byte	0x04, 0x2f
        /*0326*/ 	.short	(.L_181 - .L_180)
	.align		4
.L_180:
        /*0328*/ 	.word	index@(_ZN3cub18CUB_300001_SM_10006detail10radix_sort31DeviceRadixSortSingleTileKernelINS1_5radix10policy_hubIddyE10Policy1000ELNS0_9SortOrderE1EddyNS1_21identity_decomposer_tEEEvPKT1_PSA_PKT2_PSE_T3_iiT4_)
        /*032c*/ 	.word	0x0000007f


	//----- nvinfo : EIATTR_FRAME_SIZE
	.align		4
.L_181:
        /*0330*/ 	.byte	0x04, 0x11
        /*0332*/ 	.short	(.L_183 - .L_182)
	.align		4
.L_182:
        /*0334*/ 	.word	index@(_ZN3cub18CUB_300001_SM_10006detail10radix_sort31DeviceRadixSortSingleTileKernelINS1_5radix10policy_hubIddyE10Policy1000ELNS0_9SortOrderE1EddyNS1_21identity_decomposer_tEEEvPKT1_PSA_PKT2_PSE_T3_iiT4_)
        /*0338*/ 	.word	0x00000000


	//----- nvinfo : EIATTR_REGCOUNT
	.align		4
.L_183:
        /*033c*/ 	.byte	0x04, 0x2f
        /*033e*/ 	.short	(.L_185 - .L_184)
	.align		4
.L_184:
        /*0340*/ 	.word	index@(_ZN3cub18CUB_300001_SM_10006detail10radix_sort30DeviceRadixSortHistogramKernelINS1_5radix10policy_hubIddyE10Policy1000ELNS0_9SortOrderE1EdyNS1_21identity_decomposer_tEEEvPT2_PKT1_SA_iiT3_)
        /*0344*/ 	.word	0x00000030


	//----- nvinfo : EIATTR_FRAME_SIZE
	.align		4
.L_185:
        /*0348*/ 	.byte	0x04, 0x11
        /*034a*/ 	.short	(.L_187 - .L_186)
	.align		4
.L_186:
        /*034c*/ 	.word	index@(_ZN3cub18CUB_300001_SM_10006detail10radix_sort30DeviceRadixSortHistogramKernelINS1_5radix10policy_hubIddyE10Policy1000ELNS0_9SortOrderE1EdyNS1_21identity_decomposer_tEEEvPT2_PKT1_SA_iiT3_)
        /*0350*/ 	.word	0x00000000


	//----- nvinfo : EIATTR_REGCOUNT
	.align		4
.L_187:
        /*0354*/ 	.byte	0x04, 0x2f
        /*0356*/ 	.short	(.L_189 - .L_188)
	.align		4
.L_188:
        /*0358*/ 	.word	index@(_ZN3cub18CUB_300001_SM_10006detail10radix_sort29DeviceRadixSortOnesweepKernelINS1_5radix10policy_hubIddyE10Policy1000ELNS0_9SortOrderE1EddyiiNS1_21identity_decomposer_tEEEvPT5_SB_PT3_PKSC_PT1_PKSG_PT2_PKSK_T4_iiT6_)
        /*035c*/ 	.word	0x00000050


	//----- nvinfo : EIATTR_FRAME_SIZE
	.align		4
.L_189:
        /*0360*/ 	.byte	0x04, 0x11
        /*0362*/ 	.short	(.L_191 - .L_190)
	.align		4
.L_190:
        /*0364*/ 	.word	index@(_ZN3cub18CUB_300001_SM_10006detail10radix_sort29DeviceRadixSortOnesweepKernelINS1_5radix10policy_hubIddyE10Policy1000ELNS0_9SortOrderE1EddyiiNS1_21identity_decomposer_tEEEvPT5_SB_PT3_PKSC_PT1_PKSG_PT2_PKSK_T4_iiT6_)
        /*0368*/ 	.word	0x00000000


	//----- nvinfo : EIATTR_MIN_STACK_SIZE
	.align		4
.L_191:
        /*036c*/ 	.byte	0x04, 0x12
        /*036e*/ 	.short	(.L_193 - .L_192)
	.align		4
.L_192:
        /*0370*/ 	.word	index@(_ZN3cub18CUB_300001_SM_10006detail10radix_sort29DeviceRadixSortOnesweepKernelINS1_5radix10policy_hubIddyE10Policy1000ELNS0_9SortOrderE1EddyiiNS1_21identity_decomposer_tEEEvPT5_SB_PT3_PKSC_PT1_PKSG_PT2_PKSK_T4_iiT6_)
        /*0374*/ 	.word	0x00000000


	//----- nvinfo : EIATTR_MIN_STACK_SIZE
	.align		4
.L_193:
        /*0378*/ 	.byte	0x04, 0x12
        /*037a*/ 	.short	(.L_195 - .L_194)
	.align		4
.L_194:
        /*037c*/ 	.word	index@(_ZN3cub18CUB_300001_SM_10006detail10radix_sort30DeviceRadixSortHistogramKernelINS1_5radix10policy_hubIddyE10Policy1000ELNS0_9SortOrderE1EdyNS1_21identity_decomposer_tEEEvPT2_PKT1_SA_iiT3_)
        /*0380*/ 	.word	0x00000000


	//----- nvinfo : EIATTR_MIN_STACK_SIZE
	.align		4
.L_195:
        /*0384*/ 	.byte	0x04, 0x12
        /*0386*/ 	.short	(.L_197 - .L_196)
	.align		4
.L_196:
        /*0388*/ 	.word	index@(_ZN3cub18CUB_300001_SM_10006detail10radix_sort31DeviceRadixSortSingleTileKernelINS1_5radix10policy_hubIddyE10Policy1000ELNS0_9SortOrderE1EddyNS1_21identity_decomposer_tEEEvPKT1_PSA_PKT2_PSE_T3_iiT4_)
        /*038c*/ 	.word	0x00000000


	//----- nvinfo : EIATTR_MIN_STACK_SIZE
	.align		4
.L_197:
        /*0390*/ 	.byte	0x04, 0x12
        /*0392*/ 	.short	(.L_199 - .L_198)
	.align		4
.L_198:
        /*0394*/ 	.word	index@(_ZN3cub18CUB_300001_SM_10006detail10radix_sort29DeviceRadixSortOnesweepKernelINS1_5radix10policy_hubIddyE10Policy1000ELNS0_9SortOrderE0EddyiiNS1_21identity_decomposer_tEEEvPT5_SB_PT3_PKSC_PT1_PKSG_PT2_PKSK_T4_iiT6_)
        /*0398*/ 	.word	0x00000000


	//----- nvinfo : EIATTR_MIN_STACK_SIZE
	.align		4
.L_199:
        /*039c*/ 	.byte	0x04, 0x12
        /*039e*/ 	.short	(.L_201 - .L_200)
	.align		4
.L_200:
        /*03a0*/ 	.word	index@(_ZN3cub18CUB_300001_SM_10006detail10radix_sort33DeviceRadixSortExclusiveSumKernelINS1_5radix10policy_hubIddyE10Policy1000EyEEvPT0_)
        /*03a4*/ 	.word	0x00000000


	//----- nvinfo : EIATTR_MIN_STACK_SIZE
	.align		4
.L_201:
        /*03a8*/ 	.byte	0x04, 0x12
        /*03aa*/ 	.short	(.L_203 - .L_202)
	.align		4
.L_202:
        /*03ac*/ 	.word	index@(_ZN3cub18CUB_300001_SM_10006detail10radix_sort30DeviceRadixSortHistogramKernelINS1_5radix10policy_hubIddyE10Policy1000ELNS0_9SortOrderE0EdyNS1_21identity_decomposer_tEEEvPT2_PKT1_SA_iiT3_)
        /*03b0*/ 	.word	0x00000000


	//----- nvinfo : EIATTR_MIN_STACK_SIZE
	.align		4
.L_203:
        /*03b4*/ 	.byte	0x04, 0x12
        /*03b6*/ 	.short	(.L_205 - .L_204)
	.align		4
.L_204:
        /*03b8*/ 	.word	index@(_ZN3cub18CUB_300001_SM_10006detail10radix_sort31DeviceRadixSortSingleTileKernelINS1_5radix10policy_hubIddyE10Policy1000ELNS0_9SortOrderE0EddyNS1_21identity_decomposer_tEEEvPKT1_PSA_PKT2_PSE_T3_iiT4_)
        /*03bc*/ 	.word	0x00000000


	//----- nvinfo : EIATTR_MIN_STACK_SIZE
	.align		4
.L_205:
        /*03c0*/ 	.byte	0x04, 0x12
        /*03c2*/ 	.short	(.L_207 - .L_206)
	.align		4
.L_206:
        /*03c4*/ 	.word	index@(_ZN3cub18CUB_300001_SM_10006detail6select23DeviceSelectSweepKernelINS2_10policy_hubIN4cuda3std3__45tupleIJddiEEENS0_8NullTypeElLb0ELNS0_10SelectImplE2EE10Policy1000EPS9_PSA_N6thrust24THRUST_300001_SM_1000_NS12zip_iteratorINS8_IJNSH_6detail15normal_iteratorINSH_10device_ptrIdEEEESN_NSK_INSL_IiEEEEEEEEEPlNS0_13ScanTileStateIiLb1EEE8region_3SA_iNS2_19streaming_context_tIlLb1EEELSB_2EEEvT0_T1_T2_T3_T4_T5_T6_T7_iT8_NS1_7vsmem_tE)
        /*03c8*/ 	.word	0x00000000


	//----- nvinfo : EIATTR_MIN_STACK_SIZE
	.align		4
.L_207:
        /*03cc*/ 	.byte	0x04, 0x12
        /*03ce*/ 	.short	(.L_209 - .L_208)
	.align		4
.L_208:
        /*03d0*/ 	.word	index@(_ZN3cub18CUB_300001_SM_10006detail6select23DeviceSelectSweepKernelINS2_10policy_hubIN4cuda3std3__45tupleIJddiEEENS0_8NullTypeEiLb0ELNS0_10SelectImplE2EE10Policy1000EPS9_PSA_N6thrust24THRUST_300001_SM_1000_NS12zip_iteratorINS8_IJNSH_6detail15normal_iteratorINSH_10device_ptrIdEEEESN_NSK_INSL_IiEEEEEEEEEPiNS0_13ScanTileStateIiLb1EEE8region_3SA_iNS2_19streaming_context_tIiLb0EEELSB_2EEEvT0_T1_T2_T3_T4_T5_T6_T7_iT8_NS1_7vsmem_tE)
        /*03d4*/ 	.word	0x00000000


	//----- nvinfo : EIATTR_MIN_STACK_SIZE
	.align		4
.L_209:
        /*03d8*/ 	.byte	0x04, 0x12
        /*03da*/ 	.short	(.L_211 - .L_210)
	.align		4
.L_210:
        /*03dc*/ 	.word	index@(_ZN3cub18CUB_300001_SM_10006detail6select23DeviceSelectSweepKernelINS2_10policy_hubIN4cuda3std3__45tupleIJddiEEENS0_8NullTypeElLb0ELNS0_10SelectImplE2EE10Policy1000EPS9_PSA_N6thrust24THRUST_300001_SM_1000_NS12zip_iteratorINS8_IJNSH_6detail15normal_iteratorINSH_10device_ptrIdEEEESN_NSK_INSL_IiEEEEEEEEEPlNS0_13ScanTileStateIiLb1EEE8region_2SA_iNS2_19streaming_context_tIlLb1EEELSB_2EEEvT0_T1_T2_T3_T4_T5_T6_T7_iT8_NS1_7vsmem_tE)
        /*03e0*/ 	.word	0x00000000


	//----- nvinfo : EIATTR_MIN_STACK_SIZE
	.align		4
.L_211:
        /*03e4*/ 	.byte	0x04, 0x12
        /*03e6*/ 	.short	(.L_213 - .L_212)
	.align		4
.L_212:
        /*03e8*/ 	.word	index@(_ZN3cub18CUB_300001_SM_10006detail6select23DeviceSelectSweepKernelINS2_10policy_hubIN4cuda3std3__45tupleIJddiEEENS0_8NullTypeEiLb0ELNS0_10SelectImplE2EE10Policy1000EPS9_PSA_N6thrust24THRUST_300001_SM_1000_NS12zip_iteratorINS8_IJNSH_6detail15normal_iteratorINSH_10device_ptrIdEEEESN_NSK_INSL_IiEEEEEEEEEPiNS0_13ScanTileStateIiLb1EEE8region_2SA_iNS2_19streaming_context_tIiLb0EEELSB_2EEEvT0_T1_T2_T3_T4_T5_T6_T7_iT8_NS1_7vsmem_tE)
        /*03ec*/ 	.word	0x00000000


	//----- nvinfo : EIATTR_MIN_STACK_SIZE
	.align		4
.L_213:
        /*03f0*/ 	.byte	0x04, 0x12
        /*03f2*/ 	.short	(.L_215 - .L_214)
	.align		4
.L_214:
        /*03f4*/ 	.word	index@(_ZN3cub18CUB_300001_SM_10006detail6select23DeviceSelectSweepKernelINS2_10policy_hubIN4cuda3std3__45tupleIJddiEEENS0_8NullTypeElLb0ELNS0_10SelectImplE2EE10Policy1000EPS9_PSA_N6thrust24THRUST_300001_SM_1000_NS12zip_iteratorINS8_IJNSH_6detail15normal_iteratorINSH_10device_ptrIdEEEESN_NSK_INSL_IiEEEEEEEEEPlNS0_13ScanTileStateIiLb1EEE8region_1SA_iNS2_19streaming_context_tIlLb1EEELSB_2EEEvT0_T1_T2_T3_T4_T5_T6_T7_iT8_NS1_7vsmem_tE)
        /*03f8*/ 	.word	0x00000000


	//----- nvinfo : EIATTR_MIN_STACK_SIZE
	.align		4
.L_215:
        /*03fc*/ 	.byte	0x04, 0x12
        /*03fe*/ 	.short	(.L_217 - .L_216)
	.align		4
.L_216:
        /*0400*/ 	.word	index@(_ZN3cub18CUB_300001_SM_10006detail6select23DeviceSelectSweepKernelINS2_10policy_hubIN4cuda3std3__45tupleIJddiEEENS0_8NullTypeEiLb0ELNS0_10SelectImplE2EE10Policy1000EPS9_PSA_N6thrust24THRUST_300001_SM_1000_NS12zip_iteratorINS8_IJNSH_6detail15normal_iteratorINSH_10device_ptrIdEEEESN_NSK_INSL_IiEEEEEEEEEPiNS0_13ScanTileStateIiLb1EEE8region_1SA_iNS2_19streaming_context_tIiLb0EEELSB_2EEEvT0_T1_T2_T3_T4_T5_T6_T7_iT8_NS1_7vsmem_tE)
        /*0404*/ 	.word	0x00000000


	//----- nvinfo : EIATTR_MIN_STACK_SIZE
	.align		4
.L_217:
        /*0408*/ 	.byte	0x04, 0x12
        /*040a*/ 	.short	(.L_219 - .L_218)
	.align		4
.L_218:
        /*040c*/ 	.word	index@(_ZN3cub18CUB_300001_SM_10006detail6select23DeviceSelectSweepKernelINS2_10policy_hubIN4cuda3std3__45tupleIJddiEEENS0_8NullTypeElLb0ELNS0_10SelectImplE2EE10Policy1000EPS9_PSA_N6thrust24THRUST_300001_SM_1000_NS12zip_iteratorINS8_IJNSH_6detail15normal_iteratorINSH_10device_ptrIdEEEESN_NSK_INSL_IiEEEEEEEEEPlNS0_13ScanTileStateIiLb1EEE8region_0SA_iNS2_19streaming_context_tIlLb1EEELSB_2EEEvT0_T1_T2_T3_T4_T5_T6_T7_iT8_NS1_7vsmem_tE)
        /*0410*/ 	.word	0x00000000


	//----- nvinfo : EIATTR_MIN_STACK_SIZE
	.align		4
.L_219:
        /*0414*/ 	.byte	0x04, 0x12
        /*0416*/ 	.short	(.L_221 - .L_220)
	.align		4
.L_220:
        /*0418*/ 	.word	index@(_ZN3cub18CUB_300001_SM_10006detail6select23DeviceSelectSweepKernelINS2_10policy_hubIN4cuda3std3__45tupleIJddiEEENS0_8NullTypeEiLb0ELNS0_10SelectImplE2EE10Policy1000EPS9_PSA_N6thrust24THRUST_300001_SM_1000_NS12zip_iteratorINS8_IJNSH_6detail15normal_iteratorINSH_10device_ptrIdEEEESN_NSK_INSL_IiEEEEEEEEEPiNS0_13ScanTileStateIiLb1EEE8region_0SA_iNS2_19streaming_context_tIiLb0EEELSB_2EEEvT0_T1_T2_T3_T4_T5_T6_T7_iT8_NS1_7vsmem_tE)
        /*041c*/ 	.word	0x00000000


	//----- nvinfo : EIATTR_MIN_STACK_SIZE
	.align		4
.L_221:
        /*0420*/ 	.byte	0x04, 0x12
        /*0422*/ 	.short	(.L_223 - .L_222)
	.align		4
.L_222:
        /*0424*/ 	.word	index@(_ZN3cub18CUB_300001_SM_10006detail4scan23DeviceCompactInitKernelINS0_13ScanTileStateIiLb1EEEPlEEvT_iT0_)
        /*0428*/ 	.word	0x00000000


	//----- nvinfo : EIATTR_MIN_STACK_SIZE
	.align		4
.L_223:
        /*042c*/ 	.byte	0x04, 0x12
        /*042e*/ 	.short	(.L_225 - .L_224)
	.align		4
.L_224:
        /*0430*/ 	.word	index@(_ZN3cub18CUB_300001_SM_10006detail4scan23DeviceCompactInitKernelINS0_13ScanTileStateIiLb1EEEPiEEvT_iT0_)
        /*0434*/ 	.word	0x00000000


	//----- nvinfo : EIATTR_MIN_STACK_SIZE
	.align		4
.L_225:
        /*0438*/ 	.byte	0x04, 0x12
        /*043a*/ 	.short	(.L_227 - .L_226)
	.align		4
.L_226:
        /*043c*/ 	.word	index@(_ZN3cub18CUB_300001_SM_10006detail8for_each13static_kernelINS2_12policy_hub_t12policy_500_tElN6thrust24THRUST_300001_SM_1000_NS8cuda_cub20__uninitialized_copy7functorINS7_12zip_iteratorIN4cuda3std3__45tupleIJNS7_6detail15normal_iteratorINS7_10device_ptrIdEEEESK_NSH_INSI_IiEEEEEEEEENSH_INS7_7pointerINSF_IJddiEEENS8_3tagENS7_11use_defaultESS_EEEEEEEEvT0_T1_)
        /*0440*/ 	.word	0x00000000


	//----- nvinfo : EIATTR_MIN_STACK_SIZE
	.align		4
.L_227:
        /*0444*/ 	.byte	0x04, 0x12
        /*0446*/ 	.short	(.L_229 - .L_228)
	.align		4
.L_228:
        /*0448*/ 	.word	index@(_ZN3cub18CUB_300001_SM_10006detail8for_each13static_kernelINS2_12policy_hub_t12policy_500_tEmN6thrust24THRUST_300001_SM_1000_NS8cuda_cub20__uninitialized_fill7functorINS7_10device_ptrIdEEdEEEEvT0_T1_)
        /*044c*/ 	.word	0x00000000


	//----- nvinfo : EIATTR_MIN_STACK_SIZE
	.align		4
.L_229:
        /*0450*/ 	.byte	0x04, 0x12
        /*0452*/ 	.short	(.L_231 - .L_230)
	.align		4
.L_230:
        /*0454*/ 	.word	index@(_ZN3cub18CUB_300001_SM_10006detail8for_each13static_kernelINS2_12policy_hub_t12policy_500_tEmN6thrust24THRUST_300001_SM_1000_NS8cuda_cub20__uninitialized_fill7functorINS7_10device_ptrIiEEiEEEEvT0_T1_)
        /*0458*/ 	.word	0x00000000


	//----- nvinfo : EIATTR_MIN_STACK_SIZE
	.align		4
.L_231:
        /*045c*/ 	.byte	0x04, 0x12
        /*045e*/ 	.short	(.L_233 - .L_232)
	.align		4
.L_232:
        /*0460*/ 	.word	index@(_ZN3cub18CUB_300001_SM_10006detail11EmptyKernelIvEEvv)
        /*0464*/ 	.word	0x00000000


	//----- nvinfo : EIATTR_MIN_STACK_SIZE
	.align		4
.L_233:
        /*0468*/ 	.byte	0x04, 0x12
        /*046a*/ 	.short	(.L_235 - .L_234)
	.align		4
.L_234:
        /*046c*/ 	.word	index@(_ZN6thrust24THRUST_300001_SM_1000_NS8cuda_cub4core6detail13_kernel_agentINS1_8__reduce11ReduceAgentIPN4cuda3std3__45tupleIJdlEEESC_SB_lNS1_9__extrema9arg_max_fIdlNS9_4lessIdEEEEEEJSC_SC_iSH_EEEvDpT0_)
        /*0470*/ 	.word	0x00000000


	//----- nvinfo : EIATTR_MIN_STACK_SIZE
	.align		4
.L_235:
        /*0474*/ 	.byte	0x04, 0x12
        /*0476*/ 	.short	(.L_237 - .L_236)
	.align		4
.L_236:
        /*0478*/ 	.word	index@(_ZN6thrust24THRUST_300001_SM_1000_NS8cuda_cub4core6detail13_kernel_agentINS1_8__reduce11ReduceAgentINS0_12zip_iteratorIN4cuda3std3__45tupleIJNS0_6detail15normal_iteratorINS0_10device_ptrIdEEEENS0_17counting_iteratorIlNS0_11use_defaultESI_SI_EEEEEEEPNSB_IJdlEEESM_lNS1_9__extrema9arg_max_fIdlNSA_4lessIdEEEEEEJSL_SN_lN3cub18CUB_300001_SM_100013GridEvenShareIlEENSV_9GridQueueIyEESS_EEEvDpT0_)
        /*047c*/ 	.word	0x00000000


	//----- nvinfo : EIATTR_MIN_STACK_SIZE
	.align		4
.L_237:
        /*0480*/ 	.byte	0x04, 0x12
        /*0482*/ 	.short	(.L_239 - .L_238)
	.align		4
.L_238:
        /*0484*/ 	.word	index@(_ZN6thrust24THRUST_300001_SM_1000_NS8cuda_cub4core6detail13_kernel_agentINS1_8__reduce11ReduceAgentINS0_12zip_iteratorIN4cuda3std3__45tupleIJNS0_6detail15normal_iteratorINS0_10device_ptrIdEEEENS0_17counting_iteratorIlNS0_11use_defaultESI_SI_EEEEEEEPNSB_IJdlEEESM_lNS1_9__extrema9arg_max_fIdlNSA_4lessIdEEEEEEJSL_SN_lSS_EEEvDpT0_)
        /*0488*/ 	.word	0x00000000


	//----- nvinfo : EIATTR_MIN_STACK_SIZE
	.align		4
.L_239:
        /*048c*/ 	.byte	0x04, 0x12
        /*048e*/ 	.short	(.L_241 - .L_240)
	.align		4
.L_240:
        /*0490*/ 	.word	index@(_ZN6thrust24THRUST_300001_SM_1000_NS8cuda_cub4core6detail13_kernel_agentINS1_8__reduce11ReduceAgentIPN4cuda3std3__45tupleIJdlEEESC_SB_iNS1_9__extrema9arg_max_fIdlNS9_4lessIdEEEEEEJSC_SC_iSH_EEEvDpT0_)
        /*0494*/ 	.word	0x00000000


	//----- nvinfo : EIATTR_MIN_STACK_SIZE
	.align		4
.L_241:
        /*0498*/ 	.byte	0x04, 0x12
        /*049a*/ 	.short	(.L_243 - .L_242)
	.align		4
.L_242:
        /*049c*/ 	.word	index@(_ZN6thrust24THRUST_300001_SM_1000_NS8cuda_cub4core6detail13_kernel_agentINS1_8__reduce11ReduceAgentINS0_12zip_iteratorIN4cuda3std3__45tupleIJNS0_6detail15normal_iteratorINS0_10device_ptrIdEEEENS0_17counting_iteratorIlNS0_11use_defaultESI_SI_EEEEEEEPNSB_IJdlEEESM_iNS1_9__extrema9arg_max_fIdlNSA_4lessIdEEEEEEJSL_SN_iN3cub18CUB_300001_SM_100013GridEvenShareIiEENSV_9GridQueueIjEESS_EEEvDpT0_)
        /*04a0*/ 	.word	0x00000000


	//----- nvinfo : EIATTR_MIN_STACK_SIZE
	.align		4
.L_243:
        /*04a4*/ 	.byte	0x04, 0x12
        /*04a6*/ 	.short	(.L_245 - .L_244)
	.align		4
.L_244:
        /*04a8*/ 	.word	index@(_ZN6thrust24THRUST_300001_SM_1000_NS8cuda_cub4core6detail13_kernel_agentINS1_8__reduce11ReduceAgentINS0_12zip_iteratorIN4cuda3std3__45tupleIJNS0_6detail15normal_iteratorINS0_10device_ptrIdEEEENS0_17counting_iteratorIlNS0_11use_defaultESI_SI_EEEEEEEPNSB_IJdlEEESM_iNS1_9__extrema9arg_max_fIdlNSA_4lessIdEEEEEEJSL_SN_iSS_EEEvDpT0_)
        /*04ac*/ 	.word	0x00000000


	//----- nvinfo : EIATTR_MIN_STACK_SIZE
	.align		4
.L_245:
        /*04b0*/ 	.byte	0x04, 0x12
        /*04b2*/ 	.short	(.L_247 - .L_246)
	.align		4
.L_246:
        /*04b4*/ 	.word	index@(_ZN6thrust24THRUST_300001_SM_1000_NS8cuda_cub4core6detail13_kernel_agentINS1_8__reduce11ReduceAgentIPN4cuda3std3__45tupleIJdlEEESC_SB_lNS1_9__extrema9arg_min_fIdlNS9_4lessIdEEEEEEJSC_SC_iSH_EEEvDpT0_)
        /*04b8*/ 	.word	0x00000000


	//----- nvinfo : EIATTR_MIN_STACK_SIZE
	.align		4
.L_247:
        /*04bc*/ 	.byte	0x04, 0x12
        /*04be*/ 	.short	(.L_249 - .L_248)
	.align		4
.L_248:
        /*04c0*/ 	.word	index@(_ZN6thrust24THRUST_300001_SM_1000_NS8cuda_cub4core6detail13_kernel_agentINS1_8__reduce10DrainAgentIlEEJN3cub18CUB_300001_SM_10009GridQueueIyEElEEEvDpT0_)
        /*04c4*/ 	.word	0x00000000


	//----- nvinfo : EIATTR_MIN_STACK_SIZE
	.align		4
.L_249:
        /*04c8*/ 	.byte	0x04, 0x12
        /*04ca*/ 	.short	(.L_251 - .L_250)
	.align		4
.L_250:
        /*04cc*/ 	.word	index@(_ZN6thrust24THRUST_300001_SM_1000_NS8cuda_cub4core6detail13_kernel_agentINS1_8__reduce11ReduceAgentINS0_12zip_iteratorIN4cuda3std3__45tupleIJNS0_6detail15normal_iteratorINS0_10device_ptrIdEEEENS0_17counting_iteratorIlNS0_11use_defaultESI_SI_EEEEEEEPNSB_IJdlEEESM_lNS1_9__extrema9arg_min_fIdlNSA_4lessIdEEEEEEJSL_SN_lN3cub18CUB_300001_SM_100013GridEvenShareIlEENSV_9GridQueueIyEESS_EEEvDpT0_)
        /*04d0*/ 	.word	0x00000000


	//----- nvinfo : EIATTR_MIN_STACK_SIZE
	.align		4
.L_251:
        /*04d4*/ 	.byte	0x04, 0x12
        /*04d6*/ 	.short	(.L_253 - .L_252)
	.align		4
.L_252:
        /*04d8*/ 	.word	index@(_ZN6thrust24THRUST_300001_SM_1000_NS8cuda_cub4core6detail13_kernel_agentINS1_8__reduce11ReduceAgentINS0_12zip_iteratorIN4cuda3std3__45tupleIJNS0_6detail15normal_iteratorINS0_10device_ptrIdEEEENS0_17counting_iteratorIlNS0_11use_defaultESI_SI_EEEEEEEPNSB_IJdlEEESM_lNS1_9__extrema9arg_min_fIdlNSA_4lessIdEEEEEEJSL_SN_lSS_EEEvDpT0_)
        /*04dc*/ 	.word	0x00000000


	//----- nvinfo : EIATTR_MIN_STACK_SIZE
	.align		4
.L_253:
        /*04e0*/ 	.byte	0x04, 0x12
        /*04e2*/ 	.short	(.L_255 - .L_254)
	.align		4
.L_254:
        /*04e4*/ 	.word	index@(_ZN6thrust24THRUST_300001_SM_1000_NS8cuda_cub4core6detail13_kernel_agentINS1_8__reduce11ReduceAgentIPN4cuda3std3__45tupleIJdlEEESC_SB_iNS1_9__extrema9arg_min_fIdlNS9_4lessIdEEEEEEJSC_SC_iSH_EEEvDpT0_)
        /*04e8*/ 	.word	0x00000000


	//----- nvinfo : EIATTR_MIN_STACK_SIZE
	.align		4
.L_255:
        /*04ec*/ 	.byte	0x04, 0x12
        /*04ee*/ 	.short	(.L_257 - .L_256)
	.align		4
.L_256:
        /*04f0*/ 	.word	index@(_ZN6thrust24THRUST_300001_SM_1000_NS8cuda_cub4core6detail13_kernel_agentINS1_8__reduce10DrainAgentIiEEJN3cub18CUB_300001_SM_10009GridQueueIjEEiEEEvDpT0_)
        /*04f4*/ 	.word	0x00000000


	//----- nvinfo : EIATTR_MIN_STACK_SIZE
	.align		4
.L_257:
        /*04f8*/ 	.byte	0x04, 0x12
        /*04fa*/ 	.short	(.L_259 - .L_258)
	.align		4
.L_258:
        /*04fc*/ 	.word	index@(_ZN6thrust24THRUST_300001_SM_1000_NS8cuda_cub4core6detail13_kernel_agentINS1_8__reduce11ReduceAgentINS0_12zip_iteratorIN4cuda3std3__45tupleIJNS0_6detail15normal_iteratorINS0_10device_ptrIdEEEENS0_17counting_iteratorIlNS0_11use_defaultESI_SI_EEEEEEEPNSB_IJdlEEESM_iNS1_9__extrema9arg_min_fIdlNSA_4lessIdEEEEEEJSL_SN_iN3cub18CUB_300001_SM_100013GridEvenShareIiEENSV_9GridQueueIjEESS_EEEvDpT0_)
        /*0500*/ 	.word	0x00000000


	//----- nvinfo : EIATTR_MIN_STACK_SIZE
	.align		4
.L_259:
        /*0504*/ 	.byte	0x04, 0x12
        /*0506*/ 	.short	(.L_261 - .L_260)
	.align		4
.L_260:
        /*0508*/ 	.word	index@(_ZN6thrust24THRUST_300001_SM_1000_NS8cuda_cub4core6detail13_kernel_agentINS1_8__reduce11ReduceAgentINS0_12zip_iteratorIN4cuda3std3__45tupleIJNS0_6detail15normal_iteratorINS0_10device_ptrIdEEEENS0_17counting_iteratorIlNS0_11use_defaultESI_SI_EEEEEEEPNSB_IJdlEEESM_iNS1_9__extrema9arg_min_fIdlNSA_4lessIdEEEEEEJSL_SN_iSS_EEEvDpT0_)
        /*050c*/ 	.word	0x00000000


	//----- nvinfo : EIATTR_MIN_STACK_SIZE
	.align		4
.L_261:
        /*0510*/ 	.byte	0x04, 0x12
        /*0512*/ 	.short	(.L_263 - .L_262)
	.align		4
.L_262:
        /*0514*/ 	.word	index@(_Z16distributePointsIdEvPT_S1_S1_S1_Pii)
        /*0518*/ 	.word	0x00000000
.L_263:


//--------------------- .nv.compat                --------------------------
	.section	.nv.compat,"",@"SHT_CUDA_COMPAT_INFO"
	.align	4
        /*0000*/ 	.byte	0x02, 0x09, 0x00, 0x00, 0x02, 0x02, 0x01, 0x00, 0x02, 0x05, 0x05, 0x00, 0x03, 0x07, 0x01, 0x01
        /*0010*/ 	.byte	0x02, 0x03, 0x00, 0x00, 0x02, 0x06, 0x01, 0x00, 0x04, 0x0b, 0x08, 0x00, 0x01, 0x00, 0x00, 0x00
        /*0020*/ 	.byte	0x00, 0x00, 0x00, 0x00


//--------------------- .nv.info._ZN3cub18CUB_300001_SM_10006detail10radix_sort29DeviceRadixSortOnesweepKernelINS1_5radix10policy_hubIddyE10Policy1000ELNS0_9SortOrderE1EddyiiNS1_21identity_decomposer_tEEEvPT5_SB_PT3_PKSC_PT1_PKSG_PT2_PKSK_T4_iiT6_ --------------------------
	.section	.nv.info._ZN3cub18CUB_300001_SM_10006detail10radix_sort29DeviceRadixSortOnesweepKernelINS1_5radix10policy_hubIddyE10Policy1000ELNS0_9SortOrderE1EddyiiNS1_21identity_decomposer_tEEEvPT5_SB_PT3_PKSC_PT1_PKSG_PT2_PKSK_T4_iiT6_,"",@"SHT_CUDA_INFO"
	.sectionflags	@""
	.align	4


	//----- nvinfo : EIATTR_CUDA_API_VERSION
	.align		4
        /*0000*/ 	.byte	0x04, 0x37
        /*0002*/ 	.short	(.L_265 - .L_264)
.L_264:
        /*0004*/ 	.word	0x00000082


	//----- nvinfo : EIATTR_KPARAM_INFO
	.align		4
.L_265:
        /*0008*/ 	.byte	0x04, 0x17
        /*000a*/ 	.short	(.L_267 - .L_266)
.L_266:
        /*000c*/ 	.word	0x00000000
        /*0010*/ 	.short	0x000b
        /*0012*/ 	.short	0x004c
        /*0014*/ 	.byte	0x00, 0xf0, 0x05, 0x00


	//----- nvinfo : EIATTR_KPARAM_INFO
	.align		4
.L_267:
        /*0018*/ 	.byte	0x04, 0x17
        /*001a*/ 	.short	(.L_269 - .L_268)
.L_268:
        /*001c*/ 	.word	0x00000000
        /*0020*/ 	.short	0x000a
        /*0022*/ 	.short	0x0048
        /*0024*/ 	.byte	0x00, 0xf0, 0x11, 0x00


	//----- nvinfo : EIATTR_KPARAM_INFO
	.align		4
.L_269:
        /*0028*/ 	.byte	0x04, 0x17
        /*002a*/ 	.short	(.L_271 - .L_270)
.L_270:
        /*002c*/ 	.word	0x00000000
        /*0030*/ 	.short	0x0009
        /*0032*/ 	.short	0x0044
        /*0034*/ 	.byte	0x00, 0xf0, 0x11, 0x00


	//----- nvinfo : EIATTR_KPARAM_INFO
	.align		4
.L_271:
        /*0038*/ 	.byte	0x04, 0x17
        /*003a*/ 	.short	(.L_273 - .L_272)
.L_272:
        /*003c*/ 	.word	0x00000000
        /*0040*/ 	.short	0x0008
        /*0042*/ 	.short	0x0040
        /*0044*/ 	.byte	0x00, 0xf0, 0x11, 0x00


	//----- nvinfo : EIATTR_KPARAM_INFO
	.align		4
.L_273:
        /*0048*/ 	.byte	0x04, 0x17
        /*004a*/ 	.short	(.L_275 - .L_274)
.L_274:
        /*004c*/ 	.word	0x00000000
        /*0050*/ 	.short	0x0007
        /*0052*/ 	.short	0x0038
        /*0054*/ 	.byte	0x00, 0xf5, 0x21, 0x00


	//----- nvinfo : EIATTR_KPARAM_INFO
	.align		4
.L_275:
        /*0058*/ 	.byte	0x04, 0x17
        /*005a*/ 	.short	(.L_277 - .L_276)
.L_276:
        /*005c*/ 	.word	0x00000000
        /*0060*/ 	.short	0x0006
        /*0062*/ 	.short	0x0030
        /*0064*/ 	.byte	0x00, 0xf5, 0x21, 0x00


	//----- nvinfo : EIATTR_KPARAM_INFO
	.align		4
.L_277:
        /*0068*/ 	.byte	0x04, 0x17
        /*006a*/ 	.short	(.L_279 - .L_278)
.L_278:
        /*006c*/ 	.word	0x00000000
        /*0070*/ 	.short	0x0005
        /*0072*/ 	.short	0x0028
        /*0074*/ 	.byte	0x00, 0xf5, 0x21, 0x00


	//----- nvinfo : EIATTR_KPARAM_INFO
	.align		4
.L_279:
        /*0078*/ 	.byte	0x04, 0x17
        /*007a*/ 	.short	(.L_281 - .L_280)
.L_280:
        /*007c*/ 	.word	0x00000000
        /*0080*/ 	.short	0x0004
        /*0082*/ 	.short	0x0020
        /*0084*/ 	.byte	0x00, 0xf5, 0x21, 0x00


	//----- nvinfo : EIATTR_KPARAM_INFO
	.align		4
.L_281:
        /*0088*/ 	.byte	0x04, 0x17
        /*008a*/ 	.short	(.L_283 - .L_282)
.L_282:
        /*008c*/ 	.word	0x00000000
        /*0090*/ 	.short	0x0003
        /*0092*/ 	.short	0x0018
        /*0094*/ 	.byte	0x00, 0xf5, 0x21, 0x00


	//----- nvinfo : EIATTR_KPARAM_INFO
	.align		4
.L_283:
        /*0098*/ 	.byte	0x04, 0x17
        /*009a*/ 	.short	(.L_285 - .L_284)
.L_284:
        /*009c*/ 	.word	0x00000000
        /*00a0*/ 	.short	0x0002
        /*00a2*/ 	.short	0x0010
        /*00a4*/ 	.byte	0x00, 0xf5, 0x21, 0x00


	//----- nvinfo : EIATTR_KPARAM_INFO
	.align		4
.L_285:
        /*00a8*/ 	.byte	0x04, 0x17
        /*00aa*/ 	.short	(.L_287 - .L_286)
.L_286:
        /*00ac*/ 	.word	0x00000000
        /*00b0*/ 	.short	0x0001
        /*00b2*/ 	.short	0x0008
        /*00b4*/ 	.byte	0x00, 0xf5, 0x21, 0x00


	//----- nvinfo : EIATTR_KPARAM_INFO
	.align		4
.L_287:
        /*00b8*/ 	.byte	0x04, 0x17
        /*00ba*/ 	.short	(.L_289 - .L_288)
.L_288:
        /*00bc*/ 	.word	0x00000000
        /*00c0*/ 	.short	0x0000
        /*00c2*/ 	.short	0x0000
        /*00c4*/ 	.byte	0x00, 0xf5, 0x21, 0x00


	//----- nvinfo : EIATTR_SPARSE_MMA_MASK
	.align		4
.L_289:
        /*00c8*/ 	.byte	0x03, 0x50
        /*00ca*/ 	.short	0x0000


	//----- nvinfo : EIATTR_MAXREG_COUNT
	.align		4
        /*00cc*/ 	.byte	0x03, 0x1b
        /*00ce*/ 	.short	0x00a8


	//----- nvinfo : EIATTR_NUM_BARRIERS
	.align		4
        /*00d0*/ 	.byte	0x02, 0x4c
        /*00d2*/ 	.byte	0x01
	.zero		1


	//----- nvinfo : EIATTR_MERCURY_ISA_VERSION
	.align		4
        /*00d4*/ 	.byte	0x03, 0x5f
        /*00d6*/ 	.short	0x0101


	//----- nvinfo : EIATTR_COOP_GROUP_MASK_REGIDS
	.align		4
        /*00d8*/ 	.byte	0x04, 0x29
        /*00da*/ 	.short	(.L_291 - .L_290)


	//   ....[0]....
.L_290:
        /*00dc*/ 	.word	0xffffffff


	//   ....[1]....
        /*00e0*/ 	.word	0x05000004


	//   ....[2]....
        /*00e4*/ 	.word	0xffffffff


	//   ....[3]....
        /*00e8*/ 	.word	0xffffffff


	//   ....[4]....
        /*00ec*/ 	.word	0xffffffff


	//   ....[5]....
        /*00f0*/ 	.word	0xffffffff


	//   ....[6]....
        /*00f4*/ 	.word	0xffffffff


	//   ....[7]....
        /*00f8*/ 	.word	0xffffffff


	//   ....[8]....
        /*00fc*/ 	.word	0xffffffff


	//   ....[9]....
        /*0100*/ 	.word	0xffffffff


	//   ....[10]....
        /*0104*/ 	.word	0xffffffff


	//   ....[11]....
        /*0108*/ 	.word	0xffffffff


	//   ....[12]....
        /*010c*/ 	.word	0xffffffff


	//   ....[13]....
        /*0110*/ 	.word	0xffffffff


	//   ....[14]....
        /*0114*/ 	.word	0xffffffff


	//   ....[15]....
        /*0118*/ 	.word	0xffffffff


	//   ....[16]....
        /*011c*/ 	.word	0xffffffff


	//   ....[17]....
        /*0120*/ 	.word	0xffffffff


	//   ....[18]....
        /*0124*/ 	.word	0xffffffff


	//   ....[19]....
        /*0128*/ 	.word	0xffffffff


	//   ....[20]....
        /*012c*/ 	.word	0xffffffff


	//   ....[21]....
        /*0130*/ 	.word	0xffffffff


	//   ....[22]....
        /*0134*/ 	.word	0xffffffff


	//   ....[23]....
        /*0138*/ 	.word	0xffffffff


	//   ....[24]....
        /*013c*/ 	.word	0xffffffff


	//   ....[25]....
        /*0140*/ 	.word	0xffffffff


	//   ....[26]....
        /*0144*/ 	.word	0xffffffff


	//   ....[27]....
        /*0148*/ 	.word	0xffffffff


	//   ....[28]....
        /*014c*/ 	.word	0xffffffff


	//   ....[29]....
        /*0150*/ 	.word	0xffffffff


	//   ....[30]....
        /*0154*/ 	.word	0xffffffff


	//   ....[31]....
        /*0158*/ 	.word	0xffffffff


	//   ....[32]....
        /*015c*/ 	.word	0xffffffff


	//   ....[33]....
        /*0160*/ 	.word	0xffffffff


	//   ....[34]....
        /*0164*/ 	.word	0xffffffff


	//   ....[35]....
        /*0168*/ 	.word	0xffffffff


	//   ....[36]....
        /*016c*/ 	.word	0xffffffff


	//   ....[37]....
        /*0170*/ 	.word	0xffffffff


	//   ....[38]....
        /*0174*/ 	.word	0xffffffff


	//   ....[39]....
        /*0178*/ 	.word	0xffffffff


	//   ....[40]....
        /*017c*/ 	.word	0xffffffff


	//   ....[41]....
        /*0180*/ 	.word	0xffffffff


	//   ....[42]....
        /*0184*/ 	.word	0xffffffff


	//   ....[43]....
        /*0188*/ 	.word	0xffffffff


	//   ....[44]....
        /*018c*/ 	.word	0xffffffff


	//   ....[45]....
        /*0190*/ 	.word	0xffffffff


	//   ....[46]....
        /*0194*/ 	.word	0xffffffff


	//   ....[47]....
        /*0198*/ 	.word	0xffffffff


	//   ....[48]....
        /*019c*/ 	.word	0xffffffff


	//   ....[49]....
        /*01a0*/ 	.word	0xffffffff


	//   ....[50]....
        /*01a4*/ 	.word	0xffffffff


	//   ....[51]....
        /*01a8*/ 	.word	0xffffffff


	//   ....[52]....
        /*01ac*/ 	.word	0xffffffff


	//   ....[53]....
        /*01b0*/ 	.word	0xffffffff


	//   ....[54]....
        /*01b4*/ 	.word	0xffffffff


	//   ....[55]....
        /*01b8*/ 	.word	0xffffffff


	//   ....[56]....
        /*01bc*/ 	.word	0xffffffff


	//   ....[57]....
        /*01c0*/ 	.word	0xffffffff


	//   ....[58]....
        /*01c4*/ 	.word	0xffffffff


	//   ....[59]....
        /*01c8*/ 	.word	0xffffffff


	//   ....[60]....
        /*01cc*/ 	.word	0xffffffff


	//   ....[61]....
        /*01d0*/ 	.word	0xffffffff


	//   ....[62]....
        /*01d4*/ 	.word	0xffffffff


	//   ....[63]....
        /*01d8*/ 	.word	0xffffffff


	//   ....[64]....
        /*01dc*/ 	.word	0xffffffff


	//   ....[65]....
        /*01e0*/ 	.word	0xffffffff


	//   ....[66]....
        /*01e4*/ 	.word	0xffffffff


	//   ....[67]....
        /*01e8*/ 	.word	0xffffffff


	//   ....[68]....
        /*01ec*/ 	.word	0xffffffff


	//   ....[69]....
        /*01f0*/ 	.word	0xffffffff


	//   ....[70]....
        /*01f4*/ 	.word	0xffffffff


	//   ....[71]....
        /*01f8*/ 	.word	0xffffffff


	//   ....[72]....
        /*01fc*/ 	.word	0xffffffff


	//   ....[73]....
        /*0200*/ 	.word	0xffffffff


	//   ....[74]....
        /*0204*/ 	.word	0xffffffff


	//   ....[75]....
        /*0208*/ 	.word	0xffffffff


	//   ....[76]....
        /*020c*/ 	.word	0xffffffff


	//   ....[77]....
        /*0210*/ 	.word	0xffffffff


	//   ....[78]....
        /*0214*/ 	.word	0xffffffff


	//   ....[79]....
        /*0218*/ 	.word	0xffffffff


	//   ....[80]....
        /*021c*/ 	.word	0xffffffff


	//   ....[81]....
        /*0220*/ 	.word	0xffffffff


	//   ....[82]....
        /*0224*/ 	.word	0xffffffff


	//   ....[83]....
        /*0228*/ 	.word	0xffffffff


	//   ....[84]....
        /*022c*/ 	.word	0xffffffff


	//   ....[85]....
        /*0230*/ 	.word	0xffffffff


	//   ....[86]....
        /*0234*/ 	.word	0xffffffff


	//   ....[87]....
        /*0238*/ 	.word	0xffffffff


	//   ....[88]....
        /*023c*/ 	.word	0xffffffff


	//   ....[89]....
        /*0240*/ 	.word	0xffffffff


	//   ....[90]....
        /*0244*/ 	.word	0xffffffff


	//   ....[91]....
        /*0248*/ 	.word	0xffffffff


	//   ....[92]....
        /*024c*/ 	.word	0xffffffff


	//   ....[93]....
        /*0250*/ 	.word	0xffffffff


	//   ....[94]....
        /*0254*/ 	.word	0xffffffff


	//   ....[95]....
        /*0258*/ 	.word	0xffffffff


	//   ....[96]....
        /*025c*/ 	.word	0xffffffff


	//   ....[97]....
        /*0260*/ 	.word	0xffffffff


	//   ....[98]....
        /*0264*/ 	.word	0xffffffff


	//   ....[99]....
        /*0268*/ 	.word	0xffffffff


	//   ....[100]....
        /*026c*/ 	.word	0xffffffff


	//   ....[101]....
        /*0270*/ 	.word	0xffffffff


	//   ....[102]....
        /*0274*/ 	.word	0xffffffff


	//   ....[103]....
        /*0278*/ 	.word	0xffffffff


	//   ....[104]....
        /*027c*/ 	.word	0xffffffff


	//   ....[105]....
        /*0280*/ 	.word	0xffffffff


	//   ....[106]....
        /*0284*/ 	.word	0xffffffff


	//   ....[107]....
        /*0288*/ 	.word	0xffffffff


	//   ....[108]....
        /*028c*/ 	.word	0xffffffff


	//   ....[109]....
        /*0290*/ 	.word	0xffffffff


	//   ....[110]....
        /*0294*/ 	.word	0xffffffff


	//   ....[111]....
        /*0298*/ 	.word	0xffffffff


	//   ....[112]....
        /*029c*/ 	.word	0xffffffff


	//   ....[113]....
        /*02a0*/ 	.word	0xffffffff


	//   ....[114]....
        /*02a4*/ 	.word	0xffffffff


	//   ....[115]....
        /*02a8*/ 	.word	0x05000004


	//   ....[116]....
        /*02ac*/ 	.word	0xffffffff


	//   ....[117]....
        /*02b0*/ 	.word	0xffffffff


	//   ....[118]....
        /*02b4*/ 	.word	0xffffffff


	//   ....[119]....
        /*02b8*/ 	.word	0xffffffff


	//   ....[120]....
        /*02bc*/ 	.word	0xffffffff


	//   ....[121]....
        /*02c0*/ 	.word	0xffffffff


	//   ....[122]....
        /*02c4*/ 	.word	0xffffffff


	//   ....[123]....
        /*02c8*/ 	.word	0xffffffff


	//   ....[124]....
        /*02cc*/ 	.word	0xffffffff


	//   ....[125]....
        /*02d0*/ 	.word	0xffffffff


	//   ....[126]....
        /*02d4*/ 	.word	0xffffffff


	//   ....[127]....
        /*02d8*/ 	.word	0xffffffff


	//   ....[128]....
        /*02dc*/ 	.word	0xffffffff


	//   ....[129]....
        /*02e0*/ 	.word	0xffffffff


	//   ....[130]....
        /*02e4*/ 	.word	0xffffffff


	//   ....[131]....
        /*02e8*/ 	.word	0xffffffff


	//   ....[132]....
        /*02ec*/ 	.word	0xffffffff


	//   ....[133]....
        /*02f0*/ 	.word	0xffffffff


	//   ....[134]....
        /*02f4*/ 	.word	0xffffffff


	//   ....[135]....
        /*02f8*/ 	.word	0xffffffff


	//   ....[136]....
        /*02fc*/ 	.word	0xffffffff


	//   ....[137]....
        /*0300*/ 	.word	0xffffffff


	//   ....[138]....
        /*0304*/ 	.word	0xffffffff


	//   ....[139]....
        /*0308*/ 	.word	0xffffffff


	//   ....[140]....
        /*030c*/ 	.word	0xffffffff


	//   ....[141]....
        /*0310*/ 	.word	0xffffffff


	//   ....[142]....
        /*0314*/ 	.word	0xffffffff


	//   ....[143]....
        /*0318*/ 	.word	0xffffffff


	//   ....[144]....
        /*031c*/ 	.word	0xffffffff


	//   ....[145]....
        /*0320*/ 	.word	0xffffffff


	//   ....[146]....
        /*0324*/ 	.word	0xffffffff


	//   ....[147]....
        /*0328*/ 	.word	0xffffffff


	//   ....[148]....
        /*032c*/ 	.word	0xffffffff


	//   ....[149]....
        /*0330*/ 	.word	0xffffffff


	//   ....[150]....
        /*0334*/ 	.word	0xffffffff


	//   ....[151]....
        /*0338*/ 	.word	0xffffffff


	//   ....[152]....
        /*033c*/ 	.word	0xffffffff


	//   ....[153]....
        /*0340*/ 	.word	0xffffffff


	//   ....[154]....
        /*0344*/ 	.word	0xffffffff


	//   ....[155]....
        /*0348*/ 	.word	0xffffffff


	//   ....[156]....
        /*034c*/ 	.word	0xffffffff


	//   ....[157]....
        /*0350*/ 	.word	0xffffffff


	//   ....[158]....
        /*0354*/ 	.word	0xffffffff


	//   ....[159]....
        /*0358*/ 	.word	0xffffffff


	//   ....[160]....
        /*035c*/ 	.word	0xffffffff


	//   ....[161]....
        /*0360*/ 	.word	0xffffffff


	//   ....[162]....
        /*0364*/ 	.word	0xffffffff


	//   ....[163]....
        /*0368*/ 	.word	0xffffffff


	//   ....[164]....
        /*036c*/ 	.word	0x05000038


	//   ....[165]....
        /*0370*/ 	.word	0x05000038


	//   ....[166]....
        /*0374*/ 	.word	0x05000038


	//   ....[167]....
        /*0378*/ 	.word	0x05000038


	//   ....[168]....
        /*037c*/ 	.word	0x05000038


	//----- nvinfo : EIATTR_COOP_GROUP_INSTR_OFFSETS
	.align		4
.L_291:
        /*0380*/ 	.byte	0x04, 0x28
        /*0382*/ 	.short	(.L_293 - .L_292)


	//   ....[0]....
.L_292:
        /*0384*/ 	.word	0x00001170


	//   ....[1]....
        /*0388*/ 	.word	0x00001bd0


	//   ....[2]....
        /*038c*/ 	.word	0x00002a00


	//   ....[3]....
        /*0390*/ 	.word	0x00002a20


	//   ....[4]....
        /*0394*/ 	.word	0x00002a40


	//   ....[5]....
        /*0398*/ 	.word	0x00002a60


	//   ....[6]....
        /*039c*/ 	.word	0x00002a80


	//   ....[7]....
        /*03a0*/ 	.word	0x00002f20


	//   ....[8]....
        /*03a4*/ 	.word	0x00002f30


	//   ....[9]....
        /*03a8*/ 	.word	0x00002f50


	//   ....[10]....
        /*03ac*/ 	.word	0x00002f70


	//   ....[11]....
        /*03b0*/ 	.word	0x00002fa0


	//   ....[12]....
        /*03b4*/ 	.word	0x00003000


	//   ....[13]....
        /*03b8*/ 	.word	0x00003040


	//   ....[14]....
        /*03bc*/ 	.word	0x00003060


	//   ....[15]....
        /*03c0*/ 	.word	0x000031a0


	//   ....[16]....
        /*03c4*/ 	.word	0x000031d0


	//   ....[17]....
        /*03c8*/ 	.word	0x000031e0


	//   ....[18]....
        /*03cc*/ 	.word	0x00003200


	//   ....[19]....
        /*03d0*/ 	.word	0x00003240


	//   ....[20]....
        /*03d4*/ 	.word	0x00003270


	//   ....[21]....
        /*03d8*/ 	.word	0x000032b0


	//   ....[22]....
        /*03dc*/ 	.word	0x000032d0


	//   ....[23]....
        /*03e0*/ 	.word	0x000032f0


	//   ....[24]....
        /*03e4*/ 	.word	0x00003440


	//   ....[25]....
        /*03e8*/ 	.word	0x00003470


	//   ....[26]....
        /*03ec*/ 	.word	0x00003480


	//   ....[27]....
        /*03f0*/ 	.word	0x000034a0


	//   ....[28]....
        /*03f4*/ 	.word	0x000034e0


	//   ....[29]....
        /*03f8*/ 	.word	0x00003510


	//   ....[30]....
        /*03fc*/ 	.word	0x00003550


	//   ....[31]....
        /*0400*/ 	.word	0x00003570


	//   ....[32]....
        /*0404*/ 	.word	0x00003590


	//   ....[33]....
        /*0408*/ 	.word	0x000036e0


	//   ....[34]....
        /*040c*/ 	.word	0x00003700


	//   ....[35]....
        /*0410*/ 	.word	0x00003710


	//   ....[36]....
        /*0414*/ 	.word	0x00003730


	//   ....[37]....
        /*0418*/ 	.word	0x00003770


	//   ....[38]....
        /*041c*/ 	.word	0x000037a0


	//   ....[39]....
        /*0420*/ 	.word	0x000037e0


	//   ....[40]....
        /*0424*/ 	.word	0x00003800


	//   ....[41]....
        /*0428*/ 	.word	0x00003820


	//   ....[42]....
        /*042c*/ 	.word	0x00003990


	//   ....[43]....
        /*0430*/ 	.word	0x000039a0


	//   ....[44]....
        /*0434*/ 	.word	0x000039c0


	//   ....[45]....
        /*0438*/ 	.word	0x00003a00


	//   ....[46]....
        /*043c*/ 	.word	0x00003a30


	//   ....[47]....
        /*0440*/ 	.word	0x00003a70


	//   ....[48]....
        /*0444*/ 	.word	0x00003a90


	//   ....[49]....
        /*0448*/ 	.word	0x00003ab0


	//   ....[50]....
        /*044c*/ 	.word	0x00003af0


	//   ....[51]....
        /*0450*/ 	.word	0x00003c40


	//   ....[52]....
        /*0454*/ 	.word	0x00003c50


	//   ....[53]....
        /*0458*/ 	.word	0x00003c70


	//   ....[54]....
        /*045c*/ 	.word	0x00003cb0


	//   ....[55]....
        /*0460*/ 	.word	0x00003ce0


	//   ....[56]....
        /*0464*/ 	.word	0x00003d20


	//   ....[57]....
        /*0468*/ 	.word	0x00003d40


	//   ....[58]....
        /*046c*/ 	.word	0x00003d60


	//   ....[59]....
        /*0470*/ 	.word	0x00003da0


	//   ....[60]....
        /*0474*/ 	.word	0x00003e60


	//   ....[61]....
        /*0478*/ 	.word	0x00003e90


	//   ....[62]....
        /*047c*/ 	.word	0x00003ea0


	//   ....[63]....
        /*0480*/ 	.word	0x00003ec0


	//   ....[64]....
        /*0484*/ 	.word	0x00003f00


	//   ....[65]....
        /*0488*/ 	.word	0x00003f30


	//   ....[66]....
        /*048c*/ 	.word	0x00003f70


	//   ....[67]....
        /*0490*/ 	.word	0x00003f90


	//   ....[68]....
        /*0494*/ 	.word	0x00003fb0


	//   ....[69]....
        /*0498*/ 	.word	0x000040a0


	//   ....[70]....
        /*049c*/ 	.word	0x000040d0


	//   ....[71]....
        /*04a0*/ 	.word	0x000040e0


	//   ....[72]....
        /*04a4*/ 	.word	0x00004100


	//   ....[73]....
        /*04a8*/ 	.word	0x00004140


	//   ....[74]....
        /*04ac*/ 	.word	0x00004170


	//   ....[75]....
        /*04b0*/ 	.word	0x000041b0


	//   ....[76]....
        /*04b4*/ 	.word	0x000041d0


	//   ....[77]....
        /*04b8*/ 	.word	0x000041f0


	//   ....[78]....
        /*04bc*/ 	.word	0x000042e0


	//   ....[79]....
        /*04c0*/ 	.word	0x00004310


	//   ....[80]....
        /*04c4*/ 	.word	0x00004320


	//   ....[81]....
        /*04c8*/ 	.word	0x00004340


	//   ....[82]....
        /*04cc*/ 	.word	0x00004380


	//   ....[83]....
        /*04d0*/ 	.word	0x000043b0


	//   ....[84]....
        /*04d4*/ 	.word	0x000043f0


	//   ....[85]....
        /*04d8*/ 	.word	0x00004410


	//   ....[86]....
        /*04dc*/ 	.word	0x00004430


	//   ....[87]....
        /*04e0*/ 	.word	0x00004520


	//   ....[88]....
        /*04e4*/ 	.word	0x00004540


	//   ....[89]....
        /*04e8*/ 	.word	0x00004550


	//   ....[90]....
        /*04ec*/ 	.word	0x00004570


	//   ....[91]....
        /*04f0*/ 	.word	0x000045b0


	//   ....[92]....
        /*04f4*/ 	.word	0x000045e0


	//   ....[93]....
        /*04f8*/ 	.word	0x00004620


	//   ....[94]....
        /*04fc*/ 	.word	0x00004640


	//   ....[95]....
        /*0500*/ 	.word	0x00004660


	//   ....[96]....
        /*0504*/ 	.word	0x000047c0


	//   ....[97]....
        /*0508*/ 	.word	0x000047f0


	//   ....[98]....
        /*050c*/ 	.word	0x00004800


	//   ....[99]....
        /*0510*/ 	.word	0x00004820


	//   ....[100]....
        /*0514*/ 	.word	0x00004860


	//   ....[101]....
        /*0518*/ 	.word	0x00004890


	//   ....[102]....
        /*051c*/ 	.word	0x000048d0


	//   ....[103]....
        /*0520*/ 	.word	0x000048f0


	//   ....[104]....
        /*0524*/ 	.word	0x00004910


	//   ....[105]....
        /*0528*/ 	.word	0x00004a00


	//   ....[106]....
        /*052c*/ 	.word	0x00004a20


	//   ....[107]....
        /*0530*/ 	.word	0x00004a30


	//   ....[108]....
        /*0534*/ 	.word	0x00004a50


	//   ....[109]....
        /*0538*/ 	.word	0x00004a90


	//   ....[110]....
        /*053c*/ 	.word	0x00004ac0


	//   ....[111]....
        /*0540*/ 	.word	0x00004b00


	//   ....[112]....
        /*0544*/ 	.word	0x00004b20


	//   ....[113]....
        /*0548*/ 	.word	0x00004b40


	//   ....[114]....
        /*054c*/ 	.word	0x00004ca0


	//   ....[115]....
        /*0550*/ 	.word	0x00005090


	//   ....[116]....
        /*0554*/ 	.word	0x000053e0


	//   ....[117]....
        /*0558*/ 	.word	0x00005520


	//   ....[118]....
        /*055c*/ 	.word	0x00005660


	//   ....[119]....
        /*0560*/ 	.word	0x000057a0


	//   ....[120]....
        /*0564*/ 	.word	0x000058e0


	//   ....[121]....
        /*0568*/ 	.word	0x00005a20


	//   ....[122]....
        /*056c*/ 	.word	0x00005b60


	//   ....[123]....
        /*0570*/ 	.word	0x00005ca0


	//   ....[124]....
        /*0574*/ 	.word	0x00005de0


	//   ....[125]....
        /*0578*/ 	.word	0x00005f20


	//   ....[126]....
        /*057c*/ 	.word	0x00006060


	//   ....[127]....
        /*0580*/ 	.word	0x000061a0


	//   ....[128]....
        /*0584*/ 	.word	0x000063f0


	//   ....[129]....
        /*0588*/ 	.word	0x000065a0


	//   ....[130]....
        /*058c*/ 	.word	0x00006750


	//   ....[131]....
        /*0590*/ 	.word	0x00006900


	//   ....[132]....
        /*0594*/ 	.word	0x00006ab0


	//   ....[133]....
        /*0598*/ 	.word	0x00006c60


	//   ....[134]....
        /*059c*/ 	.word	0x00006e10


	//   ....[135]....
        /*05a0*/ 	.word	0x00006fb0


	//   ....[136]....
        /*05a4*/ 	.word	0x00007140


	//   ....[137]....
        /*05a8*/ 	.word	0x000072d0


	//   ....[138]....
        /*05ac*/ 	.word	0x00007460


	//   ....[139]....
        /*05b0*/ 	.word	0x000075f0


	//   ....[140]....
        /*05b4*/ 	.word	0x00008050


	//   ....[141]....
        /*05b8*/ 	.word	0x000080e0


	//   ....[142]....
        /*05bc*/ 	.word	0x00008180


	//   ....[143]....
        /*05c0*/ 	.word	0x00008210


	//   ....[144]....
        /*05c4*/ 	.word	0x000082a0


	//   ....[145]....
        /*05c8*/ 	.word	0x00008330


	//   ....[146]....
        /*05cc*/ 	.word	0x000083c0


	//   ....[147]....
        /*05d0*/ 	.word	0x00008450


	//   ....[148]....
        /*05d4*/ 	.word	0x000084e0


	//   ....[149]....
        /*05d8*/ 	.word	0x00008570


	//   ....[150]....
        /*05dc*/ 	.word	0x000085f0


	//   ....[151]....
        /*05e0*/ 	.word	0x00008670


	//   ....[152]....
        /*05e4*/ 	.word	0x00008790


	//   ....[153]....
        /*05e8*/ 	.word	0x00008840


	//   ....[154]....
        /*05ec*/ 	.word	0x000088f0


	//   ....[155]....
        /*05f0*/ 	.word	0x000089b0


	//   ....[156]....
        /*05f4*/ 	.word	0x00008a60


	//   ....[157]....
        /*05f8*/ 	.word	0x00008b30


	//   ....[158]....
        /*05fc*/ 	.word	0x00008c00


	//   ....[159]....
        /*0600*/ 	.word	0x00008cc0


	//   ....[160]....
        /*0604*/ 	.word	0x00008d80


	//   ....[161]....
        /*0608*/ 	.word	0x00008e20


	//   ....[162]....
        /*060c*/ 	.word	0x00008ee0


	//   ....[163]....
        /*0610*/ 	.word	0x00008f80


	//   ....[164]....
        /*0614*/ 	.word	0x00008ff0


	//   ....[165]....
        /*0618*/ 	.word	0x00009060


	//   ....[166]....
        /*061c*/ 	.word	0x000090d0


	//   ....[167]....
        /*0620*/ 	.word	0x00009140


	//   ....[168]....
        /*0624*/ 	.word	0x000091b0


	//----- nvinfo : EIATTR_VRC_CTA_INIT_COUNT
	.align		4
.L_293:
        /*0628*/ 	.byte	0x02, 0x4a
	.zero		1
	.zero		1


	//----- nvinfo : EIATTR_EXIT_INSTR_OFFSETS
	.align		4
        /*062c*/ 	.byte	0x04, 0x1c
        /*062e*/ 	.short	(.L_295 - .L_294)


	//   ....[0]....
.L_294:
        /*0630*/ 	.word	0x00002590


	//   ....[1]....
        /*0634*/ 	.word	0x00002800


	//   ....[2]....
        /*0638*/ 	.word	0x00002820


	//   ....[3]....
        /*063c*/ 	.word	0x00008680


	//   ....[4]....
        /*0640*/ 	.word	0x00008f90


	//----- nvinfo : EIATTR_MAX_THREADS
	.align		4
.L_295:
        /*0644*/ 	.byte	0x04, 0x05
        /*0646*/ 	.short	(.L_297 - .L_296)
.L_296:
        /*0648*/ 	.word	0x00000180
        /*064c*/ 	.word	0x00000001
        /*0650*/ 	.word	0x00000001


	//----- nvinfo : EIATTR_CRS_STACK_SIZE
	.align		4
.L_297:
        /*0654*/ 	.byte	0x04, 0x1e
        /*0656*/ 	.short	(.L_299 - .L_298)
.L_298:
        /*0658*/ 	.word	0x00000000


	//----- nvinfo : EIATTR_CBANK_PARAM_SIZE
	.align		4
.L_299:
        /*065c*/ 	.byte	0x03, 0x19
        /*065e*/ 	.short	0x004d


	//----- nvinfo : EIATTR_PARAM_CBANK
	.align		4
        /*0660*/ 	.byte	0x04, 0x0a
        /*0662*/ 	.short	(.L_301 - .L_300)
	.align		4
.L_300:
        /*0664*/ 	.word	index@(.nv.constant0._ZN3cub18CUB_300001_SM_10006detail10radix_sort29DeviceRadixSortOnesweepKernelINS1_5radix10policy_hubIddyE10Policy1000ELNS0_9SortOrderE1EddyiiNS1_21identity_decomposer_tEEEvPT5_SB_PT3_PKSC_PT1_PKSG_PT2_PKSK_T4_iiT6_)
        /*0668*/ 	.short	0x0380
        /*066a*/ 	.short	0x004d


	//----- nvinfo : EIATTR_SW_WAR
	.align		4
.L_301:
        /*066c*/ 	.byte	0x04, 0x36
        /*066e*/ 	.short	(.L_303 - .L_302)
.L_302:
        /*0670*/ 	.word	0x00000008
.L_303:


//--------------------- .nv.info._ZN3cub18CUB_300001_SM_10006detail10radix_sort30DeviceRadixSortHistogramKernelINS1_5radix10policy_hubIddyE10Policy1000ELNS0_9SortOrderE1EdyNS1_21identity_decomposer_tEEEvPT2_PKT1_SA_iiT3_ --------------------------
	.section	.nv.info._ZN3cub18CUB_300001_SM_10006detail10radix_sort30DeviceRadixSortHistogramKernelINS1_5radix10policy_hubIddyE10Policy1000ELNS0_9SortOrderE1EdyNS1_21identity_decomposer_tEEEvPT2_PKT1_SA_iiT3_,"",@"SHT_CUDA_INFO"
	.sectionflags	@""
	.align	4


	//----- nvinfo : EIATTR_CUDA_API_VERSION
	.align		4
        /*0000*/ 	.byte	0x04, 0x37
        /*0002*/ 	.short	(.L_305 - .L_304)
.L_304:
        /*0004*/ 	.word	0x00000082


	//----- nvinfo : EIATTR_KPARAM_INFO
	.align		4
.L_305:
        /*0008*/ 	.byte	0x04, 0x17
        /*000a*/ 	.short	(.L_307 - .L_306)
.L_306:
        /*000c*/ 	.word	0x00000000
        /*0010*/ 	.short	0x0005
        /*0012*/ 	.short	0x0020
        /*0014*/ 	.byte	0x00, 0xf0, 0x05, 0x00


	//----- nvinfo : EIATTR_KPARAM_INFO
	.align		4
.L_307:
        /*0018*/ 	.byte	0x04, 0x17
        /*001a*/ 	.short	(.L_309 - .L_308)
.L_308:
        /*001c*/ 	.word	0x00000000
        /*0020*/ 	.short	0x0004
        /*0022*/ 	.short	0x001c
        /*0024*/ 	.byte	0x00, 0xf0, 0x11, 0x00


	//----- nvinfo : EIATTR_KPARAM_INFO
	.align		4
.L_309:
        /*0028*/ 	.byte	0x04, 0x17
        /*002a*/ 	.short	(.L_311 - .L_310)
.L_310:
        /*002c*/ 	.word	0x00000000
        /*0030*/ 	.short	0x0003
        /*0032*/ 	.short	0x0018
        /*0034*/ 	.byte	0x00, 0xf0, 0x11, 0x00


	//----- nvinfo : EIATTR_KPARAM_INFO
	.align		4
.L_311:
        /*0038*/ 	.byte	0x04, 0x17
        /*003a*/ 	.short	(.L_313 - .L_312)
.L_312:
        /*003c*/ 	.word	0x00000000
        /*0040*/ 	.short	0x0002
        /*0042*/ 	.short	0x0010
        /*0044*/ 	.byte	0x00, 0xf0, 0x21, 0x00


	//----- nvinfo : EIATTR_KPARAM_INFO
	.align		4
.L_313:
        /*0048*/ 	.byte	0x04, 0x17
        /*004a*/ 	.short	(.L_315 - .L_314)
.L_314:
        /*004c*/ 	.word	0x00000000
        /*0050*/ 	.short	0x0001
        /*0052*/ 	.short	0x0008
        /*0054*/ 	.byte	0x00, 0xf5, 0x21, 0x00


	//----- nvinfo : EIATTR_KPARAM_INFO
	.align		4
.L_315:
        /*0058*/ 	.byte	0x04, 0x17
        /*005a*/ 	.short	(.L_317 - .L_316)
.L_316:
        /*005c*/ 	.word	0x00000000
        /*0060*/ 	.short	0x0000
        /*0062*/ 	.short	0x0000
        /*0064*/ 	.byte	0x00, 0xf5, 0x21, 0x00


	//----- nvinfo : EIATTR_SPARSE_MMA_MASK
	.align		4
.L_317:
        /*0068*/ 	.byte	0x03, 0x50
        /*006a*/ 	.short	0x0000


	//----- nvinfo : EIATTR_MAXREG_COUNT
	.align		4
        /*006c*/ 	.byte	0x03, 0x1b
        /*006e*/ 	.short	0x00ff


	//----- nvinfo : EIATTR_NUM_BARRIERS
	.align		4
        /*0070*/ 	.byte	0x02, 0x4c
        /*0072*/ 	.byte	0x01
	.zero		1


	//----- nvinfo : EIATTR_MERCURY_ISA_VERSION
	.align		4
        /*0074*/ 	.byte	0x03, 0x5f
        /*0076*/ 	.short	0x0101


	//----- nvinfo : EIATTR_VRC_CTA_INIT_COUNT
	.align		4
        /*0078*/ 	.byte	0x02, 0x4a
	.zero		1
	.zero		1


	//----- nvinfo : EIATTR_EXIT_INSTR_OFFSETS
	.align		4
        /*007c*/ 	.byte	0x04, 0x1c
        /*007e*/ 	.short	(.L_319 - .L_318)


	//   ....[0]....
.L_318:
        /*0080*/ 	.word	0x00000040


	//   ....[1]....
        /*0084*/ 	.word	0x000038b0


	//----- nvinfo : EIATTR_MAX_THREADS
	.align		4
.L_319:
        /*0088*/ 	.byte	0x04, 0x05
        /*008a*/ 	.short	(.L_321 - .L_320)
.L_320:
        /*008c*/ 	.word	0x00000080
        /*0090*/ 	.word	0x00000001
        /*0094*/ 	.word	0x00000001


	//----- nvinfo : EIATTR_CRS_STACK_SIZE
	.align		4
.L_321:
        /*0098*/ 	.byte	0x04, 0x1e
        /*009a*/ 	.short	(.L_323 - .L_322)
.L_322:
        /*009c*/ 	.word	0x00000000


	//----- nvinfo : EIATTR_CBANK_PARAM_SIZE
	.align		4
.L_323:
        /*00a0*/ 	.byte	0x03, 0x19
        /*00a2*/ 	.short	0x0021


	//----- nvinfo : EIATTR_PARAM_CBANK
	.align		4
        /*00a4*/ 	.byte	0x04, 0x0a
        /*00a6*/ 	.short	(.L_325 - .L_324)
	.align		4
.L_324:
        /*00a8*/ 	.word	index@(.nv.constant0._ZN3cub18CUB_300001_SM_10006detail10radix_sort30DeviceRadixSortHistogramKernelINS1_5radix10policy_hubIddyE10Policy1000ELNS0_9SortOrderE1EdyNS1_21identity_decomposer_tEEEvPT2_PKT1_SA_iiT3_)
        /*00ac*/ 	.short	0x0380
        /*00ae*/ 	.short	0x0021


	//----- nvinfo : EIATTR_SW_WAR
	.align		4
.L_325:
        /*00b0*/ 	.byte	0x04, 0x36
        /*00b2*/ 	.short	(.L_327 - .L_326)
.L_326:
        /*00b4*/ 	.word	0x00000008
.L_327:


//--------------------- .nv.info._ZN3cub18CUB_300001_SM_10006detail10radix_sort31DeviceRadixSortSingleTileKernelINS1_5radix10policy_hubIddyE10Policy1000ELNS0_9SortOrderE1EddyNS1_21identity_decomposer_tEEEvPKT1_PSA_PKT2_PSE_T3_iiT4_ --------------------------
	.section	.nv.info._ZN3cub18CUB_300001_SM_10006detail10radix_sort31DeviceRadixSortSingleTileKernelINS1_5radix10policy_hubIddyE10Policy1000ELNS0_9SortOrderE1EddyNS1_21identity_decomposer_tEEEvPKT1_PSA_PKT2_PSE_T3_iiT4_,"",@"SHT_CUDA_INFO"
	.sectionflags	@""
	.align	4


	//----- nvinfo : EIATTR_CUDA_API_VERSION
	.align		4
        /*0000*/ 	.byte	0x04, 0x37
        /*0002*/ 	.short	(.L_329 - .L_328)
.L_328:
        /*0004*/ 	.word	0x00000082


	//----- nvinfo : EIATTR_KPARAM_INFO
	.align		4
.L_329:
        /*0008*/ 	.byte	0x04, 0x17
        /*000a*/ 	.short	(.L_331 - .L_330)
.L_330:
        /*000c*/ 	.word	0x00000000
        /*0010*/ 	.short	0x0007
        /*0012*/ 	.short	0x0030
        /*0014*/ 	.byte	0x00, 0xf0, 0x05, 0x00


	//----- nvinfo : EIATTR_KPARAM_INFO
	.align		4
.L_331:
        /*0018*/ 	.byte	0x04, 0x17
        /*001a*/ 	.short	(.L_333 - .L_332)
.L_332:
        /*001c*/ 	.word	0x00000000
        /*0020*/ 	.short	0x0006
        /*0022*/ 	.short	0x002c
        /*0024*/ 	.byte	0x00, 0xf0, 0x11, 0x00


	//----- nvinfo : EIATTR_KPARAM_INFO
	.align		4
.L_333:
        /*0028*/ 	.byte	0x04, 0x17
        /*002a*/ 	.short	(.L_335 - .L_334)
.L_334:
        /*002c*/ 	.word	0x00000000
        /*0030*/ 	.short	0x0005
        /*0032*/ 	.short	0x0028
        /*0034*/ 	.byte	0x00, 0xf0, 0x11, 0x00


	//----- nvinfo : EIATTR_KPARAM_INFO
	.align		4
.L_335:
        /*0038*/ 	.byte	0x04, 0x17
        /*003a*/ 	.short	(.L_337 - .L_336)
.L_336:
        /*003c*/ 	.word	0x00000000
        /*0040*/ 	.short	0x0004
        /*0042*/ 	.short	0x0020
        /*0044*/ 	.byte	0x00, 0xf0, 0x21, 0x00


	//----- nvinfo : EIATTR_KPARAM_INFO
	.align		4
.L_337:
        /*0048*/ 	.byte	0x04, 0x17
        /*004a*/ 	.short	(.L_339 - .L_338)
.L_338:
        /*004c*/ 	.word	0x00000000
        /*0050*/ 	.short	0x0003
        /*0052*/ 	.short	0x0018
        /*0054*/ 	.byte	0x00, 0xf5, 0x21, 0x00


	//----- nvinfo : EIATTR_KPARAM_INFO
	.align		4
.L_339:
        /*0058*/ 	.byte	0x04, 0x17
        /*005a*/ 	.short	(.L_341 - .L_340)
.L_340:
        /*005c*/ 	.word	0x00000000
        /*0060*/ 	.short	0x0002
        /*0062*/ 	.short	0x0010
        /*0064*/ 	.byte	0x00, 0xf5, 0x21, 0x00


	//----- nvinfo : EIATTR_KPARAM_INFO
	.align		4
.L_341:
        /*0068*/ 	.byte	0x04, 0x17
        /*006a*/ 	.short	(.L_343 - .L_342)
.L_342:
        /*006c*/ 	.word	0x00000000
        /*0070*/ 	.short	0x0001
        /*0072*/ 	.short	0x0008
        /*0074*/ 	.byte	0x00, 0xf5, 0x21, 0x00


	//----- nvinfo : EIATTR_KPARAM_INFO
	.align		4
.L_343:
        /*0078*/ 	.byte	0x04, 0x17
        /*007a*/ 	.short	(.L_345 - .L_344)
.L_344:
        /*007c*/ 	.word	0x00000000
        /*0080*/ 	.short	0x0000
        /*0082*/ 	.short	0x0000
        /*0084*/ 	.byte	0x00, 0xf5, 0x21, 0x00


	//----- nvinfo : EIATTR_SPARSE_MMA_MASK
	.align		4
.L_345:
        /*0088*/ 	.byte	0x03, 0x50
        /*008a*/ 	.short	0x0000


	//----- nvinfo : EIATTR_MAXREG_COUNT
	.align		4
        /*008c*/ 	.byte	0x03, 0x1b
        /*008e*/ 	.short	0x00ff


	//----- nvinfo : EIATTR_NUM_BARRIERS
	.align		4
        /*0090*/ 	.byte	0x02, 0x4c
        /*0092*/ 	.byte	0x01
	.zero		1


	//----- nvinfo : EIATTR_MERCURY_ISA_VERSION
	.align		4
        /*0094*/ 	.byte	0x03, 0x5f
        /*0096*/ 	.short	0x0101


	//----- nvinfo : EIATTR_COOP_GROUP_MASK_REGIDS
	.align		4
        /*0098*/ 	.byte	0x04, 0x29
        /*009a*/ 	.short	(.L_347 - .L_346)


	//   ....[0]....
.L_346:
        /*009c*/ 	.word	0xffffffff


	//   ....[1]....
        /*00a0*/ 	.word	0xffffffff


	//   ....[2]....
        /*00a4*/ 	.word	0xffffffff


	//   ....[3]....
        /*00a8*/ 	.word	0xffffffff


	//   ....[4]....
        /*00ac*/ 	.word	0xffffffff


	//----- nvinfo : EIATTR_COOP_GROUP_INSTR_OFFSETS
	.align		4
.L_347:
        /*00b0*/ 	.byte	0x04, 0x28
        /*00b2*/ 	.short	(.L_349 - .L_348)


	//   ....[0]....
.L_348:
        /*00b4*/ 	.word	0x000017a0


	//   ....[1]....
        /*00b8*/ 	.word	0x000017c0


	//   ....[2]....
        /*00bc*/ 	.word	0x000017e0


	//   ....[3]....
        /*00c0*/ 	.word	0x00001800


	//   ....[4]....
        /*00c4*/ 	.word	0x00001820


	//----- nvinfo : EIATTR_VRC_CTA_INIT_COUNT
	.align		4
.L_349:
        /*00c8*/ 	.byte	0x02, 0x4a
	.zero		1
	.zero		1


	//----- nvinfo : EIATTR_EXIT_INSTR_OFFSETS
	.align		4
        /*00cc*/ 	.byte	0x04, 0x1c
        /*00ce*/ 	.short	(.L_351 - .L_350)


	//   ....[0]....
.L_350:
        /*00d0*/ 	.word	0x00002ec0


	//   ....[1]....
        /*00d4*/ 	.word	0x00002f60


	//----- nvinfo : EIATTR_MAX_THREADS
	.align		4
.L_351:
        /*00d8*/ 	.byte	0x04, 0x05
        /*00da*/ 	.short	(.L_353 - .L_352)
.L_352:
        /*00dc*/ 	.word	0x00000100
        /*00e0*/ 	.word	0x00000001
        /*00e4*/ 	.word	0x00000001


	//----- nvinfo : EIATTR_CRS_STACK_SIZE
	.align		4
.L_353:
        /*00e8*/ 	.byte	0x04, 0x1e
        /*00ea*/ 	.short	(.L_355 - .L_354)
.L_354:
        /*00ec*/ 	.word	0x00000000


	//----- nvinfo : EIATTR_CBANK_PARAM_SIZE
	.align		4
.L_355:
        /*00f0*/ 	.byte	0x03, 0x19
        /*00f2*/ 	.short	0x0031


	//----- nvinfo : EIATTR_PARAM_CBANK
	.align		4
        /*00f4*/ 	.byte	0x04, 0x0a
        /*00f6*/ 	.short	(.L_357 - .L_356)
	.align		4
.L_356:
        /*00f8*/ 	.word	index@(.nv.constant0._ZN3cub18CUB_300001_SM_10006detail10radix_sort31DeviceRadixSortSingleTileKernelINS1_5radix10policy_hubIddyE10Policy1000ELNS0_9SortOrderE1EddyNS1_21identity_decomposer_tEEEvPKT1_PSA_PKT2_PSE_T3_iiT4_)
        /*00fc*/ 	.short	0x0380
        /*00fe*/ 	.short	0x0031


	//----- nvinfo : EIATTR_SW_WAR
	.align		4
.L_357:
        /*0100*/ 	.byte	0x04, 0x36
        /*0102*/ 	.short	(.L_359 - .L_358)
.L_358:
        /*0104*/ 	.word	0x00000008
.L_359:


//--------------------- .nv.info._ZN3cub18CUB_300001_SM_10006detail10radix_sort29DeviceRadixSortOnesweepKernelINS1_5radix10policy_hubIddyE10Policy1000ELNS0_9SortOrderE0EddyiiNS1_21identity_decomposer_tEEEvPT5_SB_PT3_PKSC_PT1_PKSG_PT2_PKSK_T4_iiT6_ --------------------------
	.section	.nv.info._ZN3cub18CUB_300001_SM_10006detail10radix_sort29DeviceRadixSortOnesweepKernelINS1_5radix10policy_hubIddyE10Policy1000ELNS0_9SortOrderE0EddyiiNS1_21identity_decomposer_tEEEvPT5_SB_PT3_PKSC_PT1_PKSG_PT2_PKSK_T4_iiT6_,"",@"SHT_CUDA_INFO"
	.sectionflags	@""
	.align	4


	//----- nvinfo : EIATTR_CUDA_API_VERSION
	.align		4
        /*0000*/ 	.byte	0x04, 0x37
        /*0002*/ 	.short	(.L_361 - .L_360)
.L_360:
        /*0004*/ 	.word	0x00000082


	//----- nvinfo : EIATTR_KPARAM_INFO
	.align		4
.L_361:
        /*0008*/ 	.byte	0x04, 0x17
        /*000a*/ 	.short	(.L_363 - .L_362)
.L_362:
        /*000c*/ 	.word	0x00000000
        /*0010*/ 	.short	0x000b
        /*0012*/ 	.short	0x004c
        /*0014*/ 	.byte	0x00, 0xf0, 0x05, 0x00


	//----- nvinfo : EIATTR_KPARAM_INFO
	.align		4
.L_363:
        /*0018*/ 	.byte	0x04, 0x17
        /*001a*/ 	.short	(.L_365 - .L_364)
.L_364:
        /*001c*/ 	.word	0x00000000
        /*0020*/ 	.short	0x000a
        /*0022*/ 	.short	0x0048
        /*0024*/ 	.byte	0x00, 0xf0, 0x11, 0x00


	//----- nvinfo : EIATTR_KPARAM_INFO
	.align		4
.L_365:
        /*0028*/ 	.byte	0x04, 0x17
        /*002a*/ 	.short	(.L_367 - .L_366)
.L_366:
        /*002c*/ 	.word	0x00000000
        /*0030*/ 	.short	0x0009
        /*0032*/ 	.short	0x0044
        /*0034*/ 	.byte	0x00, 0xf0, 0x11, 0x00


	//----- nvinfo : EIATTR_KPARAM_INFO
	.align		4
.L_367:
        /*0038*/ 	.byte	0x04, 0x17
        /*003a*/ 	.short	(.L_369 - .L_368)
.L_368:
        /*003c*/ 	.word	0x00000000
        /*0040*/ 	.short	0x0008
        /*0042*/ 	.short	0x0040
        /*0044*/ 	.byte	0x00, 0xf0, 0x11, 0x00


	//----- nvinfo : EIATTR_KPARAM_INFO
	.align		4
.L_369:
        /*0048*/ 	.byte	0x04, 0x17
        /*004a*/ 	.short	(.L_371 - .L_370)
.L_370:
        /*004c*/ 	.word	0x00000000
        /*0050*/ 	.short	0x0007
        /*0052*/ 	.short	0x0038
        /*0054*/ 	.byte	0x00, 0xf5, 0x21, 0x00


	//----- nvinfo : EIATTR_KPARAM_INFO
	.align		4
.L_371:
        /*0058*/ 	.byte	0x04, 0x17
        /*005a*/ 	.short	(.L_373 - .L_372)
.L_372:
        /*005c*/ 	.word	0x00000000
        /*0060*/ 	.short	0x0006
        /*0062*/ 	.short	0x0030
        /*0064*/ 	.byte	0x00, 0xf5, 0x21, 0x00


	//----- nvinfo : EIATTR_KPARAM_INFO
	.align		4
.L_373:
        /*0068*/ 	.byte	0x04, 0x17
        /*006a*/ 	.short	(.L_375 - .L_374)
.L_374:
        /*006c*/ 	.word	0x00000000
        /*0070*/ 	.short	0x0005
        /*0072*/ 	.short	0x0028
        /*0074*/ 	.byte	0x00, 0xf5, 0x21, 0x00


	//----- nvinfo : EIATTR_KPARAM_INFO
	.align		4
.L_375:
        /*0078*/ 	.byte	0x04, 0x17
        /*007a*/ 	.short	(.L_377 - .L_376)
.L_376:
        /*007c*/ 	.word	0x00000000
        /*0080*/ 	.short	0x0004
        /*0082*/ 	.short	0x0020
        /*0084*/ 	.byte	0x00, 0xf5, 0x21, 0x00


	//----- nvinfo : EIATTR_KPARAM_INFO
	.align		4
.L_377:
        /*0088*/ 	.byte	0x04, 0x17
        /*008a*/ 	.short	(.L_379 - .L_378)
.L_378:
        /*008c*/ 	.word	0x00000000
        /*0090*/ 	.short	0x0003
        /*0092*/ 	.short	0x0018
        /*0094*/ 	.byte	0x00, 0xf5, 0x21, 0x00


	//----- nvinfo : EIATTR_KPARAM_INFO
	.align		4
.L_379:
        /*0098*/ 	.byte	0x04, 0x17
        /*009a*/ 	.short	(.L_381 - .L_380)
.L_380:
        /*009c*/ 	.word	0x00000000
        /*00a0*/ 	.short	0x0002
        /*00a2*/ 	.short	0x0010
        /*00a4*/ 	.byte	0x00, 0xf5, 0x21, 0x00


	//----- nvinfo : EIATTR_KPARAM_INFO
	.align		4
.L_381:
        /*00a8*/ 	.byte	0x04, 0x17
        /*00aa*/ 	.short	(.L_383 - .L_382)
.L_382:
        /*00ac*/ 	.word	0x00000000
        /*00b0*/ 	.short	0x0001
        /*00b2*/ 	.short	0x0008
        /*00b4*/ 	.byte	0x00, 0xf5, 0x21, 0x00


	//----- nvinfo : EIATTR_KPARAM_INFO
	.align		4
.L_383:
        /*00b8*/ 	.byte	0x04, 0x17
        /*00ba*/ 	.short	(.L_385 - .L_384)
.L_384:
        /*00bc*/ 	.word	0x00000000
        /*00c0*/ 	.short	0x0000
        /*00c2*/ 	.short	0x0000
        /*00c4*/ 	.byte	0x00, 0xf5, 0x21, 0x00


	//----- nvinfo : EIATTR_SPARSE_MMA_MASK
	.align		4
.L_385:
        /*00c8*/ 	.byte	0x03, 0x50
        /*00ca*/ 	.short	0x0000


	//----- nvinfo : EIATTR_MAXREG_COUNT
	.align		4
        /*00cc*/ 	.byte	0x03, 0x1b
        /*00ce*/ 	.short	0x00a8


	//----- nvinfo : EIATTR_NUM_BARRIERS
	.align		4
        /*00d0*/ 	.byte	0x02, 0x4c
        /*00d2*/ 	.byte	0x01
	.zero		1


	//----- nvinfo : EIATTR_MERCURY_ISA_VERSION
	.align		4
        /*00d4*/ 	.byte	0x03, 0x5f
        /*00d6*/ 	.short	0x0101


	//----- nvinfo : EIATTR_COOP_GROUP_MASK_REGIDS
	.align		4
        /*00d8*/ 	.byte	0x04, 0x29
        /*00da*/ 	.short	(.L_387 - .L_386)


	//   ....[0]....
.L_386:
        /*00dc*/ 	.word	0xffffffff


	//   ....[1]....
        /*00e0*/ 	.word	0x05000026


	//   ....[2]....
        /*00e4*/ 	.word	0xffffffff


	//   ....[3]....
        /*00e8*/ 	.word	0xffffffff


	//   ....[4]....
        /*00ec*/ 	.word	0xffffffff


	//   ....[5]....
        /*00f0*/ 	.word	0xffffffff


	//   ....[6]....
        /*00f4*/ 	.word	0xffffffff


	//   ....[7]....
        /*00f8*/ 	.word	0xffffffff


	//   ....[8]....
        /*00fc*/ 	.word	0xffffffff


	//   ....[9]....
        /*0100*/ 	.word	0xffffffff


	//   ....[10]....
        /*0104*/ 	.word	0xffffffff


	//   ....[11]....
        /*0108*/ 	.word	0xffffffff


	//   ....[12]....
        /*010c*/ 	.word	0xffffffff


	//   ....[13]....
        /*0110*/ 	.word	0xffffffff


	//   ....[14]....
        /*0114*/ 	.word	0xffffffff


	//   ....[15]....
        /*0118*/ 	.word	0xffffffff


	//   ....[16]....
        /*011c*/ 	.word	0xffffffff


	//   ....[17]....
        /*0120*/ 	.word	0xffffffff


	//   ....[18]....
        /*0124*/ 	.word	0xffffffff


	//   ....[19]....
        /*0128*/ 	.word	0xffffffff


	//   ....[20]....
        /*012c*/ 	.word	0xffffffff


	//   ....[21]....
        /*0130*/ 	.word	0xffffffff


	//   ....[22]....
        /*0134*/ 	.word	0xffffffff


	//   ....[23]....
        /*0138*/ 	.word	0xffffffff


	//   ....[24]....
        /*013c*/ 	.word	0xffffffff


	//   ....[25]....
        /*0140*/ 	.word	0xffffffff


	//   ....[26]....
        /*0144*/ 	.word	0xffffffff


	//   ....[27]....
        /*0148*/ 	.word	0xffffffff


	//   ....[28]....
        /*014c*/ 	.word	0xffffffff


	//   ....[29]....
        /*0150*/ 	.word	0xffffffff


	//   ....[30]....
        /*0154*/ 	.word	0xffffffff


	//   ....[31]....
        /*0158*/ 	.word	0xffffffff


	//   ....[32]....
        /*015c*/ 	.word	0xffffffff


	//   ....[33]....
        /*0160*/ 	.word	0xffffffff


	//   ....[34]....
        /*0164*/ 	.word	0xffffffff


	//   ....[35]....
        /*0168*/ 	.word	0xffffffff


	//   ....[36]....
        /*016c*/ 	.word	0xffffffff


	//   ....[37]....
        /*0170*/ 	.word	0xffffffff


	//   ....[38]....
        /*0174*/ 	.word	0xffffffff


	//   ....[39]....
        /*0178*/ 	.word	0xffffffff


	//   ....[40]....
        /*017c*/ 	.word	0xffffffff


	//   ....[41]....
        /*0180*/ 	.word	0xffffffff


	//   ....[42]....
        /*0184*/ 	.word	0xffffffff


	//   ....[43]....
        /*0188*/ 	.word	0xffffffff


	//   ....[44]....
        /*018c*/ 	.word	0xffffffff


	//   ....[45]....
        /*0190*/ 	.word	0xffffffff


	//   ....[46]....
        /*0194*/ 	.word	0xffffffff


	//   ....[47]....
        /*0198*/ 	.word	0xffffffff


	//   ....[48]....
        /*019c*/ 	.word	0xffffffff


	//   ....[49]....
        /*01a0*/ 	.word	0xffffffff


	//   ....[50]....
        /*01a4*/ 	.word	0xffffffff


	//   ....[51]....
        /*01a8*/ 	.word	0xffffffff


	//   ....[52]....
        /*01ac*/ 	.word	0xffffffff


	//   ....[53]....
        /*01b0*/ 	.word	0xffffffff


	//   ....[54]....
        /*01b4*/ 	.word	0xffffffff


	//   ....[55]....
        /*01b8*/ 	.word	0xffffffff


	//   ....[56]....
        /*01bc*/ 	.word	0xffffffff


	//   ....[57]....
        /*01c0*/ 	.word	0xffffffff


	//   ....[58]....
        /*01c4*/ 	.word	0xffffffff


	//   ....[59]....
        /*01c8*/ 	.word	0xffffffff


	//   ....[60]....
        /*01cc*/ 	.word	0xffffffff


	//   ....[61]....
        /*01d0*/ 	.word	0xffffffff


	//   ....[62]....
        /*01d4*/ 	.word	0xffffffff


	//   ....[63]....
        /*01d8*/ 	.word	0xffffffff


	//   ....[64]....
        /*01dc*/ 	.word	0xffffffff


	//   ....[65]....
        /*01e0*/ 	.word	0xffffffff


	//   ....[66]....
        /*01e4*/ 	.word	0xffffffff


	//   ....[67]....
        /*01e8*/ 	.word	0xffffffff


	//   ....[68]....
        /*01ec*/ 	.word	0xffffffff


	//   ....[69]....
        /*01f0*/ 	.word	0xffffffff


	//   ....[70]....
        /*01f4*/ 	.word	0xffffffff


	//   ....[71]....
        /*01f8*/ 	.word	0xffffffff


	//   ....[72]....
        /*01fc*/ 	.word	0xffffffff


	//   ....[73]....
        /*0200*/ 	.word	0xffffffff


	//   ....[74]....
        /*0204*/ 	.word	0xffffffff


	//   ....[75]....
        /*0208*/ 	.word	0xffffffff


	//   ....[76]....
        /*020c*/ 	.word	0xffffffff


	//   ....[77]....
        /*0210*/ 	.word	0xffffffff


	//   ....[78]....
        /*0214*/ 	.word	0xffffffff


	//   ....[79]....
        /*0218*/ 	.word	0xffffffff


	//   ....[80]....
        /*021c*/ 	.word	0xffffffff


	//   ....[81]....
        /*0220*/ 	.word	0xffffffff


	//   ....[82]....
        /*0224*/ 	.word	0xffffffff


	//   ....[83]....
        /*0228*/ 	.word	0xffffffff


	//   ....[84]....
        /*022c*/ 	.word	0xffffffff


	//   ....[85]....
        /*0230*/ 	.word	0xffffffff


	//   ....[86]....
        /*0234*/ 	.word	0xffffffff


	//   ....[87]....
        /*0238*/ 	.word	0xffffffff


	//   ....[88]....
        /*023c*/ 	.word	0xffffffff


	//   ....[89]....
        /*0240*/ 	.word	0xffffffff


	//   ....[90]....
        /*0244*/ 	.word	0xffffffff


	//   ....[91]....
        /*0248*/ 	.word	0xffffffff


	//   ....[92]....
        /*024c*/ 	.word	0xffffffff


	//   ....[93]....
        /*0250*/ 	.word	0xffffffff


	//   ....[94]....
        /*0254*/ 	.word	0xffffffff


	//   ....[95]....
        /*0258*/ 	.word	0xffffffff


	//   ....[96]....
        /*025c*/ 	.word	0xffffffff


	//   ....[97]....
        /*0260*/ 	.word	0xffffffff


	//   ....[98]....
        /*0264*/ 	.word	0xffffffff


	//   ....[99]....
        /*0268*/ 	.word	0xffffffff


	//   ....[100]....
        /*026c*/ 	.word	0xffffffff


	//   ....[101]....
        /*0270*/ 	.word	0xffffffff


	//   ....[102]....
        /*0274*/ 	.word	0xffffffff


	//   ....[103]....
        /*0278*/ 	.word	0xffffffff


	//   ....[104]....
        /*027c*/ 	.word	0xffffffff


	//   ....[105]....
        /*0280*/ 	.word	0xffffffff


	//   ....[106]....
        /*0284*/ 	.word	0xffffffff


	//   ....[107]....
        /*0288*/ 	.word	0xffffffff


	//   ....[108]....
        /*028c*/ 	.word	0xffffffff


	//   ....[109]....
        /*0290*/ 	.word	0xffffffff


	//   ....[110]....
        /*0294*/ 	.word	0xffffffff


	//   ....[111]....
        /*0298*/ 	.word	0xffffffff


	//   ....[112]....
        /*029c*/ 	.word	0xffffffff


	//   ....[113]....
        /*02a0*/ 	.word	0xffffffff


	//   ....[114]....
        /*02a4*/ 	.word	0xffffffff


	//   ....[115]....
        /*02a8*/ 	.word	0x05000004


	//   ....[116]....
        /*02ac*/ 	.word	0xffffffff


	//   ....[117]....
        /*02b0*/ 	.word	0xffffffff


	//   ....[118]....
        /*02b4*/ 	.word	0xffffffff


	//   ....[119]....
        /*02b8*/ 	.word	0xffffffff


	//   ....[120]....
        /*02bc*/ 	.word	0xffffffff


	//   ....[121]....
        /*02c0*/ 	.word	0xffffffff


	//   ....[122]....
        /*02c4*/ 	.word	0xffffffff


	//   ....[123]....
        /*02c8*/ 	.word	0xffffffff


	//   ....[124]....
        /*02cc*/ 	.word	0xffffffff


	//   ....[125]....
        /*02d0*/ 	.word	0xffffffff


	//   ....[126]....
        /*02d4*/ 	.word	0xffffffff


	//   ....[127]....
        /*02d8*/ 	.word	0xffffffff


	//   ....[128]....
        /*02dc*/ 	.word	0xffffffff


	//   ....[129]....
        /*02e0*/ 	.word	0xffffffff


	//   ....[130]....
        /*02e4*/ 	.word	0xffffffff


	//   ....[131]....
        /*02e8*/ 	.word	0xffffffff


	//   ....[132]....
        /*02ec*/ 	.word	0xffffffff


	//   ....[133]....
        /*02f0*/ 	.word	0xffffffff


	//   ....[134]....
        /*02f4*/ 	.word	0xffffffff


	//   ....[135]....
        /*02f8*/ 	.word	0xffffffff


	//   ....[136]....
        /*02fc*/ 	.word	0xffffffff


	//   ....[137]....
        /*0300*/ 	.word	0xffffffff


	//   ....[138]....
        /*0304*/ 	.word	0xffffffff


	//   ....[139]....
        /*0308*/ 	.word	0xffffffff


	//   ....[140]....
        /*030c*/ 	.word	0xffffffff


	//   ....[141]....
        /*0310*/ 	.word	0xffffffff


	//   ....[142]....
        /*0314*/ 	.word	0xffffffff


	//   ....[143]....
        /*0318*/ 	.word	0xffffffff


	//   ....[144]....
        /*031c*/ 	.word	0xffffffff


	//   ....[145]....
        /*0320*/ 	.word	0xffffffff


	//   ....[146]....
        /*0324*/ 	.word	0xffffffff


	//   ....[147]....
        /*0328*/ 	.word	0xffffffff


	//   ....[148]....
        /*032c*/ 	.word	0xffffffff


	//   ....[149]....
        /*0330*/ 	.word	0xffffffff


	//   ....[150]....
        /*0334*/ 	.word	0xffffffff


	//   ....[151]....
        /*0338*/ 	.word	0xffffffff


	//   ....[152]....
        /*033c*/ 	.word	0xffffffff


	//   ....[153]....
        /*0340*/ 	.word	0xffffffff


	//   ....[154]....
        /*0344*/ 	.word	0xffffffff


	//   ....[155]....
        /*0348*/ 	.word	0xffffffff


	//   ....[156]....
        /*034c*/ 	.word	0xffffffff


	//   ....[157]....
        /*0350*/ 	.word	0xffffffff


	//   ....[158]....
        /*0354*/ 	.word	0xffffffff


	//   ....[159]....
        /*0358*/ 	.word	0xffffffff


	//   ....[160]....
        /*035c*/ 	.word	0xffffffff


	//   ....[161]....
        /*0360*/ 	.word	0xffffffff


	//   ....[162]....
        /*0364*/ 	.word	0xffffffff


	//   ....[163]....
        /*0368*/ 	.word	0xffffffff


	//   ....[164]....
        /*036c*/ 	.word	0x05000046


	//   ....[165]....
        /*0370*/ 	.word	0x05000046


	//   ....[166]....
        /*0374*/ 	.word	0x05000046


	//   ....[167]....
        /*0378*/ 	.word	0x05000046


	//   ....[168]....
        /*037c*/ 	.word	0x05000046


	//----- nvinfo : EIATTR_COOP_GROUP_INSTR_OFFSETS
	.align		4
.L_387:
        /*0380*/ 	.byte	0x04, 0x28
        /*0382*/ 	.short	(.L_389 - .L_388)


	//   ....[0]....
.L_388:
        /*0384*/ 	.word	0x000014b0


	//   ....[1]....
        /*0388*/ 	.word	0x00001c90


	//   ....[2]....
        /*038c*/ 	.word	0x00002f80


	//   ....[3]....
        /*0390*/ 	.word	0x00002fa0


	//   ....[4]....
        /*0394*/ 	.word	0x00002fc0


	//   ....[5]....
        /*0398*/ 	.word	0x00002fe0


	//   ....[6]....
        /*039c*/ 	.word	0x00003000


	//   ....[7]....
        /*03a0*/ 	.word	0x000034a0


	//   ....[8]....
        /*03a4*/ 	.word	0x000034b0


	//   ....[9]....
        /*03a8*/ 	.word	0x000034d0


	//   ....[10]....
        /*03ac*/ 	.word	0x000034f0


	//   ....[11]....
        /*03b0*/ 	.word	0x00003540


	//   ....[12]....
        /*03b4*/ 	.word	0x00003570


	//   ....[13]....
        /*03b8*/ 	.word	0x000035b0


	//   ....[14]....
        /*03bc*/ 	.word	0x000035d0


	//   ....[15]....
        /*03c0*/ 	.word	0x000036d0


	//   ....[16]....
        /*03c4*/ 	.word	0x000036e0


	//   ....[17]....
        /*03c8*/ 	.word	0x00003700


	//   ....[18]....
        /*03cc*/ 	.word	0x00003740


	//   ....[19]....
        /*03d0*/ 	.word	0x00003770


	//   ....[20]....
        /*03d4*/ 	.word	0x000037b0


	//   ....[21]....
        /*03d8*/ 	.word	0x000037d0


	//   ....[22]....
        /*03dc*/ 	.word	0x000037f0


	//   ....[23]....
        /*03e0*/ 	.word	0x00003830


	//   ....[24]....
        /*03e4*/ 	.word	0x00003910


	//   ....[25]....
        /*03e8*/ 	.word	0x00003920


	//   ....[26]....
        /*03ec*/ 	.word	0x00003940


	//   ....[27]....
        /*03f0*/ 	.word	0x00003980


	//   ....[28]....
        /*03f4*/ 	.word	0x000039b0


	//   ....[29]....
        /*03f8*/ 	.word	0x000039f0


	//   ....[30]....
        /*03fc*/ 	.word	0x00003a10


	//   ....[31]....
        /*0400*/ 	.word	0x00003a30


	//   ....[32]....
        /*0404*/ 	.word	0x00003a70


	//   ....[33]....
        /*0408*/ 	.word	0x00003b50


	//   ....[34]....
        /*040c*/ 	.word	0x00003b60


	//   ....[35]....
        /*0410*/ 	.word	0x00003b90


	//   ....[36]....
        /*0414*/ 	.word	0x00003bb0


	//   ....[37]....
        /*0418*/ 	.word	0x00003c00


	//   ....[38]....
        /*041c*/ 	.word	0x00003c20


	//   ....[39]....
        /*0420*/ 	.word	0x00003c60


	//   ....[40]....
        /*0424*/ 	.word	0x00003c80


	//   ....[41]....
        /*0428*/ 	.word	0x00003cd0


	//   ....[42]....
        /*042c*/ 	.word	0x00003d90


	//   ....[43]....
        /*0430*/ 	.word	0x00003da0


	//   ....[44]....
        /*0434*/ 	.word	0x00003dd0


	//   ....[45]....
        /*0438*/ 	.word	0x00003e00


	//   ....[46]....
        /*043c*/ 	.word	0x00003e50


	//   ....[47]....
        /*0440*/ 	.word	0x00003e60


	//   ....[48]....
        /*0444*/ 	.word	0x00003ea0


	//   ....[49]....
        /*0448*/ 	.word	0x00003ed0


	//   ....[50]....
        /*044c*/ 	.word	0x00003f00


	//   ....[51]....
        /*0450*/ 	.word	0x00003fd0


	//   ....[52]....
        /*0454*/ 	.word	0x00003fe0


	//   ....[53]....
        /*0458*/ 	.word	0x00004030


	//   ....[54]....
        /*045c*/ 	.word	0x00004060


	//   ....[55]....
        /*0460*/ 	.word	0x00004090


	//   ....[56]....
        /*0464*/ 	.word	0x000040c0


	//   ....[57]....
        /*0468*/ 	.word	0x000040f0


	//   ....[58]....
        /*046c*/ 	.word	0x00004120


	//   ....[59]....
        /*0470*/ 	.word	0x00004150


	//   ....[60]....
        /*0474*/ 	.word	0x00004210


	//   ....[61]....
        /*0478*/ 	.word	0x00004220


	//   ....[62]....
        /*047c*/ 	.word	0x00004270


	//   ....[63]....
        /*0480*/ 	.word	0x000042a0


	//   ....[64]....
        /*0484*/ 	.word	0x000042d0


	//   ....[65]....
        /*0488*/ 	.word	0x00004300


	//   ....[66]....
        /*048c*/ 	.word	0x00004330


	//   ....[67]....
        /*0490*/ 	.word	0x00004360


	//   ....[68]....
        /*0494*/ 	.word	0x00004390


	//   ....[69]....
        /*0498*/ 	.word	0x00004430


	//   ....[70]....
        /*049c*/ 	.word	0x00004450


	//   ....[71]....
        /*04a0*/ 	.word	0x00004460


	//   ....[72]....
        /*04a4*/ 	.word	0x000044b0


	//   ....[73]....
        /*04a8*/ 	.word	0x000044e0


	//   ....[74]....
        /*04ac*/ 	.word	0x00004510


	//   ....[75]....
        /*04b0*/ 	.word	0x00004540


	//   ....[76]....
        /*04b4*/ 	.word	0x00004570


	//   ....[77]....
        /*04b8*/ 	.word	0x000045a0


	//   ....[78]....
        /*04bc*/ 	.word	0x00004670


	//   ....[79]....
        /*04c0*/ 	.word	0x00004690


	//   ....[80]....
        /*04c4*/ 	.word	0x000046a0


	//   ....[81]....
        /*04c8*/ 	.word	0x000046f0


	//   ....[82]....
        /*04cc*/ 	.word	0x00004720


	//   ....[83]....
        /*04d0*/ 	.word	0x00004750


	//   ....[84]....
        /*04d4*/ 	.word	0x00004780


	//   ....[85]....
        /*04d8*/ 	.word	0x000047b0


	//   ....[86]....
        /*04dc*/ 	.word	0x000047e0


	//   ....[87]....
        /*04e0*/ 	.word	0x000048b0


	//   ....[88]....
        /*04e4*/ 	.word	0x000048d0


	//   ....[89]....
        /*04e8*/ 	.word	0x000048e0


	//   ....[90]....
        /*04ec*/ 	.word	0x00004930


	//   ....[91]....
        /*04f0*/ 	.word	0x00004960


	//   ....[92]....
        /*04f4*/ 	.word	0x00004990


	//   ....[93]....
        /*04f8*/ 	.word	0x000049c0


	//   ....[94]....
        /*04fc*/ 	.word	0x000049f0


	//   ....[95]....
        /*0500*/ 	.word	0x00004a20


	//   ....[96]....
        /*0504*/ 	.word	0x00004b00


	//   ....[97]....
        /*0508*/ 	.word	0x00004b20


	//   ....[98]....
        /*050c*/ 	.word	0x00004b30


	//   ....[99]....
        /*0510*/ 	.word	0x00004b80


	//   ....[100]....
        /*0514*/ 	.word	0x00004bb0


	//   ....[101]....
        /*0518*/ 	.word	0x00004be0


	//   ....[102]....
        /*051c*/ 	.word	0x00004c10


	//   ....[103]....
        /*0520*/ 	.word	0x00004c40


	//   ....[104]....
        /*0524*/ 	.word	0x00004c70


	//   ....[105]....
        /*0528*/ 	.word	0x00004d40


	//   ....[106]....
        /*052c*/ 	.word	0x00004d60


	//   ....[107]....
        /*0530*/ 	.word	0x00004d70


	//   ....[108]....
        /*0534*/ 	.word	0x00004dc0


	//   ....[109]....
        /*0538*/ 	.word	0x00004df0


	//   ....[110]....
        /*053c*/ 	.word	0x00004e20


	//   ....[111]....
        /*0540*/ 	.word	0x00004e50


	//   ....[112]....
        /*0544*/ 	.word	0x00004e80


	//   ....[113]....
        /*0548*/ 	.word	0x00004eb0


	//   ....[114]....
        /*054c*/ 	.word	0x00004f70


	//   ....[115]....
        /*0550*/ 	.word	0x000053c0


	//   ....[116]....
        /*0554*/ 	.word	0x00005730


	//   ....[117]....
        /*0558*/ 	.word	0x00005880


	//   ....[118]....
        /*055c*/ 	.word	0x000059d0


	//   ....[119]....
        /*0560*/ 	.word	0x00005b20


	//   ....[120]....
        /*0564*/ 	.word	0x00005c70


	//   ....[121]....
        /*0568*/ 	.word	0x00005dc0


	//   ....[122]....
        /*056c*/ 	.word	0x00005f10


	//   ....[123]....
        /*0570*/ 	.word	0x00006060


	//   ....[124]....
        /*0574*/ 	.word	0x000061b0


	//   ....[125]....
        /*0578*/ 	.word	0x00006300


	//   ....[126]....
        /*057c*/ 	.word	0x00006450


	//   ....[127]....
        /*0580*/ 	.word	0x000065a0


	//   ....[128]....
        /*0584*/ 	.word	0x00006810


	//   ....[129]....
        /*0588*/ 	.word	0x000069e0


	//   ....[130]....
        /*058c*/ 	.word	0x00006bb0


	//   ....[131]....
        /*0590*/ 	.word	0x00006d80


	//   ....[132]....
        /*0594*/ 	.word	0x00006f50


	//   ....[133]....
        /*0598*/ 	.word	0x00007120


	//   ....[134]....
        /*059c*/ 	.word	0x000072f0


	//   ....[135]....
        /*05a0*/ 	.word	0x000074b0


	//   ....[136]....
        /*05a4*/ 	.word	0x00007660


	//   ....[137]....
        /*05a8*/ 	.word	0x00007810


	//   ....[138]....
        /*05ac*/ 	.word	0x000079c0


	//   ....[139]....
        /*05b0*/ 	.word	0x00007b70


	//   ....[140]....
        /*05b4*/ 	.word	0x000086a0


	//   ....[141]....
        /*05b8*/ 	.word	0x00008720


	//   ....[142]....
        /*05bc*/ 	.word	0x000087a0


	//   ....[143]....
        /*05c0*/ 	.word	0x00008820


	//   ....[144]....
        /*05c4*/ 	.word	0x000088a0


	//   ....[145]....
        /*05c8*/ 	.word	0x00008920


	//   ....[146]....
        /*05cc*/ 	.word	0x000089a0


	//   ....[147]....
        /*05d0*/ 	.word	0x00008a20


	//   ....[148]....
        /*05d4*/ 	.word	0x00008aa0


	//   ....[149]....
        /*05d8*/ 	.word	0x00008b20


	//   ....[150]....
        /*05dc*/ 	.word	0x00008ba0


	//   ....[151]....
        /*05e0*/ 	.word	0x00008c20


	//   ....[152]....
        /*05e4*/ 	.word	0x00008da0


	//   ....[153]....
        /*05e8*/ 	.word	0x00008e50


	//   ....[154]....
        /*05ec*/ 	.word	0x00008f00


	//   ....[155]....
        /*05f0*/ 	.word	0x00008fc0


	//   ....[156]....
        /*05f4*/ 	.word	0x00009070


	//   ....[157]....
        /*05f8*/ 	.word	0x00009130


	//   ....[158]....
        /*05fc*/ 	.word	0x000091e0


	//   ....[159]....
        /*0600*/ 	.word	0x000092a0


	//   ....[160]....
        /*0604*/ 	.word	0x00009350


	//   ....[161]....
        /*0608*/ 	.word	0x00009410


	//   ....[162]....
        /*060c*/ 	.word	0x000094c0


	//   ....[163]....
        /*0610*/ 	.word	0x00009560


	//   ....[164]....
        /*0614*/ 	.word	0x000095d0


	//   ....[165]....
        /*0618*/ 	.word	0x00009640


	//   ....[166]....
        /*061c*/ 	.word	0x000096b0


	//   ....[167]....
        /*0620*/ 	.word	0x00009720


	//   ....[168]....
        /*0624*/ 	.word	0x00009790


	//----- nvinfo : EIATTR_VRC_CTA_INIT_COUNT
	.align		4
.L_389:
        /*0628*/ 	.byte	0x02, 0x4a
	.zero		1
	.zero		1


	//----- nvinfo : EIATTR_EXIT_INSTR_OFFSETS
	.align		4
        /*062c*/ 	.byte	0x04, 0x1c
        /*062e*/ 	.short	(.L_391 - .L_390)


	//   ....[0]....
.L_390:
        /*0630*/ 	.word	0x00002b10


	//   ....[1]....
        /*0634*/ 	.word	0x00002d80


	//   ....[2]....
        /*0638*/ 	.word	0x00002da0


	//   ....[3]....
        /*063c*/ 	.word	0x00008c30


	//   ....[4]....
        /*0640*/ 	.word	0x00009570


	//----- nvinfo : EIATTR_MAX_THREADS
	.align		4
.L_391:
        /*0644*/ 	.byte	0x04, 0x05
        /*0646*/ 	.short	(.L_393 - .L_392)
.L_392:
        /*0648*/ 	.word	0x00000180
        /*064c*/ 	.word	0x00000001
        /*0650*/ 	.word	0x00000001


	//----- nvinfo : EIATTR_CRS_STACK_SIZE
	.align		4
.L_393:
        /*0654*/ 	.byte	0x04, 0x1e
        /*0656*/ 	.short	(.L_395 - .L_394)
.L_394:
        /*0658*/ 	.word	0x00000000


	//----- nvinfo : EIATTR_CBANK_PARAM_SIZE
	.align		4
.L_395:
        /*065c*/ 	.byte	0x03, 0x19
        /*065e*/ 	.short	0x004d


	//----- nvinfo : EIATTR_PARAM_CBANK
	.align		4
        /*0660*/ 	.byte	0x04, 0x0a
        /*0662*/ 	.short	(.L_397 - .L_396)
	.align		4
.L_396:
        /*0664*/ 	.word	index@(.nv.constant0._ZN3cub18CUB_300001_SM_10006detail10radix_sort29DeviceRadixSortOnesweepKernelINS1_5radix10policy_hubIddyE10Policy1000ELNS0_9SortOrderE0EddyiiNS1_21identity_decomposer_tEEEvPT5_SB_PT3_PKSC_PT1_PKSG_PT2_PKSK_T4_iiT6_)
        /*0668*/ 	.short	0x0380
        /*066a*/ 	.short	0x004d


	//----- nvinfo : EIATTR_SW_WAR
	.align		4
.L_397:
        /*066c*/ 	.byte	0x04, 0x36
        /*066e*/ 	.short	(.L_399 - .L_398)
.L_398:
        /*0670*/ 	.word	0x00000008
.L_399:


//--------------------- .nv.info._ZN3cub18CUB_300001_SM_10006detail10radix_sort33DeviceRadixSortExclusiveSumKernelINS1_5radix10policy_hubIddyE10Policy1000EyEEvPT0_ --------------------------
	.section	.nv.info._ZN3cub18CUB_300001_SM_10006detail10radix_sort33DeviceRadixSortExclusiveSumKernelINS1_5radix10policy_hubIddyE10Policy1000EyEEvPT0_,"",@"SHT_CUDA_INFO"
	.sectionflags	@""
	.align	4


	//----- nvinfo : EIATTR_CUDA_API_VERSION
	.align		4
        /*0000*/ 	.byte	0x04, 0x37
        /*0002*/ 	.short	(.L_401 - .L_400)
.L_400:
        /*0004*/ 	.word	0x00000082


	//----- nvinfo : EIATTR_KPARAM_INFO
	.align		4
.L_401:
        /*0008*/ 	.byte	0x04, 0x17
        /*000a*/ 	.short	(.L_403 - .L_402)
.L_402:
        /*000c*/ 	.word	0x00000000
        /*0010*/ 	.short	0x0000
        /*0012*/ 	.short	0x0000
        /*0014*/ 	.byte	0x00, 0xf5, 0x21, 0x00


	//----- nvinfo : EIATTR_SPARSE_MMA_MASK
	.align		4
.L_403:
        /*0018*/ 	.byte	0x03, 0x50
        /*001a*/ 	.short	0x0000


	//----- nvinfo : EIATTR_MAXREG_COUNT
	.align		4
        /*001c*/ 	.byte	0x03, 0x1b
        /*001e*/ 	.short	0x00ff


	//----- nvinfo : EIATTR_NUM_BARRIERS
	.align		4
        /*0020*/ 	.byte	0x02, 0x4c
        /*0022*/ 	.byte	0x01
	.zero		1


	//----- nvinfo : EIATTR_MERCURY_ISA_VERSION
	.align		4
        /*0024*/ 	.byte	0x03, 0x5f
        /*0026*/ 	.short	0x0101


	//----- nvinfo : EIATTR_COOP_GROUP_MASK_REGIDS
	.align		4
        /*0028*/ 	.byte	0x04, 0x29
        /*002a*/ 	.short	(.L_405 - .L_404)


	//   ....[0]....
.L_404:
        /*002c*/ 	.word	0xffffffff


	//   ....[1]....
        /*0030*/ 	.word	0xffffffff


	//   ....[2]....
        /*0034*/ 	.word	0xffffffff


	//   ....[3]....
        /*0038*/ 	.word	0xffffffff


	//   ....[4]....
        /*003c*/ 	.word	0xffffffff


	//   ....[5]....
        /*0040*/ 	.word	0xffffffff


	//   ....[6]....
        /*0044*/ 	.word	0xffffffff


	//   ....[7]....
        /*0048*/ 	.word	0xffffffff


	//   ....[8]....
        /*004c*/ 	.word	0xffffffff


	//   ....[9]....
        /*0050*/ 	.word	0xffffffff


	//   ....[10]....
        /*0054*/ 	.word	0x05000015


	//   ....[11]....
        /*0058*/ 	.word	0x05000015


	//   ....[12]....
        /*005c*/ 	.word	0x05000015


	//   ....[13]....
        /*0060*/ 	.word	0x05000015


	//   ....[14]....
        /*0064*/ 	.word	0x05000015


	//   ....[15]....
        /*0068*/ 	.word	0x05000015


	//   ....[16]....
        /*006c*/ 	.word	0x05000015


	//   ....[17]....
        /*0070*/ 	.word	0x05000015


	//   ....[18]....
        /*0074*/ 	.word	0x05000015


	//   ....[19]....
        /*0078*/ 	.word	0x05000015


	//----- nvinfo : EIATTR_COOP_GROUP_INSTR_OFFSETS
	.align		4
.L_405:
        /*007c*/ 	.byte	0x04, 0x28
        /*007e*/ 	.short	(.L_407 - .L_406)


	//   ....[0]....
.L_406:
        /*0080*/ 	.word	0x00000250


	//   ....[1]....
        /*0084*/ 	.word	0x00000260


	//   ....[2]....
        /*0088*/ 	.word	0x000002a0


	//   ....[3]....
        /*008c*/ 	.word	0x000002c0


	//   ....[4]....
        /*0090*/ 	.word	0x00000310


	//   ....[5]....
        /*0094*/ 	.word	0x00000320


	//   ....[6]....
        /*0098*/ 	.word	0x00000360


	//   ....[7]....
        /*009c*/ 	.word	0x00000380


	//   ....[8]....
        /*00a0*/ 	.word	0x000003d0


	//   ....[9]....
        /*00a4*/ 	.word	0x000003e0


	//   ....[10]....
        /*00a8*/ 	.word	0x00000660


	//   ....[11]....
        /*00ac*/ 	.word	0x000006b0


	//   ....[12]....
        /*00b0*/ 	.word	0x00000740


	//   ....[13]....
        /*00b4*/ 	.word	0x00000790


	//   ....[14]....
        /*00b8*/ 	.word	0x00000820


	//   ....[15]....
        /*00bc*/ 	.word	0x00000870


	//   ....[16]....
        /*00c0*/ 	.word	0x00000900


	//   ....[17]....
        /*00c4*/ 	.word	0x00000950


	//   ....[18]....
        /*00c8*/ 	.word	0x000009e0


	//   ....[19]....
        /*00cc*/ 	.word	0x00000a30


	//----- nvinfo : EIATTR_VRC_CTA_INIT_COUNT
	.align		4
.L_407:
        /*00d0*/ 	.byte	0x02, 0x4a
	.zero		1
	.zero		1


	//----- nvinfo : EIATTR_EXIT_INSTR_OFFSETS
	.align		4
        /*00d4*/ 	.byte	0x04, 0x1c
        /*00d6*/ 	.short	(.L_409 - .L_408)


	//   ....[0]....
.L_408:
        /*00d8*/ 	.word	0x000005d0


	//   ....[1]....
        /*00dc*/ 	.word	0x00000600


	//----- nvinfo : EIATTR_CRS_STACK_SIZE
	.align		4
.L_409:
        /*00e0*/ 	.byte	0x04, 0x1e
        /*00e2*/ 	.short	(.L_411 - .L_410)
.L_410:
        /*00e4*/ 	.word	0x00000000


	//----- nvinfo : EIATTR_CBANK_PARAM_SIZE
	.align		4
.L_411:
        /*00e8*/ 	.byte	0x03, 0x19
        /*00ea*/ 	.short	0x0008


	//----- nvinfo : EIATTR_PARAM_CBANK
	.align		4
        /*00ec*/ 	.byte	0x04, 0x0a
        /*00ee*/ 	.short	(.L_413 - .L_412)
	.align		4
.L_412:
        /*00f0*/ 	.word	index@(.nv.constant0._ZN3cub18CUB_300001_SM_10006detail10radix_sort33DeviceRadixSortExclusiveSumKernelINS1_5radix10policy_hubIddyE10Policy1000EyEEvPT0_)
        /*00f4*/ 	.short	0x0380
        /*00f6*/ 	.short	0x0008


	//----- nvinfo : EIATTR_SW_WAR
	.align		4
.L_413:
        /*00f8*/ 	.byte	0x04, 0x36
        /*00fa*/ 	.short	(.L_415 - .L_414)
.L_414:
        /*00fc*/ 	.word	0x00000008
.L_415:


//--------------------- .nv.info._ZN3cub18CUB_300001_SM_10006detail10radix_sort30DeviceRadixSortHistogramKernelINS1_5radix10policy_hubIddyE10Policy1000ELNS0_9SortOrderE0EdyNS1_21identity_decomposer_tEEEvPT2_PKT1_SA_iiT3_ --------------------------
	.section	.nv.info._ZN3cub18CUB_300001_SM_10006detail10radix_sort30DeviceRadixSortHistogramKernelINS1_5radix10policy_hubIddyE10Policy1000ELNS0_9SortOrderE0EdyNS1_21identity_decomposer_tEEEvPT2_PKT1_SA_iiT3_,"",@"SHT_CUDA_INFO"
	.sectionflags	@""
	.align	4


	//----- nvinfo : EIATTR_CUDA_API_VERSION
	.align		4
        /*0000*/ 	.byte	0x04, 0x37
        /*0002*/ 	.short	(.L_417 - .L_416)
.L_416:
        /*0004*/ 	.word	0x00000082


	//----- nvinfo : EIATTR_KPARAM_INFO
	.align		4
.L_417:
        /*0008*/ 	.byte	0x04, 0x17
        /*000a*/ 	.short	(.L_419 - .L_418)
.L_418:
        /*000c*/ 	.word	0x00000000
        /*0010*/ 	.short	0x0005
        /*0012*/ 	.short	0x0020
        /*0014*/ 	.byte	0x00, 0xf0, 0x05, 0x00


	//----- nvinfo : EIATTR_KPARAM_INFO
	.align		4
.L_419:
        /*0018*/ 	.byte	0x04, 0x17
        /*001a*/ 	.short	(.L_421 - .L_420)
.L_420:
        /*001c*/ 	.word	0x00000000
        /*0020*/ 	.short	0x0004
        /*0022*/ 	.short	0x001c
        /*0024*/ 	.byte	0x00, 0xf0, 0x11, 0x00


	//----- nvinfo : EIATTR_KPARAM_INFO
	.align		4
.L_421:
        /*0028*/ 	.byte	0x04, 0x17
        /*002a*/ 	.short	(.L_423 - .L_422)
.L_422:
        /*002c*/ 	.word	0x00000000
        /*0030*/ 	.short	0x0003
        /*0032*/ 	.short	0x0018
        /*0034*/ 	.byte	0x00, 0xf0, 0x11, 0x00


	//----- nvinfo : EIATTR_KPARAM_INFO
	.align		4
.L_423:
        /*0038*/ 	.byte	0x04, 0x17
        /*003a*/ 	.short	(.L_425 - .L_424)
.L_424:
        /*003c*/ 	.word	0x00000000
        /*0040*/ 	.short	0x0002
        /*0042*/ 	.short	0x0010
        /*0044*/ 	.byte	0x00, 0xf0, 0x21, 0x00


	//----- nvinfo : EIATTR_KPARAM_INFO
	.align		4
.L_425:
        /*0048*/ 	.byte	0x04, 0x17
        /*004a*/ 	.short	(.L_427 - .L_426)
.L_426:
        /*004c*/ 	.word	0x00000000
        /*0050*/ 	.short	0x0001
        /*0052*/ 	.short	0x0008
        /*0054*/ 	.byte	0x00, 0xf5, 0x21, 0x00


	//----- nvinfo : EIATTR_KPARAM_INFO
	.align		4
.L_427:
        /*0058*/ 	.byte	0x04, 0x17
        /*005a*/ 	.short	(.L_429 - .L_428)
.L_428:
        /*005c*/ 	.word	0x00000000
        /*0060*/ 	.short	0x0000
        /*0062*/ 	.short	0x0000
        /*0064*/ 	.byte	0x00, 0xf5, 0x21, 0x00


	//----- nvinfo : EIATTR_SPARSE_MMA_MASK
	.align		4
.L_429:
        /*0068*/ 	.byte	0x03, 0x50
        /*006a*/ 	.short	0x0000


	//----- nvinfo : EIATTR_MAXREG_COUNT
	.align		4
        /*006c*/ 	.byte	0x03, 0x1b
        /*006e*/ 	.short	0x00ff


	//----- nvinfo : EIATTR_NUM_BARRIERS
	.align		4
        /*0070*/ 	.byte	0x02, 0x4c
        /*0072*/ 	.byte	0x01
	.zero		1


	//----- nvinfo : EIATTR_MERCURY_ISA_VERSION
	.align		4
        /*0074*/ 	.byte	0x03, 0x5f
        /*0076*/ 	.short	0x0101


	//----- nvinfo : EIATTR_VRC_CTA_INIT_COUNT
	.align		4
        /*0078*/ 	.byte	0x02, 0x4a
	.zero		1
	.zero		1


	//----- nvinfo : EIATTR_EXIT_INSTR_OFFSETS
	.align		4
        /*007c*/ 	.byte	0x04, 0x1c
        /*007e*/ 	.short	(.L_431 - .L_430)


	//   ....[0]....
.L_430:
        /*0080*/ 	.word	0x00000040


	//   ....[1]....
        /*0084*/ 	.word	0x000039b0


	//----- nvinfo : EIATTR_MAX_THREADS
	.align		4
.L_431:
        /*0088*/ 	.byte	0x04, 0x05
        /*008a*/ 	.short	(.L_433 - .L_432)
.L_432:
        /*008c*/ 	.word	0x00000080
        /*0090*/ 	.word	0x00000001
        /*0094*/ 	.word	0x00000001


	//----- nvinfo : EIATTR_CRS_STACK_SIZE
	.align		4
.L_433:
        /*0098*/ 	.byte	0x04, 0x1e
        /*009a*/ 	.short	(.L_435 - .L_434)
.L_434:
        /*009c*/ 	.word	0x00000000


	//----- nvinfo : EIATTR_CBANK_PARAM_SIZE
	.align		4
.L_435:
        /*00a0*/ 	.byte	0x03, 0x19
        /*00a2*/ 	.short	0x0021


	//----- nvinfo : EIATTR_PARAM_CBANK
	.align		4
        /*00a4*/ 	.byte	0x04, 0x0a
        /*00a6*/ 	.short	(.L_437 - .L_436)
	.align		4
.L_436:
        /*00a8*/ 	.word	index@(.nv.constant0._ZN3cub18CUB_300001_SM_10006detail10radix_sort30DeviceRadixSortHistogramKernelINS1_5radix10policy_hubIddyE10Policy1000ELNS0_9SortOrderE0EdyNS1_21identity_decomposer_tEEEvPT2_PKT1_SA_iiT3_)
        /*00ac*/ 	.short	0x0380
        /*00ae*/ 	.short	0x0021


	//----- nvinfo : EIATTR_SW_WAR
	.align		4
.L_437:
        /*00b0*/ 	.byte	0x04, 0x36
        /*00b2*/ 	.short	(.L_439 - .L_438)
.L_438:
        /*00b4*/ 	.word	0x00000008
.L_439:


//--------------------- .nv.info._ZN3cub18CUB_300001_SM_10006detail10radix_sort31DeviceRadixSortSingleTileKernelINS1_5radix10policy_hubIddyE10Policy1000ELNS0_9SortOrderE0EddyNS1_21identity_decomposer_tEEEvPKT1_PSA_PKT2_PSE_T3_iiT4_ --------------------------
	.section	.nv.info._ZN3cub18CUB_300001_SM_10006detail10radix_sort31DeviceRadixSortSingleTileKernelINS1_5radix10policy_hubIddyE10Policy1000ELNS0_9SortOrderE0EddyNS1_21identity_decomposer_tEEEvPKT1_PSA_PKT2_PSE_T3_iiT4_,"",@"SHT_CUDA_INFO"
	.sectionflags	@""
	.align	4


	//----- nvinfo : EIATTR_CUDA_API_VERSION
	.align		4
        /*0000*/ 	.byte	0x04, 0x37
        /*0002*/ 	.short	(.L_441 - .L_440)
.L_440:
        /*0004*/ 	.word	0x00000082


	//----- nvinfo : EIATTR_KPARAM_INFO
	.align		4
.L_441:
        /*0008*/ 	.byte	0x04, 0x17
        /*000a*/ 	.short	(.L_443 - .L_442)
.L_442:
        /*000c*/ 	.word	0x00000000
        /*0010*/ 	.short	0x0007
        /*0012*/ 	.short	0x0030
        /*0014*/ 	.byte	0x00, 0xf0, 0x05, 0x00


	//----- nvinfo : EIATTR_KPARAM_INFO
	.align		4
.L_443:
        /*0018*/ 	.byte	0x04, 0x17
        /*001a*/ 	.short	(.L_445 - .L_444)
.L_444:
        /*001c*/ 	.word	0x00000000
        /*0020*/ 	.short	0x0006
        /*0022*/ 	.short	0x002c
        /*0024*/ 	.byte	0x00, 0xf0, 0x11, 0x00


	//----- nvinfo : EIATTR_KPARAM_INFO
	.align		4
.L_445:
        /*0028*/ 	.byte	0x04, 0x17
        /*002a*/ 	.short	(.L_447 - .L_446)
.L_446:
        /*002c*/ 	.word	0x00000000
        /*0030*/ 	.short	0x0005
        /*0032*/ 	.short	0x0028
        /*0034*/ 	.byte	0x00, 0xf0, 0x11, 0x00


	//----- nvinfo : EIATTR_KPARAM_INFO
	.align		4
.L_447:
        /*0038*/ 	.byte	0x04, 0x17
        /*003a*/ 	.short	(.L_449 - .L_448)
.L_448:
        /*003c*/ 	.word	0x00000000
        /*0040*/ 	.short	0x0004
        /*0042*/ 	.short	0x0020
        /*0044*/ 	.byte	0x00, 0xf0, 0x21, 0x00


	//----- nvinfo : EIATTR_KPARAM_INFO
	.align		4
.L_449:
        /*0048*/ 	.byte	0x04, 0x17
        /*004a*/ 	.short	(.L_451 - .L_450)
.L_450:
        /*004c*/ 	.word	0x00000000
        /*0050*/ 	.short	0x0003
        /*0052*/ 	.short	0x0018
        /*0054*/ 	.byte	0x00, 0xf5, 0x21, 0x00


	//----- nvinfo : EIATTR_KPARAM_INFO
	.align		4
.L_451:
        /*0058*/ 	.byte	0x04, 0x17
        /*005a*/ 	.short	(.L_453 - .L_452)
.L_452:
        /*005c*/ 	.word	0x00000000
        /*0060*/ 	.short	0x0002
        /*0062*/ 	.short	0x0010
        /*0064*/ 	.byte	0x00, 0xf5, 0x21, 0x00


	//----- nvinfo : EIATTR_KPARAM_INFO
	.align		4
.L_453:
        /*0068*/ 	.byte	0x04, 0x17
        /*006a*/ 	.short	(.L_455 - .L_454)
.L_454:
        /*006c*/ 	.word	0x00000000
        /*0070*/ 	.short	0x0001
        /*0072*/ 	.short	0x0008
        /*0074*/ 	.byte	0x00, 0xf5, 0x21, 0x00


	//----- nvinfo : EIATTR_KPARAM_INFO
	.align		4
.L_455:
        /*0078*/ 	.byte	0x04, 0x17
        /*007a*/ 	.short	(.L_457 - .L_456)
.L_456:
        /*007c*/ 	.word	0x00000000
        /*0080*/ 	.short	0x0000
        /*0082*/ 	.short	0x0000
        /*0084*/ 	.byte	0x00, 0xf5, 0x21, 0x00


	//----- nvinfo : EIATTR_SPARSE_MMA_MASK
	.align		4
.L_457:
        /*0088*/ 	.byte	0x03, 0x50
        /*008a*/ 	.short	0x0000


	//----- nvinfo : EIATTR_MAXREG_COUNT
	.align		4
        /*008c*/ 	.byte	0x03, 0x1b
        /*008e*/ 	.short	0x00ff


	//----- nvinfo : EIATTR_NUM_BARRIERS
	.align		4
        /*0090*/ 	.byte	0x02, 0x4c
        /*0092*/ 	.byte	0x01
	.zero		1


	//----- nvinfo : EIATTR_MERCURY_ISA_VERSION
	.align		4
        /*0094*/ 	.byte	0x03, 0x5f
        /*0096*/ 	.short	0x0101


	//----- nvinfo : EIATTR_COOP_GROUP_MASK_REGIDS
	.align		4
        /*0098*/ 	.byte	0x04, 0x29
        /*009a*/ 	.short	(.L_459 - .L_458)


	//   ....[0]....
.L_458:
        /*009c*/ 	.word	0xffffffff


	//   ....[1]....
        /*00a0*/ 	.word	0xffffffff


	//   ....[2]....
        /*00a4*/ 	.word	0xffffffff


	//   ....[3]....
        /*00a8*/ 	.word	0xffffffff


	//   ....[4]....
        /*00ac*/ 	.word	0xffffffff


	//----- nvinfo : EIATTR_COOP_GROUP_INSTR_OFFSETS
	.align		4
.L_459:
        /*00b0*/ 	.byte	0x04, 0x28
        /*00b2*/ 	.short	(.L_461 - .L_460)


	//   ....[0]....
.L_460:
        /*00b4*/ 	.word	0x000017a0


	//   ....[1]....
        /*00b8*/ 	.word	0x000017c0


	//   ....[2]....
        /*00bc*/ 	.word	0x000017e0


	//   ....[3]....
        /*00c0*/ 	.word	0x00001800


	//   ....[4]....
        /*00c4*/ 	.word	0x00001820


	//----- nvinfo : EIATTR_VRC_CTA_INIT_COUNT
	.align		4
.L_461:
        /*00c8*/ 	.byte	0x02, 0x4a
	.zero		1
	.zero		1


	//----- nvinfo : EIATTR_EXIT_INSTR_OFFSETS
	.align		4
        /*00cc*/ 	.byte	0x04, 0x1c
        /*00ce*/ 	.short	(.L_463 - .L_462)


	//   ....[0]....
.L_462:
        /*00d0*/ 	.word	0x00002ec0


	//   ....[1]....
        /*00d4*/ 	.word	0x00002f60


	//----- nvinfo : EIATTR_MAX_THREADS
	.align		4
.L_463:
        /*00d8*/ 	.byte	0x04, 0x05
        /*00da*/ 	.short	(.L_465 - .L_464)
.L_464:
        /*00dc*/ 	.word	0x00000100
        /*00e0*/ 	.word	0x00000001
        /*00e4*/ 	.word	0x00000001


	//----- nvinfo : EIATTR_CRS_STACK_SIZE
	.align		4
.L_465:
        /*00e8*/ 	.byte	0x04, 0x1e
        /*00ea*/ 	.short	(.L_467 - .L_466)
.L_466:
        /*00ec*/ 	.word	0x00000000


	//----- nvinfo : EIATTR_CBANK_PARAM_SIZE
	.align		4
.L_467:
        /*00f0*/ 	.byte	0x03, 0x19
        /*00f2*/ 	.short	0x0031


	//----- nvinfo : EIATTR_PARAM_CBANK
	.align		4
        /*00f4*/ 	.byte	0x04, 0x0a
        /*00f6*/ 	.short	(.L_469 - .L_468)
	.align		4
.L_468:
        /*00f8*/ 	.word	index@(.nv.constant0._ZN3cub18CUB_300001_SM_10006detail10radix_sort31DeviceRadixSortSingleTileKernelINS1_5radix10policy_hubIddyE10Policy1000ELNS0_9SortOrderE0EddyNS1_21identity_decomposer_tEEEvPKT1_PSA_PKT2_PSE_T3_iiT4_)
        /*00fc*/ 	.short	0x0380
        /*00fe*/ 	.short	0x0031


	//----- nvinfo : EIATTR_SW_WAR
	.align		4
.L_469:
        /*0100*/ 	.byte	0x04, 0x36
        /*0102*/ 	.short	(.L_471 - .L_470)
.L_470:
        /*0104*/ 	.word	0x00000008
.L_471:


//--------------------- .nv.info._ZN3cub18CUB_300001_SM_10006detail6select23DeviceSelectSweepKernelINS2_10policy_hubIN4cuda3std3__45tupleIJddiEEENS0_8NullTypeElLb0ELNS0_10SelectImplE2EE10Policy1000EPS9_PSA_N6thrust24THRUST_300001_SM_1000_NS12zip_iteratorINS8_IJNSH_6detail15normal_iteratorINSH_10device_ptrIdEEEESN_NSK_INSL_IiEEEEEEEEEPlNS0_13ScanTileStateIiLb1EEE8region_3SA_iNS2_19streaming_context_tIlLb1EEELSB_2EEEvT0_T1_T2_T3_T4_T5_T6_T7_iT8_NS1_7vsmem_tE --------------------------
	.section	.nv.info._ZN3cub18CUB_300001_SM_10006detail6select23DeviceSelectSweepKernelINS2_10policy_hubIN4cuda3std3__45tupleIJddiEEENS0_8NullTypeElLb0ELNS0_10SelectImplE2EE10Policy1000EPS9_PSA_N6thrust24THRUST_300001_SM_1000_NS12zip_iteratorINS8_IJNSH_6detail15normal_iteratorINSH_10device_ptrIdEEEESN_NSK_INSL_IiEEEEEEEEEPlNS0_13ScanTileStateIiLb1EEE8region_3SA_iNS2_19streaming_context_tIlLb1EEELSB_2EEEvT0_T1_T2_T3_T4_T5_T6_T7_iT8_NS1_7vsmem_tE,"",@"SHT_CUDA_INFO"
	.sectionflags	@""
	.align	4


	//----- nvinfo : EIATTR_CUDA_API_VERSION
	.align		4
        /*0000*/ 	.byte	0x04, 0x37
        /*0002*/ 	.short	(.L_473 - .L_472)
.L_472:
        /*0004*/ 	.word	0x00000082


	//----- nvinfo : EIATTR_KPARAM_INFO
	.align		4
.L_473:
        /*0008*/ 	.byte	0x04, 0x17
        /*000a*/ 	.short	(.L_475 - .L_474)
.L_474:
        /*000c*/ 	.word	0x00000000
        /*0010*/ 	.short	0x000a
        /*0012*/ 	.short	0x0070
        /*0014*/ 	.byte	0x00, 0xf0, 0x21, 0x00


	//----- nvinfo : EIATTR_KPARAM_INFO
	.align		4
.L_475:
        /*0018*/ 	.byte	0x04, 0x17
        /*001a*/ 	.short	(.L_477 - .L_476)
.L_476:
        /*001c*/ 	.word	0x00000000
        /*0020*/ 	.short	0x0009
        /*0022*/ 	.short	0x0048
        /*0024*/ 	.byte	0x00, 0xf0, 0xa1, 0x00


	//----- nvinfo : EIATTR_KPARAM_INFO
	.align		4
.L_477:
        /*0028*/ 	.byte	0x04, 0x17
        /*002a*/ 	.short	(.L_479 - .L_478)
.L_478:
        /*002c*/ 	.word	0x00000000
        /*0030*/ 	.short	0x0008
        /*0032*/ 	.short	0x0040
        /*0034*/ 	.byte	0x00, 0xf0, 0x11, 0x00


	//----- nvinfo : EIATTR_KPARAM_INFO
	.align		4
.L_479:
        /*0038*/ 	.byte	0x04, 0x17
        /*003a*/ 	.short	(.L_481 - .L_480)
.L_480:
        /*003c*/ 	.word	0x00000000
        /*0040*/ 	.short	0x0007
        /*0042*/ 	.short	0x003c
        /*0044*/ 	.byte	0x00, 0xf0, 0x11, 0x00


	//----- nvinfo : EIATTR_KPARAM_INFO
	.align		4
.L_481:
        /*0048*/ 	.byte	0x04, 0x17
        /*004a*/ 	.short	(.L_483 - .L_482)
.L_482:
        /*004c*/ 	.word	0x00000000
        /*0050*/ 	.short	0x0006
        /*0052*/ 	.short	0x0039
        /*0054*/ 	.byte	0x00, 0xf0, 0x05, 0x00


	//----- nvinfo : EIATTR_KPARAM_INFO
	.align		4
.L_483:
        /*0058*/ 	.byte	0x04, 0x17
        /*005a*/ 	.short	(.L_485 - .L_484)
.L_484:
        /*005c*/ 	.word	0x00000000
        /*0060*/ 	.short	0x0005
        /*0062*/ 	.short	0x0038
        /*0064*/ 	.byte	0x00, 0xf0, 0x05, 0x00


	//----- nvinfo : EIATTR_KPARAM_INFO
	.align		4
.L_485:
        /*0068*/ 	.byte	0x04, 0x17
        /*006a*/ 	.short	(.L_487 - .L_486)
.L_486:
        /*006c*/ 	.word	0x00000000
        /*0070*/ 	.short	0x0004
        /*0072*/ 	.short	0x0030
        /*0074*/ 	.byte	0x00, 0xf0, 0x21, 0x00


	//----- nvinfo : EIATTR_KPARAM_INFO
	.align		4
.L_487:
        /*0078*/ 	.byte	0x04, 0x17
        /*007a*/ 	.short	(.L_489 - .L_488)
.L_488:
        /*007c*/ 	.word	0x00000000
        /*0080*/ 	.short	0x0003
        /*0082*/ 	.short	0x0028
        /*0084*/ 	.byte	0x00, 0xf5, 0x21, 0x00


	//----- nvinfo : EIATTR_KPARAM_INFO
	.align		4
.L_489:
        /*0088*/ 	.byte	0x04, 0x17
        /*008a*/ 	.short	(.L_491 - .L_490)
.L_490:
        /*008c*/ 	.word	0x00000000
        /*0090*/ 	.short	0x0002
        /*0092*/ 	.short	0x0010
        /*0094*/ 	.byte	0x00, 0xf0, 0x61, 0x00


	//----- nvinfo : EIATTR_KPARAM_INFO
	.align		4
.L_491:
        /*0098*/ 	.byte	0x04, 0x17
        /*009a*/ 	.short	(.L_493 - .L_492)
.L_492:
        /*009c*/ 	.word	0x00000000
        /*00a0*/ 	.short	0x0001
        /*00a2*/ 	.short	0x0008
        /*00a4*/ 	.byte	0x00, 0xf5, 0x21, 0x00


	//----- nvinfo : EIATTR_KPARAM_INFO
	.align		4
.L_493:
        /*00a8*/ 	.byte	0x04, 0x17
        /*00aa*/ 	.short	(.L_495 - .L_494)
.L_494:
        /*00ac*/ 	.word	0x00000000
        /*00b0*/ 	.short	0x0000
        /*00b2*/ 	.short	0x0000
        /*00b4*/ 	.byte	0x00, 0xf5, 0x21, 0x00


	//----- nvinfo : EIATTR_SPARSE_MMA_MASK
	.align		4
.L_495:
        /*00b8*/ 	.byte	0x03, 0x50
        /*00ba*/ 	.short	0x0000


	//----- nvinfo : EIATTR_MAXREG_COUNT
	.align		4
        /*00bc*/ 	.byte	0x03, 0x1b
        /*00be*/ 	.short	0x00ff


	//----- nvinfo : EIATTR_NUM_BARRIERS
	.align		4
        /*00c0*/ 	.byte	0x02, 0x4c
        /*00c2*/ 	.byte	0x01
	.zero		1


	//----- nvinfo : EIATTR_MERCURY_ISA_VERSION
	.align		4
        /*00c4*/ 	.byte	0x03, 0x5f
        /*00c6*/ 	.short	0x0101


	//----- nvinfo : EIATTR_UNUSED_LOAD_BYTE_OFFSET
	.align		4
        /*00c8*/ 	.byte	0x04, 0x44
        /*00ca*/ 	.short	(.L_497 - .L_496)


	//   ....[0]....
.L_496:
        /*00cc*/ 	.word	0x00002e10
        /*00d0*/ 	.word	0x0000fff0


	//----- nvinfo : EIATTR_INT_WARP_WIDE_INSTR_OFFSETS
	.align		4
.L_497:
        /*00d4*/ 	.byte	0x04, 0x31
        /*00d6*/ 	.short	(.L_499 - .L_498)


	//   ....[0]....
.L_498:
        /*00d8*/ 	.word	0x000020f0


	//----- nvinfo : EIATTR_COOP_GROUP_MASK_REGIDS
	.align		4
.L_499:
        /*00dc*/ 	.byte	0x04, 0x29
        /*00de*/ 	.short	(.L_501 - .L_500)


	//   ....[0]....
.L_500:
        /*00e0*/ 	.word	0xffffffff


	//   ....[1]....
        /*00e4*/ 	.word	0xffffffff


	//   ....[2]....
        /*00e8*/ 	.word	0xffffffff


	//   ....[3]....
        /*00ec*/ 	.word	0xffffffff


	//   ....[4]....
        /*00f0*/ 	.word	0xffffffff


	//   ....[5]....
        /*00f4*/ 	.word	0xffffffff


	//   ....[6]....
        /*00f8*/ 	.word	0xffffffff


	//   ....[7]....
        /*00fc*/ 	.word	0xffffffff


	//   ....[8]....
        /*0100*/ 	.word	0xffffffff


	//   ....[9]....
        /*0104*/ 	.word	0xffffffff


	//   ....[10]....
        /*0108*/ 	.word	0xffffffff


	//   ....[11]....
        /*010c*/ 	.word	0xffffffff


	//   ....[12]....
        /*0110*/ 	.word	0xffffffff


	//   ....[13]....
        /*0114*/ 	.word	0xffffffff


	//   ....[14]....
        /*0118*/ 	.word	0xffffffff


	//   ....[15]....
        /*011c*/ 	.word	0xffffffff


	//   ....[16]....
        /*0120*/ 	.word	0xffffffff


	//   ....[17]....
        /*0124*/ 	.word	0xffffffff


	//   ....[18]....
        /*0128*/ 	.word	0xffffffff


	//   ....[19]....
        /*012c*/ 	.word	0xffffffff


	//   ....[20]....
        /*0130*/ 	.word	0xffffffff


	//   ....[21]....
        /*0134*/ 	.word	0xffffffff


	//   ....[22]....
        /*0138*/ 	.word	0xffffffff


	//   ....[23]....
        /*013c*/ 	.word	0xffffffff


	//   ....[24]....
        /*0140*/ 	.word	0xffffffff


	//   ....[25]....
        /*0144*/ 	.word	0xffffffff


	//   ....[26]....
        /*0148*/ 	.word	0xffffffff


	//   ....[27]....
        /*014c*/ 	.word	0xffffffff


	//   ....[28]....
        /*0150*/ 	.word	0xffffffff


	//   ....[29]....
        /*0154*/ 	.word	0xffffffff


	//   ....[30]....
        /*0158*/ 	.word	0xffffffff


	//   ....[31]....
        /*015c*/ 	.word	0xffffffff


	//   ....[32]....
        /*0160*/ 	.word	0xffffffff


	//   ....[33]....
        /*0164*/ 	.word	0xffffffff


	//   ....[34]....
        /*0168*/ 	.word	0xffffffff


	//   ....[35]....
        /*016c*/ 	.word	0xffffffff


	//   ....[36]....
        /*0170*/ 	.word	0xffffffff


	//   ....[37]....
        /*0174*/ 	.word	0xffffffff


	//   ....[38]....
        /*0178*/ 	.word	0xffffffff


	//   ....[39]....
        /*017c*/ 	.word	0xffffffff


	//   ....[40]....
        /*0180*/ 	.word	0xffffffff


	//   ....[41]....
        /*0184*/ 	.word	0xffffffff


	//   ....[42]....
        /*0188*/ 	.word	0xffffffff


	//   ....[43]....
        /*018c*/ 	.word	0xffffffff


	//   ....[44]....
        /*0190*/ 	.word	0xffffffff


	//   ....[45]....
        /*0194*/ 	.word	0xffffffff


	//   ....[46]....
        /*0198*/ 	.word	0xffffffff


	//   ....[47]....
        /*019c*/ 	.word	0xffffffff


	//   ....[48]....
        /*01a0*/ 	.word	0xffffffff


	//   ....[49]....
        /*01a4*/ 	.word	0xffffffff


	//   ....[50]....
        /*01a8*/ 	.word	0xffffffff


	//   ....[51]....
        /*01ac*/ 	.word	0xffffffff


	//   ....[52]....
        /*01b0*/ 	.word	0xffffffff


	//   ....[53]....
        /*01b4*/ 	.word	0xffffffff


	//   ....[54]....
        /*01b8*/ 	.word	0xffffffff


	//   ....[55]....
        /*01bc*/ 	.word	0xffffffff


	//   ....[56]....
        /*01c0*/ 	.word	0x05000017


	//   ....[57]....
        /*01c4*/ 	.word	0x05000017


	//   ....[58]....
        /*01c8*/ 	.word	0x05000017


	//   ....[59]....
        /*01cc*/ 	.word	0x05000017


	//   ....[60]....
        /*01d0*/ 	.word	0x05000017


	//   ....[61]....
        /*01d4*/ 	.word	0x05000017


	//   ....[62]....
        /*01d8*/ 	.word	0x05000017


	//   ....[63]....
        /*01dc*/ 	.word	0x05000017


	//   ....[64]....
        /*01e0*/ 	.word	0x05000017


	//   ....[65]....
        /*01e4*/ 	.word	0x05000017


	//   ....[66]....
        /*01e8*/ 	.word	0x05000017


	//   ....[67]....
        /*01ec*/ 	.word	0x05000017


	//   ....[68]....
        /*01f0*/ 	.word	0x05000017


	//   ....[69]....
        /*01f4*/ 	.word	0x05000017


	//   ....[70]....
        /*01f8*/ 	.word	0x05000017


	//   ....[71]....
        /*01fc*/ 	.word	0x05000017


	//   ....[72]....
        /*0200*/ 	.word	0x05000017


	//   ....[73]....
        /*0204*/ 	.word	0x05000017


	//   ....[74]....
        /*0208*/ 	.word	0x05000017


	//   ....[75]....
        /*020c*/ 	.word	0x05000017


	//   ....[76]....
        /*0210*/ 	.word	0x05000017


	//   ....[77]....
        /*0214*/ 	.word	0x05000017


	//   ....[78]....
        /*0218*/ 	.word	0x05000017


	//   ....[79]....
        /*021c*/ 	.word	0x05000017


	//   ....[80]....
        /*0220*/ 	.word	0x05000017


	//   ....[81]....
        /*0224*/ 	.word	0x05000017


	//   ....[82]....
        /*0228*/ 	.word	0x05000017


	//   ....[83]....
        /*022c*/ 	.word	0x05000017


	//   ....[84]....
        /*0230*/ 	.word	0x05000017


	//   ....[85]....
        /*0234*/ 	.word	0x05000017


	//   ....[86]....
        /*0238*/ 	.word	0x05000017


	//   ....[87]....
        /*023c*/ 	.word	0x05000017


	//   ....[88]....
        /*0240*/ 	.word	0x05000017


	//   ....[89]....
        /*0244*/ 	.word	0x05000017


	//   ....[90]....
        /*0248*/ 	.word	0x05000017


	//   ....[91]....
        /*024c*/ 	.word	0x05000017


	//----- nvinfo : EIATTR_COOP_GROUP_INSTR_OFFSETS
	.align		4
.L_501:
        /*0250*/ 	.byte	0x04, 0x28
        /*0252*/ 	.short	(.L_503 - .L_502)


	//   ....[0]....
.L_502:
        /*0254*/ 	.word	0x000002a0


	//   ....[1]....
        /*0258*/ 	.word	0x000002c0


	//   ....[2]....
        /*025c*/ 	.word	0x000002e0


	//   ....[3]....
        /*0260*/ 	.word	0x00000300


	//   ....[4]....
        /*0264*/ 	.word	0x00000320


	//   ....[5]....
        /*0268*/ 	.word	0x00000970


	//   ....[6]....
        /*026c*/ 	.word	0x00000990


	//   ....[7]....
        /*0270*/ 	.word	0x000009c0


	//   ....[8]....
        /*0274*/ 	.word	0x000009f0


	//   ....[9]....
        /*0278*/ 	.word	0x00000a10


	//   ....[10]....
        /*027c*/ 	.word	0x00000c90


	//   ....[11]....
        /*0280*/ 	.word	0x00000d50


	//   ....[12]....
        /*0284*/ 	.word	0x00000db0


	//   ....[13]....
        /*0288*/ 	.word	0x00000e50


	//   ....[14]....
        /*028c*/ 	.word	0x00000ea0


	//   ....[15]....
        /*0290*/ 	.word	0x00000f00


	//   ....[16]....
        /*0294*/ 	.word	0x00000f50


	//   ....[17]....
        /*0298*/ 	.word	0x00000f90


	//   ....[18]....
        /*029c*/ 	.word	0x00000fa0


	//   ....[19]....
        /*02a0*/ 	.word	0x00001060


	//   ....[20]....
        /*02a4*/ 	.word	0x00001130


	//   ....[21]....
        /*02a8*/ 	.word	0x00001180


	//   ....[22]....
        /*02ac*/ 	.word	0x000011e0


	//   ....[23]....
        /*02b0*/ 	.word	0x00001240


	//   ....[24]....
        /*02b4*/ 	.word	0x00001280


	//   ....[25]....
        /*02b8*/ 	.word	0x000012c0


	//   ....[26]....
        /*02bc*/ 	.word	0x00001300


	//   ....[27]....
        /*02c0*/ 	.word	0x00001310


	//   ....[28]....
        /*02c4*/ 	.word	0x00001b60


	//   ....[29]....
        /*02c8*/ 	.word	0x00001b80


	//   ....[30]....
        /*02cc*/ 	.word	0x00001ba0


	//   ....[31]....
        /*02d0*/ 	.word	0x00001bc0


	//   ....[32]....
        /*02d4*/ 	.word	0x00001be0


	//   ....[33]....
        /*02d8*/ 	.word	0x000022c0


	//   ....[34]....
        /*02dc*/ 	.word	0x000022f0


	//   ....[35]....
        /*02e0*/ 	.word	0x00002310


	//   ....[36]....
        /*02e4*/ 	.word	0x00002330


	//   ....[37]....
        /*02e8*/ 	.word	0x00002350


	//   ....[38]....
        /*02ec*/ 	.word	0x000025d0


	//   ....[39]....
        /*02f0*/ 	.word	0x00002690


	//   ....[40]....
        /*02f4*/ 	.word	0x000026f0


	//   ....[41]....
        /*02f8*/ 	.word	0x00002770


	//   ....[42]....
        /*02fc*/ 	.word	0x000027d0


	//   ....[43]....
        /*0300*/ 	.word	0x00002810


	//   ....[44]....
        /*0304*/ 	.word	0x00002850


	//   ....[45]....
        /*0308*/ 	.word	0x000028b0


	//   ....[46]....
        /*030c*/ 	.word	0x000028e0


	//   ....[47]....
        /*0310*/ 	.word	0x000029a0


	//   ....[48]....
        /*0314*/ 	.word	0x00002a60


	//   ....[49]....
        /*0318*/ 	.word	0x00002ab0


	//   ....[50]....
        /*031c*/ 	.word	0x00002b10


	//   ....[51]....
        /*0320*/ 	.word	0x00002b70


	//   ....[52]....
        /*0324*/ 	.word	0x00002bb0


	//   ....[53]....
        /*0328*/ 	.word	0x00002bf0


	//   ....[54]....
        /*032c*/ 	.word	0x00002c30


	//   ....[55]....
        /*0330*/ 	.word	0x00002c40


	//   ....[56]....
        /*0334*/ 	.word	0x00003470


	//   ....[57]....
        /*0338*/ 	.word	0x000034f0


	//   ....[58]....
        /*033c*/ 	.word	0x00003580


	//   ....[59]....
        /*0340*/ 	.word	0x00003670


	//   ....[60]....
        /*0344*/ 	.word	0x00003710


	//   ....[61]....
        /*0348*/ 	.word	0x000037a0


	//   ....[62]....
        /*034c*/ 	.word	0x00003820


	//   ....[63]....
        /*0350*/ 	.word	0x000038a0


	//   ....[64]....
        /*0354*/ 	.word	0x000038d0


	//   ....[65]....
        /*0358*/ 	.word	0x00003980


	//   ....[66]....
        /*035c*/ 	.word	0x00003a00


	//   ....[67]....
        /*0360*/ 	.word	0x00003a80


	//   ....[68]....
        /*0364*/ 	.word	0x00003b50


	//   ....[69]....
        /*0368*/ 	.word	0x00003bd0


	//   ....[70]....
        /*036c*/ 	.word	0x00003c40


	//   ....[71]....
        /*0370*/ 	.word	0x00003cc0


	//   ....[72]....
        /*0374*/ 	.word	0x00003d40


	//   ....[73]....
        /*0378*/ 	.word	0x00003da0


	//   ....[74]....
        /*037c*/ 	.word	0x00003e10


	//   ....[75]....
        /*0380*/ 	.word	0x00003e90


	//   ....[76]....
        /*0384*/ 	.word	0x00003f20


	//   ....[77]....
        /*0388*/ 	.word	0x00004020


	//   ....[78]....
        /*038c*/ 	.word	0x000040a0


	//   ....[79]....
        /*0390*/ 	.word	0x00004120


	//   ....[80]....
        /*0394*/ 	.word	0x000041a0


	//   ....[81]....
        /*0398*/ 	.word	0x00004230


	//   ....[82]....
        /*039c*/ 	.word	0x00004260


	//   ....[83]....
        /*03a0*/ 	.word	0x00004330


	//   ....[84]....
        /*03a4*/ 	.word	0x000043b0


	//   ....[85]....
        /*03a8*/ 	.word	0x00004430


	//   ....[86]....
        /*03ac*/ 	.word	0x00004500


	//   ....[87]....
        /*03b0*/ 	.word	0x00004580


	//   ....[88]....
        /*03b4*/ 	.word	0x000045f0


	//   ....[89]....
        /*03b8*/ 	.word	0x00004670


	//   ....[90]....
        /*03bc*/ 	.word	0x000046f0


	//   ....[91]....
        /*03c0*/ 	.word	0x00004750


	//----- nvinfo : EIATTR_VRC_CTA_INIT_COUNT
	.align		4
.L_503:
        /*03c4*/ 	.byte	0x02, 0x4a
	.zero		1
	.zero		1


	//----- nvinfo : EIATTR_EXIT_INSTR_OFFSETS
	.align		4
        /*03c8*/ 	.byte	0x04, 0x1c
        /*03ca*/ 	.short	(.L_505 - .L_504)


	//   ....[0]....
.L_504:
        /*03cc*/ 	.word	0x000007b0


	//   ....[1]....
        /*03d0*/ 	.word	0x000018d0


	//   ....[2]....
        /*03d4*/ 	.word	0x00003290


	//   ....[3]....
        /*03d8*/ 	.word	0x00003370


	//   ....[4]....
        /*03dc*/ 	.word	0x00003420


	//----- nvinfo : EIATTR_MAX_THREADS
	.align		4
.L_505:
        /*03e0*/ 	.byte	0x04, 0x05
        /*03e2*/ 	.short	(.L_507 - .L_506)
.L_506:
        /*03e4*/ 	.word	0x00000080
        /*03e8*/ 	.word	0x00000001
        /*03ec*/ 	.word	0x00000001


	//----- nvinfo : EIATTR_CRS_STACK_SIZE
	.align		4
.L_507:
        /*03f0*/ 	.byte	0x04, 0x1e
        /*03f2*/ 	.short	(.L_509 - .L_508)
.L_508:
        /*03f4*/ 	.word	0x00000000


	//----- nvinfo : EIATTR_CBANK_PARAM_SIZE
	.align		4
.L_509:
        /*03f8*/ 	.byte	0x03, 0x19
        /*03fa*/ 	.short	0x0078


	//----- nvinfo : EIATTR_PARAM_CBANK
	.align		4
        /*03fc*/ 	.byte	0x04, 0x0a
        /*03fe*/ 	.short	(.L_511 - .L_510)
	.align		4
.L_510:
        /*0400*/ 	.word	index@(.nv.constant0._ZN3cub18CUB_300001_SM_10006detail6select23DeviceSelectSweepKernelINS2_10policy_hubIN4cuda3std3__45tupleIJddiEEENS0_8NullTypeElLb0ELNS0_10SelectImplE2EE10Policy1000EPS9_PSA_N6thrust24THRUST_300001_SM_1000_NS12zip_iteratorINS8_IJNSH_6detail15normal_iteratorINSH_10device_ptrIdEEEESN_NSK_INSL_IiEEEEEEEEEPlNS0_13ScanTileStateIiLb1EEE8region_3SA_iNS2_19streaming_context_tIlLb1EEELSB_2EEEvT0_T1_T2_T3_T4_T5_T6_T7_iT8_NS1_7vsmem_tE)
        /*0404*/ 	.short	0x0380
        /*0406*/ 	.short	0x0078


	//----- nvinfo : EIATTR_SW_WAR
	.align		4
.L_511:
        /*0408*/ 	.byte	0x04, 0x36
        /*040a*/ 	.short	(.L_513 - .L_512)
.L_512:
        /*040c*/ 	.word	0x00000008
.L_513:


//--------------------- .nv.info._ZN3cub18CUB_300001_SM_10006detail6select23DeviceSelectSweepKernelINS2_10policy_hubIN4cuda3std3__45tupleIJddiEEENS0_8NullTypeEiLb0ELNS0_10SelectImplE2EE10Policy1000EPS9_PSA_N6thrust24THRUST_300001_SM_1000_NS12zip_iteratorINS8_IJNSH_6detail15normal_iteratorINSH_10device_ptrIdEEEESN_NSK_INSL_IiEEEEEEEEEPiNS0_13ScanTileStateIiLb1EEE8region_3SA_iNS2_19streaming_context_tIiLb0EEELSB_2EEEvT0_T1_T2_T3_T4_T5_T6_T7_iT8_NS1_7vsmem_tE --------------------------
	.section	.nv.info._ZN3cub18CUB_300001_SM_10006detail6select23DeviceSelectSweepKernelINS2_10policy_hubIN4cuda3std3__45tupleIJddiEEENS0_8NullTypeEiLb0ELNS0_10SelectImplE2EE10Policy1000EPS9_PSA_N6thrust24THRUST_300001_SM_1000_NS12zip_iteratorINS8_IJNSH_6detail15normal_iteratorINSH_10device_ptrIdEEEESN_NSK_INSL_IiEEEEEEEEEPiNS0_13ScanTileStateIiLb1EEE8region_3SA_iNS2_19streaming_context_tIiLb0EEELSB_2EEEvT0_T1_T2_T3_T4_T5_T6_T7_iT8_NS1_7vsmem_tE,"",@"SHT_CUDA_INFO"
	.sectionflags	@""
	.align	4


	//----- nvinfo : EIATTR_CUDA_API_VERSION
	.align		4
        /*0000*/ 	.byte	0x04, 0x37
        /*0002*/ 	.short	(.L_515 - .L_514)
.L_514:
        /*0004*/ 	.word	0x00000082


	//----- nvinfo : EIATTR_KPARAM_INFO
	.align		4
.L_515:
        /*0008*/ 	.byte	0x04, 0x17
        /*000a*/ 	.short	(.L_517 - .L_516)
.L_516:
        /*000c*/ 	.word	0x00000000
        /*0010*/ 	.short	0x000a
        /*0012*/ 	.short	0x0048
        /*0014*/ 	.byte	0x00, 0xf0, 0x21, 0x00


	//----- nvinfo : EIATTR_KPARAM_INFO
	.align		4
.L_517:
        /*0018*/ 	.byte	0x04, 0x17
        /*001a*/ 	.short	(.L_519 - .L_518)
.L_518:
        /*001c*/ 	.word	0x00000000
        /*0020*/ 	.short	0x0009
        /*0022*/ 	.short	0x0044
        /*0024*/ 	.byte	0x00, 0xf0, 0x05, 0x00


	//----- nvinfo : EIATTR_KPARAM_INFO
	.align		4
.L_519:
        /*0028*/ 	.byte	0x04, 0x17
        /*002a*/ 	.short	(.L_521 - .L_520)
.L_520:
        /*002c*/ 	.word	0x00000000
        /*0030*/ 	.short	0x0008
        /*0032*/ 	.short	0x0040
        /*0034*/ 	.byte	0x00, 0xf0, 0x11, 0x00


	//----- nvinfo : EIATTR_KPARAM_INFO
	.align		4
.L_521:
        /*0038*/ 	.byte	0x04, 0x17
        /*003a*/ 	.short	(.L_523 - .L_522)
.L_522:
        /*003c*/ 	.word	0x00000000
        /*0040*/ 	.short	0x0007
        /*0042*/ 	.short	0x003c
        /*0044*/ 	.byte	0x00, 0xf0, 0x11, 0x00


	//----- nvinfo : EIATTR_KPARAM_INFO
	.align		4
.L_523:
        /*0048*/ 	.byte	0x04, 0x17
        /*004a*/ 	.short	(.L_525 - .L_524)
.L_524:
        /*004c*/ 	.word	0x00000000
        /*0050*/ 	.short	0x0006
        /*0052*/ 	.short	0x0039
        /*0054*/ 	.byte	0x00, 0xf0, 0x05, 0x00


	//----- nvinfo : EIATTR_KPARAM_INFO
	.align		4
.L_525:
        /*0058*/ 	.byte	0x04, 0x17
        /*005a*/ 	.short	(.L_527 - .L_526)
.L_526:
        /*005c*/ 	.word	0x00000000
        /*0060*/ 	.short	0x0005
        /*0062*/ 	.short	0x0038
        /*0064*/ 	.byte	0x00, 0xf0, 0x05, 0x00


	//----- nvinfo : EIATTR_KPARAM_INFO
	.align		4
.L_527:
        /*0068*/ 	.byte	0x04, 0x17
        /*006a*/ 	.short	(.L_529 - .L_528)
.L_528:
        /*006c*/ 	.word	0x00000000
        /*0070*/ 	.short	0x0004
        /*0072*/ 	.short	0x0030
        /*0074*/ 	.byte	0x00, 0xf0, 0x21, 0x00


	//----- nvinfo : EIATTR_KPARAM_INFO
	.align		4
.L_529:
        /*0078*/ 	.byte	0x04, 0x17
        /*007a*/ 	.short	(.L_531 - .L_530)
.L_530:
        /*007c*/ 	.word	0x00000000
        /*0080*/ 	.short	0x0003
        /*0082*/ 	.short	0x0028
        /*0084*/ 	.byte	0x00, 0xf5, 0x21, 0x00


	//----- nvinfo : EIATTR_KPARAM_INFO
	.align		4
.L_531:
        /*0088*/ 	.byte	0x04, 0x17
        /*008a*/ 	.short	(.L_533 - .L_532)
.L_532:
        /*008c*/ 	.word	0x00000000
        /*0090*/ 	.short	0x0002
        /*0092*/ 	.short	0x0010
        /*0094*/ 	.byte	0x00, 0xf0, 0x61, 0x00


	//----- nvinfo : EIATTR_KPARAM_INFO
	.align		4
.L_533:
        /*0098*/ 	.byte	0x04, 0x17
        /*009a*/ 	.short	(.L_535 - .L_534)
.L_534:
        /*009c*/ 	.word	0x00000000
        /*00a0*/ 	.short	0x0001
        /*00a2*/ 	.short	0x0008
        /*00a4*/ 	.byte	0x00, 0xf5, 0x21, 0x00


	//----- nvinfo : EIATTR_KPARAM_INFO
	.align		4
.L_535:
        /*00a8*/ 	.byte	0x04, 0x17
        /*00aa*/ 	.short	(.L_537 - .L_536)
.L_536:
        /*00ac*/ 	.word	0x00000000
        /*00b0*/ 	.short	0x0000
        /*00b2*/ 	.short	0x0000
        /*00b4*/ 	.byte	0x00, 0xf5, 0x21, 0x00


	//----- nvinfo : EIATTR_SPARSE_MMA_MASK
	.align		4
.L_537:
        /*00b8*/ 	.byte	0x03, 0x50
        /*00ba*/ 	.short	0x0000


	//----- nvinfo : EIATTR_MAXREG_COUNT
	.align		4
        /*00bc*/ 	.byte	0x03, 0x1b
        /*00be*/ 	.short	0x00ff


	//----- nvinfo : EIATTR_NUM_BARRIERS
	.align		4
        /*00c0*/ 	.byte	0x02, 0x4c
        /*00c2*/ 	.byte	0x01
	.zero		1


	//----- nvinfo : EIATTR_MERCURY_ISA_VERSION
	.align		4
        /*00c4*/ 	.byte	0x03, 0x5f
        /*00c6*/ 	.short	0x0101


	//----- nvinfo : EIATTR_UNUSED_LOAD_BYTE_OFFSET
	.align		4
        /*00c8*/ 	.byte	0x04, 0x44
        /*00ca*/ 	.short	(.L_539 - .L_538)


	//   ....[0]....
.L_538:
        /*00cc*/ 	.word	0x000026b0
        /*00d0*/ 	.word	0x0000fff0


	//----- nvinfo : EIATTR_COOP_GROUP_MASK_REGIDS
	.align		4
.L_539:
        /*00d4*/ 	.byte	0x04, 0x29
        /*00d6*/ 	.short	(.L_541 - .L_540)


	//   ....[0]....
.L_540:
        /*00d8*/ 	.word	0xffffffff


	//   ....[1]....
        /*00dc*/ 	.word	0xffffffff


	//   ....[2]....
        /*00e0*/ 	.word	0xffffffff


	//   ....[3]....
        /*00e4*/ 	.word	0xffffffff


	//   ....[4]....
        /*00e8*/ 	.word	0xffffffff


	//   ....[5]....
        /*00ec*/ 	.word	0xffffffff


	//   ....[6]....
        /*00f0*/ 	.word	0xffffffff


	//   ....[7]....
        /*00f4*/ 	.word	0xffffffff


	//   ....[8]....
        /*00f8*/ 	.word	0xffffffff


	//   ....[9]....
        /*00fc*/ 	.word	0xffffffff


	//   ....[10]....
        /*0100*/ 	.word	0xffffffff


	//   ....[11]....
        /*0104*/ 	.word	0xffffffff


	//   ....[12]....
        /*0108*/ 	.word	0xffffffff


	//   ....[13]....
        /*010c*/ 	.word	0xffffffff


	//   ....[14]....
        /*0110*/ 	.word	0xffffffff


	//   ....[15]....
        /*0114*/ 	.word	0xffffffff


	//   ....[16]....
        /*0118*/ 	.word	0xffffffff


	//   ....[17]....
        /*011c*/ 	.word	0xffffffff


	//   ....[18]....
        /*0120*/ 	.word	0xffffffff


	//   ....[19]....
        /*0124*/ 	.word	0xffffffff


	//   ....[20]....
        /*0128*/ 	.word	0xffffffff


	//   ....[21]....
        /*012c*/ 	.word	0xffffffff


	//   ....[22]....
        /*0130*/ 	.word	0xffffffff


	//   ....[23]....
        /*0134*/ 	.word	0xffffffff


	//   ....[24]....
        /*0138*/ 	.word	0xffffffff


	//   ....[25]....
        /*013c*/ 	.word	0xffffffff


	//   ....[26]....
        /*0140*/ 	.word	0xffffffff


	//   ....[27]....
        /*0144*/ 	.word	0xffffffff


	//   ....[28]....
        /*0148*/ 	.word	0xffffffff


	//   ....[29]....
        /*014c*/ 	.word	0xffffffff


	//   ....[30]....
        /*0150*/ 	.word	0xffffffff


	//   ....[31]....
        /*0154*/ 	.word	0xffffffff


	//   ....[32]....
        /*0158*/ 	.word	0xffffffff


	//   ....[33]....
        /*015c*/ 	.word	0xffffffff


	//   ....[34]....
        /*0160*/ 	.word	0xffffffff


	//   ....[35]....
        /*0164*/ 	.word	0xffffffff


	//   ....[36]....
        /*0168*/ 	.word	0xffffffff


	//   ....[37]....
        /*016c*/ 	.word	0xffffffff


	//   ....[38]....
        /*0170*/ 	.word	0xffffffff


	//   ....[39]....
        /*0174*/ 	.word	0xffffffff


	//   ....[40]....
        /*0178*/ 	.word	0xffffffff


	//   ....[41]....
        /*017c*/ 	.word	0xffffffff


	//   ....[42]....
        /*0180*/ 	.word	0xffffffff


	//   ....[43]....
        /*0184*/ 	.word	0xffffffff


	//   ....[44]....
        /*0188*/ 	.word	0xffffffff


	//   ....[45]....
        /*018c*/ 	.word	0xffffffff


	//   ....[46]....
        /*0190*/ 	.word	0xffffffff


	//   ....[47]....
        /*0194*/ 	.word	0xffffffff


	//   ....[48]....
        /*0198*/ 	.word	0xffffffff


	//   ....[49]....
        /*019c*/ 	.word	0xffffffff


	//   ....[50]....
        /*01a0*/ 	.word	0xffffffff


	//   ....[51]....
        /*01a4*/ 	.word	0xffffffff


	//   ....[52]....
        /*01a8*/ 	.word	0xffffffff


	//   ....[53]....
        /*01ac*/ 	.word	0xffffffff


	//   ....[54]....
        /*01b0*/ 	.word	0xffffffff


	//   ....[55]....
        /*01b4*/ 	.word	0xffffffff


	//   ....[56]....
        /*01b8*/ 	.word	0x05000017


	//   ....[57]....
        /*01bc*/ 	.word	0x05000017


	//   ....[58]....
        /*01c0*/ 	.word	0x05000017


	//   ....[59]....
        /*01c4*/ 	.word	0x05000017


	//   ....[60]....
        /*01c8*/ 	.word	0x05000017


	//   ....[61]....
        /*01cc*/ 	.word	0x05000017


	//   ....[62]....
        /*01d0*/ 	.word	0x05000017


	//   ....[63]....
        /*01d4*/ 	.word	0x05000017


	//   ....[64]....
        /*01d8*/ 	.word	0x05000017


	//   ....[65]....
        /*01dc*/ 	.word	0x05000017


	//   ....[66]....
        /*01e0*/ 	.word	0x05000017


	//   ....[67]....
        /*01e4*/ 	.word	0x05000017


	//   ....[68]....
        /*01e8*/ 	.word	0x05000017


	//   ....[69]....
        /*01ec*/ 	.word	0x05000017


	//   ....[70]....
        /*01f0*/ 	.word	0x05000017


	//   ....[71]....
        /*01f4*/ 	.word	0x05000017


	//   ....[72]....
        /*01f8*/ 	.word	0x05000017


	//   ....[73]....
        /*01fc*/ 	.word	0x05000017


	//   ....[74]....
        /*0200*/ 	.word	0x05000017


	//   ....[75]....
        /*0204*/ 	.word	0x05000017


	//   ....[76]....
        /*0208*/ 	.word	0x05000017


	//   ....[77]....
        /*020c*/ 	.word	0x05000017


	//   ....[78]....
        /*0210*/ 	.word	0x05000017


	//   ....[79]....
        /*0214*/ 	.word	0x05000017


	//   ....[80]....
        /*0218*/ 	.word	0x05000017


	//   ....[81]....
        /*021c*/ 	.word	0x05000017


	//   ....[82]....
        /*0220*/ 	.word	0x05000017


	//   ....[83]....
        /*0224*/ 	.word	0x05000017


	//   ....[84]....
        /*0228*/ 	.word	0x05000017


	//   ....[85]....
        /*022c*/ 	.word	0x05000017


	//   ....[86]....
        /*0230*/ 	.word	0x05000017


	//   ....[87]....
        /*0234*/ 	.word	0x05000017


	//   ....[88]....
        /*0238*/ 	.word	0x05000017


	//   ....[89]....
        /*023c*/ 	.word	0x05000017


	//   ....[90]....
        /*0240*/ 	.word	0x05000017


	//   ....[91]....
        /*0244*/ 	.word	0x05000017


	//----- nvinfo : EIATTR_COOP_GROUP_INSTR_OFFSETS
	.align		4
.L_541:
        /*0248*/ 	.byte	0x04, 0x28
        /*024a*/ 	.short	(.L_543 - .L_542)


	//   ....[0]....
.L_542:
        /*024c*/ 	.word	0x00000210


	//   ....[1]....
        /*0250*/ 	.word	0x00000230


	//   ....[2]....
        /*0254*/ 	.word	0x00000250


	//   ....[3]....
        /*0258*/ 	.word	0x00000270


	//   ....[4]....
        /*025c*/ 	.word	0x00000290


	//   ....[5]....
        /*0260*/ 	.word	0x000006c0


	//   ....[6]....
        /*0264*/ 	.word	0x000006e0


	//   ....[7]....
        /*0268*/ 	.word	0x00000710


	//   ....[8]....
        /*026c*/ 	.word	0x00000740


	//   ....[9]....
        /*0270*/ 	.word	0x00000760


	//   ....[10]....
        /*0274*/ 	.word	0x000009e0


	//   ....[11]....
        /*0278*/ 	.word	0x00000aa0


	//   ....[12]....
        /*027c*/ 	.word	0x00000b00


	//   ....[13]....
        /*0280*/ 	.word	0x00000ba0


	//   ....[14]....
        /*0284*/ 	.word	0x00000bf0


	//   ....[15]....
        /*0288*/ 	.word	0x00000c50


	//   ....[16]....
        /*028c*/ 	.word	0x00000ca0


	//   ....[17]....
        /*0290*/ 	.word	0x00000ce0


	//   ....[18]....
        /*0294*/ 	.word	0x00000cf0


	//   ....[19]....
        /*0298*/ 	.word	0x00000db0


	//   ....[20]....
        /*029c*/ 	.word	0x00000e80


	//   ....[21]....
        /*02a0*/ 	.word	0x00000ed0


	//   ....[22]....
        /*02a4*/ 	.word	0x00000f30


	//   ....[23]....
        /*02a8*/ 	.word	0x00000f90


	//   ....[24]....
        /*02ac*/ 	.word	0x00000fd0


	//   ....[25]....
        /*02b0*/ 	.word	0x00001010


	//   ....[26]....
        /*02b4*/ 	.word	0x00001050


	//   ....[27]....
        /*02b8*/ 	.word	0x00001060


	//   ....[28]....
        /*02bc*/ 	.word	0x00001600


	//   ....[29]....
        /*02c0*/ 	.word	0x00001620


	//   ....[30]....
        /*02c4*/ 	.word	0x00001640


	//   ....[31]....
        /*02c8*/ 	.word	0x00001660


	//   ....[32]....
        /*02cc*/ 	.word	0x00001680


	//   ....[33]....
        /*02d0*/ 	.word	0x00001b30


	//   ....[34]....
        /*02d4*/ 	.word	0x00001b50


	//   ....[35]....
        /*02d8*/ 	.word	0x00001b80


	//   ....[36]....
        /*02dc*/ 	.word	0x00001bb0


	//   ....[37]....
        /*02e0*/ 	.word	0x00001bd0


	//   ....[38]....
        /*02e4*/ 	.word	0x00001e50


	//   ....[39]....
        /*02e8*/ 	.word	0x00001f10


	//   ....[40]....
        /*02ec*/ 	.word	0x00001f70


	//   ....[41]....
        /*02f0*/ 	.word	0x00002000


	//   ....[42]....
        /*02f4*/ 	.word	0x00002070


	//   ....[43]....
        /*02f8*/ 	.word	0x000020b0


	//   ....[44]....
        /*02fc*/ 	.word	0x000020f0


	//   ....[45]....
        /*0300*/ 	.word	0x00002130


	//   ....[46]....
        /*0304*/ 	.word	0x00002140


	//   ....[47]....
        /*0308*/ 	.word	0x00002220


	//   ....[48]....
        /*030c*/ 	.word	0x000022f0


	//   ....[49]....
        /*0310*/ 	.word	0x00002340


	//   ....[50]....
        /*0314*/ 	.word	0x000023a0


	//   ....[51]....
        /*0318*/ 	.word	0x00002400


	//   ....[52]....
        /*031c*/ 	.word	0x00002440


	//   ....[53]....
        /*0320*/ 	.word	0x00002480


	//   ....[54]....
        /*0324*/ 	.word	0x000024c0


	//   ....[55]....
        /*0328*/ 	.word	0x000024d0


	//   ....[56]....
        /*032c*/ 	.word	0x000029b0


	//   ....[57]....
        /*0330*/ 	.word	0x00002a30


	//   ....[58]....
        /*0334*/ 	.word	0x00002ac0


	//   ....[59]....
        /*0338*/ 	.word	0x00002bb0


	//   ....[60]....
        /*033c*/ 	.word	0x00002c40


	//   ....[61]....
        /*0340*/ 	.word	0x00002cd0


	//   ....[62]....
        /*0344*/ 	.word	0x00002d50


	//   ....[63]....
        /*0348*/ 	.word	0x00002dd0


	//   ....[64]....
        /*034c*/ 	.word	0x00002e00


	//   ....[65]....
        /*0350*/ 	.word	0x00002ec0


	//   ....[66]....
        /*0354*/ 	.word	0x00002f40


	//   ....[67]....
        /*0358*/ 	.word	0x00002fc0


	//   ....[68]....
        /*035c*/ 	.word	0x00003090


	//   ....[69]....
        /*0360*/ 	.word	0x00003110


	//   ....[70]....
        /*0364*/ 	.word	0x00003180


	//   ....[71]....
        /*0368*/ 	.word	0x00003200


	//   ....[72]....
        /*036c*/ 	.word	0x00003280


	//   ....[73]....
        /*0370*/ 	.word	0x000032e0


	//   ....[74]....
        /*0374*/ 	.word	0x00003350


	//   ....[75]....
        /*0378*/ 	.word	0x000033d0


	//   ....[76]....
        /*037c*/ 	.word	0x00003460


	//   ....[77]....
        /*0380*/ 	.word	0x00003570


	//   ....[78]....
        /*0384*/ 	.word	0x000035f0


	//   ....[79]....
        /*0388*/ 	.word	0x00003670


	//   ....[80]....
        /*038c*/ 	.word	0x000036e0


	//   ....[81]....
        /*0390*/ 	.word	0x00003760


	//   ....[82]....
        /*0394*/ 	.word	0x00003790


	//   ....[83]....
        /*0398*/ 	.word	0x00003860


	//   ....[84]....
        /*039c*/ 	.word	0x000038e0


	//   ....[85]....
        /*03a0*/ 	.word	0x00003960


	//   ....[86]....
        /*03a4*/ 	.word	0x00003a30


	//   ....[87]....
        /*03a8*/ 	.word	0x00003aa0


	//   ....[88]....
        /*03ac*/ 	.word	0x00003b20


	//   ....[89]....
        /*03b0*/ 	.word	0x00003ba0


	//   ....[90]....
        /*03b4*/ 	.word	0x00003c10


	//   ....[91]....
        /*03b8*/ 	.word	0x00003c70


	//----- nvinfo : EIATTR_VRC_CTA_INIT_COUNT
	.align		4
.L_543:
        /*03bc*/ 	.byte	0x02, 0x4a
	.zero		1
	.zero		1


	//----- nvinfo : EIATTR_EXIT_INSTR_OFFSETS
	.align		4
        /*03c0*/ 	.byte	0x04, 0x1c
        /*03c2*/ 	.short	(.L_545 - .L_544)


	//   ....[0]....
.L_544:
        /*03c4*/ 	.word	0x00000570


	//   ....[1]....
        /*03c8*/ 	.word	0x00001430


	//   ....[2]....
        /*03cc*/ 	.word	0x00002930


	//   ....[3]....
        /*03d0*/ 	.word	0x00002960


	//----- nvinfo : EIATTR_MAX_THREADS
	.align		4
.L_545:
        /*03d4*/ 	.byte	0x04, 0x05
        /*03d6*/ 	.short	(.L_547 - .L_546)
.L_546:
        /*03d8*/ 	.word	0x00000080
        /*03dc*/ 	.word	0x00000001
        /*03e0*/ 	.word	0x00000001


	//----- nvinfo : EIATTR_CRS_STACK_SIZE
	.align		4
.L_547:
        /*03e4*/ 	.byte	0x04, 0x1e
        /*03e6*/ 	.short	(.L_549 - .L_548)
.L_548:
        /*03e8*/ 	.word	0x00000000


	//----- nvinfo : EIATTR_CBANK_PARAM_SIZE
	.align		4
.L_549:
        /*03ec*/ 	.byte	0x03, 0x19
        /*03ee*/ 	.short	0x0050


	//----- nvinfo : EIATTR_PARAM_CBANK
	.align		4
        /*03f0*/ 	.byte	0x04, 0x0a
        /*03f2*/ 	.short	(.L_551 - .L_550)
	.align		4
.L_550:
        /*03f4*/ 	.word	index@(.nv.constant0._ZN3cub18CUB_300001_SM_10006detail6select23DeviceSelectSweepKernelINS2_10policy_hubIN4cuda3std3__45tupleIJddiEEENS0_8NullTypeEiLb0ELNS0_10SelectImplE2EE10Policy1000EPS9_PSA_N6thrust24THRUST_300001_SM_1000_NS12zip_iteratorINS8_IJNSH_6detail15normal_iteratorINSH_10device_ptrIdEEEESN_NSK_INSL_IiEEEEEEEEEPiNS0_13ScanTileStateIiLb1EEE8region_3SA_iNS2_19streaming_context_tIiLb0EEELSB_2EEEvT0_T1_T2_T3_T4_T5_T6_T7_iT8_NS1_7vsmem_tE)
        /*03f8*/ 	.short	0x0380
        /*03fa*/ 	.short	0x0050


	//----- nvinfo : EIATTR_SW_WAR
	.align		4
.L_551:
        /*03fc*/ 	.byte	0x04, 0x36
        /*03fe*/ 	.short	(.L_553 - .L_552)
.L_552:
        /*0400*/ 	.word	0x00000008
.L_553:


//--------------------- .nv.info._ZN3cub18CUB_300001_SM_10006detail6select23DeviceSelectSweepKernelINS2_10policy_hubIN4cuda3std3__45tupleIJddiEEENS0_8NullTypeElLb0ELNS0_10SelectImplE2EE10Policy1000EPS9_PSA_N6thrust24THRUST_300001_SM_1000_NS12zip_iteratorINS8_IJNSH_6detail15normal_iteratorINSH_10device_ptrIdEEEESN_NSK_INSL_IiEEEEEEEEEPlNS0_13ScanTileStateIiLb1EEE8region_2SA_iNS2_19streaming_context_tIlLb1EEELSB_2EEEvT0_T1_T2_T3_T4_T5_T6_T7_iT8_NS1_7vsmem_tE --------------------------
	.section	.nv.info._ZN3cub18CUB_300001_SM_10006detail6select23DeviceSelectSweepKernelINS2_10policy_hubIN4cuda3std3__45tupleIJddiEEENS0_8NullTypeElLb0ELNS0_10SelectImplE2EE10Policy1000EPS9_PSA_N6thrust24THRUST_300001_SM_1000_NS12zip_iteratorINS8_IJNSH_6detail15normal_iteratorINSH_10device_ptrIdEEEESN_NSK_INSL_IiEEEEEEEEEPlNS0_13ScanTileStateIiLb1EEE8region_2SA_iNS2_19streaming_context_tIlLb1EEELSB_2EEEvT0_T1_T2_T3_T4_T5_T6_T7_iT8_NS1_7vsmem_tE,"",@"SHT_CUDA_INFO"
	.sectionflags	@""
	.align	4


	//----- nvinfo : EIATTR_CUDA_API_VERSION
	.align		4
        /*0000*/ 	.byte	0x04, 0x37
        /*0002*/ 	.short	(.L_555 - .L_554)
.L_554:
        /*0004*/ 	.word	0x00000082


	//----- nvinfo : EIATTR_KPARAM_INFO
	.align		4
.L_555:
        /*0008*/ 	.byte	0x04, 0x17
        /*000a*/ 	.short	(.L_557 - .L_556)
.L_556:
        /*000c*/ 	.word	0x00000000
        /*0010*/ 	.short	0x000a
        /*0012*/ 	.short	0x0070
        /*0014*/ 	.byte	0x00, 0xf0, 0x21, 0x00


	//----- nvinfo : EIATTR_KPARAM_INFO
	.align		4
.L_557:
        /*0018*/ 	.byte	0x04, 0x17
        /*001a*/ 	.short	(.L_559 - .L_558)
.L_558:
        /*001c*/ 	.word	0x00000000
        /*0020*/ 	.short	0x0009
        /*0022*/ 	.short	0x0048
        /*0024*/ 	.byte	0x00, 0xf0, 0xa1, 0x00


	//----- nvinfo : EIATTR_KPARAM_INFO
	.align		4
.L_559:
        /*0028*/ 	.byte	0x04, 0x17
        /*002a*/ 	.short	(.L_561 - .L_560)
.L_560:
        /*002c*/ 	.word	0x00000000
        /*0030*/ 	.short	0x0008
        /*0032*/ 	.short	0x0040
        /*0034*/ 	.byte	0x00, 0xf0, 0x11, 0x00


	//----- nvinfo : EIATTR_KPARAM_INFO
	.align		4
.L_561:
        /*0038*/ 	.byte	0x04, 0x17
        /*003a*/ 	.short	(.L_563 - .L_562)
.L_562:
        /*003c*/ 	.word	0x00000000
        /*0040*/ 	.short	0x0007
        /*0042*/ 	.short	0x003c
        /*0044*/ 	.byte	0x00, 0xf0, 0x11, 0x00


	//----- nvinfo : EIATTR_KPARAM_INFO
	.align		4
.L_563:
        /*0048*/ 	.byte	0x04, 0x17
        /*004a*/ 	.short	(.L_565 - .L_564)
.L_564:
        /*004c*/ 	.word	0x00000000
        /*0050*/ 	.short	0x0006
        /*0052*/ 	.short	0x0039
        /*0054*/ 	.byte	0x00, 0xf0, 0x05, 0x00


	//----- nvinfo : EIATTR_KPARAM_INFO
	.align		4
.L_565:
        /*0058*/ 	.byte	0x04, 0x17
        /*005a*/ 	.short	(.L_567 - .L_566)
.L_566:
        /*005c*/ 	.word	0x00000000
        /*0060*/ 	.short	0x0005
        /*0062*/ 	.short	0x0038
        /*0064*/ 	.byte	0x00, 0xf0, 0x05, 0x00


	//----- nvinfo : EIATTR_KPARAM_INFO
	.align		4
.L_567:
        /*0068*/ 	.byte	0x04, 0x17
        /*006a*/ 	.short	(.L_569 - .L_568)
.L_568:
        /*006c*/ 	.word	0x00000000
        /*0070*/ 	.short	0x0004
        /*0072*/ 	.short	0x0030
        /*0074*/ 	.byte	0x00, 0xf0, 0x21, 0x00


	//----- nvinfo : EIATTR_KPARAM_INFO
	.align		4
.L_569:
        /*0078*/ 	.byte	0x04, 0x17
        /*007a*/ 	.short	(.L_571 - .L_570)
.L_570:
        /*007c*/ 	.word	0x00000000
        /*0080*/ 	.short	0x0003
        /*0082*/ 	.short	0x0028
        /*0084*/ 	.byte	0x00, 0xf5, 0x21, 0x00


	//----- nvinfo : EIATTR_KPARAM_INFO
	.align		4
.L_571:
        /*0088*/ 	.byte	0x04, 0x17
        /*008a*/ 	.short	(.L_573 - .L_572)
.L_572:
        /*008c*/ 	.word	0x00000000
        /*0090*/ 	.short	0x0002
        /*0092*/ 	.short	0x0010
        /*0094*/ 	.byte	0x00, 0xf0, 0x61, 0x00


	//----- nvinfo : EIATTR_KPARAM_INFO
	.align		4
.L_573:
        /*0098*/ 	.byte	0x04, 0x17
        /*009a*/ 	.short	(.L_575 - .L_574)
.L_574:
        /*009c*/ 	.word	0x00000000
        /*00a0*/ 	.short	0x0001
        /*00a2*/ 	.short	0x0008
        /*00a4*/ 	.byte	0x00, 0xf5, 0x21, 0x00


	//----- nvinfo : EIATTR_KPARAM_INFO
	.align		4
.L_575:
        /*00a8*/ 	.byte	0x04, 0x17
        /*00aa*/ 	.short	(.L_577 - .L_576)
.L_576:
        /*00ac*/ 	.word	0x00000000
        /*00b0*/ 	.short	0x0000
        /*00b2*/ 	.short	0x0000
        /*00b4*/ 	.byte	0x00, 0xf5, 0x21, 0x00


	//----- nvinfo : EIATTR_SPARSE_MMA_MASK
	.align		4
.L_577:
        /*00b8*/ 	.byte	0x03, 0x50
        /*00ba*/ 	.short	0x0000


	//----- nvinfo : EIATTR_MAXREG_COUNT
	.align		4
        /*00bc*/ 	.byte	0x03, 0x1b
        /*00be*/ 	.short	0x00ff


	//----- nvinfo : EIATTR_NUM_BARRIERS
	.align		4
        /*00c0*/ 	.byte	0x02, 0x4c
        /*00c2*/ 	.byte	0x01
	.zero		1


	//----- nvinfo : EIATTR_MERCURY_ISA_VERSION
	.align		4
        /*00c4*/ 	.byte	0x03, 0x5f
        /*00c6*/ 	.short	0x0101


	//----- nvinfo : EIATTR_UNUSED_LOAD_BYTE_OFFSET
	.align		4
        /*00c8*/ 	.byte	0x04, 0x44
        /*00ca*/ 	.short	(.L_579 - .L_578)


	//   ....[0]....
.L_578:
        /*00cc*/ 	.word	0x00002e10
        /*00d0*/ 	.word	0x0000fff0


	//----- nvinfo : EIATTR_INT_WARP_WIDE_INSTR_OFFSETS
	.align		4
.L_579:
        /*00d4*/ 	.byte	0x04, 0x31
        /*00d6*/ 	.short	(.L_581 - .L_580)


	//   ....[0]....
.L_580:
        /*00d8*/ 	.word	0x000020f0


	//----- nvinfo : EIATTR_COOP_GROUP_MASK_REGIDS
	.align		4
.L_581:
        /*00dc*/ 	.byte	0x04, 0x29
        /*00de*/ 	.short	(.L_583 - .L_582)


	//   ....[0]....
.L_582:
        /*00e0*/ 	.word	0xffffffff


	//   ....[1]....
        /*00e4*/ 	.word	0xffffffff


	//   ....[2]....
        /*00e8*/ 	.word	0xffffffff


	//   ....[3]....
        /*00ec*/ 	.word	0xffffffff


	//   ....[4]....
        /*00f0*/ 	.word	0xffffffff


	//   ....[5]....
        /*00f4*/ 	.word	0xffffffff


	//   ....[6]....
        /*00f8*/ 	.word	0xffffffff


	//   ....[7]....
        /*00fc*/ 	.word	0xffffffff


	//   ....[8]....
        /*0100*/ 	.word	0xffffffff


	//   ....[9]....
        /*0104*/ 	.word	0xffffffff


	//   ....[10]....
        /*0108*/ 	.word	0xffffffff


	//   ....[11]....
        /*010c*/ 	.word	0xffffffff


	//   ....[12]....
        /*0110*/ 	.word	0xffffffff


	//   ....[13]....
        /*0114*/ 	.word	0xffffffff


	//   ....[14]....
        /*0118*/ 	.word	0xffffffff


	//   ....[15]....
        /*011c*/ 	.word	0xffffffff


	//   ....[16]....
        /*0120*/ 	.word	0xffffffff


	//   ....[17]....
        /*0124*/ 	.word	0xffffffff


	//   ....[18]....
        /*0128*/ 	.word	0xffffffff


	//   ....[19]....
        /*012c*/ 	.word	0xffffffff


	//   ....[20]....
        /*0130*/ 	.word	0xffffffff


	//   ....[21]....
        /*0134*/ 	.word	0xffffffff


	//   ....[22]....
        /*0138*/ 	.word	0xffffffff


	//   ....[23]....
        /*013c*/ 	.word	0xffffffff


	//   ....[24]....
        /*0140*/ 	.word	0xffffffff


	//   ....[25]....
        /*0144*/ 	.word	0xffffffff


	//   ....[26]....
        /*0148*/ 	.word	0xffffffff


	//   ....[27]....
        /*014c*/ 	.word	0xffffffff


	//   ....[28]....
        /*0150*/ 	.word	0xffffffff


	//   ....[29]....
        /*0154*/ 	.word	0xffffffff


	//   ....[30]....
        /*0158*/ 	.word	0xffffffff


	//   ....[31]....
        /*015c*/ 	.word	0xffffffff


	//   ....[32]....
        /*0160*/ 	.word	0xffffffff


	//   ....[33]....
        /*0164*/ 	.word	0xffffffff


	//   ....[34]....
        /*0168*/ 	.word	0xffffffff


	//   ....[35]....
        /*016c*/ 	.word	0xffffffff


	//   ....[36]....
        /*0170*/ 	.word	0xffffffff


	//   ....[37]....
        /*0174*/ 	.word	0xffffffff


	//   ....[38]....
        /*0178*/ 	.word	0xffffffff


	//   ....[39]....
        /*017c*/ 	.word	0xffffffff


	//   ....[40]....
        /*0180*/ 	.word	0xffffffff


	//   ....[41]....
        /*0184*/ 	.word	0xffffffff


	//   ....[42]....
        /*0188*/ 	.word	0xffffffff


	//   ....[43]....
        /*018c*/ 	.word	0xffffffff


	//   ....[44]....
        /*0190*/ 	.word	0xffffffff


	//   ....[45]....
        /*0194*/ 	.word	0xffffffff


	//   ....[46]....
        /*0198*/ 	.word	0xffffffff


	//   ....[47]....
        /*019c*/ 	.word	0xffffffff


	//   ....[48]....
        /*01a0*/ 	.word	0xffffffff


	//   ....[49]....
        /*01a4*/ 	.word	0xffffffff


	//   ....[50]....
        /*01a8*/ 	.word	0xffffffff


	//   ....[51]....
        /*01ac*/ 	.word	0xffffffff


	//   ....[52]....
        /*01b0*/ 	.word	0xffffffff


	//   ....[53]....
        /*01b4*/ 	.word	0xffffffff


	//   ....[54]....
        /*01b8*/ 	.word	0xffffffff


	//   ....[55]....
        /*01bc*/ 	.word	0xffffffff


	//   ....[56]....
        /*01c0*/ 	.word	0x05000017


	//   ....[57]....
        /*01c4*/ 	.word	0x05000017


	//   ....[58]....
        /*01c8*/ 	.word	0x05000017


	//   ....[59]....
        /*01cc*/ 	.word	0x05000017


	//   ....[60]....
        /*01d0*/ 	.word	0x05000017


	//   ....[61]....
        /*01d4*/ 	.word	0x05000017


	//   ....[62]....
        /*01d8*/ 	.word	0x05000017


	//   ....[63]....
        /*01dc*/ 	.word	0x05000017


	//   ....[64]....
        /*01e0*/ 	.word	0x05000017


	//   ....[65]....
        /*01e4*/ 	.word	0x05000017


	//   ....[66]....
        /*01e8*/ 	.word	0x05000017


	//   ....[67]....
        /*01ec*/ 	.word	0x05000017


	//   ....[68]....
        /*01f0*/ 	.word	0x05000017


	//   ....[69]....
        /*01f4*/ 	.word	0x05000017


	//   ....[70]....
        /*01f8*/ 	.word	0x05000017


	//   ....[71]....
        /*01fc*/ 	.word	0x05000017


	//   ....[72]....
        /*0200*/ 	.word	0x05000017


	//   ....[73]....
        /*0204*/ 	.word	0x05000017


	//   ....[74]....
        /*0208*/ 	.word	0x05000017


	//   ....[75]....
        /*020c*/ 	.word	0x05000017


	//   ....[76]....
        /*0210*/ 	.word	0x05000017


	//   ....[77]....
        /*0214*/ 	.word	0x05000017


	//   ....[78]....
        /*0218*/ 	.word	0x05000017


	//   ....[79]....
        /*021c*/ 	.word	0x05000017


	//   ....[80]....
        /*0220*/ 	.word	0x05000017


	//   ....[81]....
        /*0224*/ 	.word	0x05000017


	//   ....[82]....
        /*0228*/ 	.word	0x05000017


	//   ....[83]....
        /*022c*/ 	.word	0x05000017


	//   ....[84]....
        /*0230*/ 	.word	0x05000017


	//   ....[85]....
        /*0234*/ 	.word	0x05000017


	//   ....[86]....
        /*0238*/ 	.word	0x05000017


	//   ....[87]....
        /*023c*/ 	.word	0x05000017


	//   ....[88]....
        /*0240*/ 	.word	0x05000017


	//   ....[89]....
        /*0244*/ 	.word	0x05000017


	//   ....[90]....
        /*0248*/ 	.word	0x05000017


	//   ....[91]....
        /*024c*/ 	.word	0x05000017


	//----- nvinfo : EIATTR_COOP_GROUP_INSTR_OFFSETS
	.align		4
.L_583:
        /*0250*/ 	.byte	0x04, 0x28
        /*0252*/ 	.short	(.L_585 - .L_584)


	//   ....[0]....
.L_584:
        /*0254*/ 	.word	0x000002a0


	//   ....[1]....
        /*0258*/ 	.word	0x000002c0


	//   ....[2]....
        /*025c*/ 	.word	0x000002e0


	//   ....[3]....
        /*0260*/ 	.word	0x00000300


	//   ....[4]....
        /*0264*/ 	.word	0x00000320


	//   ....[5]....
        /*0268*/ 	.word	0x00000970


	//   ....[6]....
        /*026c*/ 	.word	0x00000990


	//   ....[7]....
        /*0270*/ 	.word	0x000009c0


	//   ....[8]....
        /*0274*/ 	.word	0x000009f0


	//   ....[9]....
        /*0278*/ 	.word	0x00000a10


	//   ....[10]....
        /*027c*/ 	.word	0x00000c90


	//   ....[11]....
        /*0280*/ 	.word	0x00000d50


	//   ....[12]....
        /*0284*/ 	.word	0x00000db0


	//   ....[13]....
        /*0288*/ 	.word	0x00000e50


	//   ....[14]....
        /*028c*/ 	.word	0x00000ea0


	//   ....[15]....
        /*0290*/ 	.word	0x00000f00


	//   ....[16]....
        /*0294*/ 	.word	0x00000f50


	//   ....[17]....
        /*0298*/ 	.word	0x00000f90


	//   ....[18]....
        /*029c*/ 	.word	0x00000fa0


	//   ....[19]....
        /*02a0*/ 	.word	0x00001060


	//   ....[20]....
        /*02a4*/ 	.word	0x00001130


	//   ....[21]....
        /*02a8*/ 	.word	0x00001180


	//   ....[22]....
        /*02ac*/ 	.word	0x000011e0


	//   ....[23]....
        /*02b0*/ 	.word	0x00001240


	//   ....[24]....
        /*02b4*/ 	.word	0x00001280


	//   ....[25]....
        /*02b8*/ 	.word	0x000012c0


	//   ....[26]....
        /*02bc*/ 	.word	0x00001300


	//   ....[27]....
        /*02c0*/ 	.word	0x00001310


	//   ....[28]....
        /*02c4*/ 	.word	0x00001b60


	//   ....[29]....
        /*02c8*/ 	.word	0x00001b80


	//   ....[30]....
        /*02cc*/ 	.word	0x00001ba0


	//   ....[31]....
        /*02d0*/ 	.word	0x00001bc0


	//   ....[32]....
        /*02d4*/ 	.word	0x00001be0


	//   ....[33]....
        /*02d8*/ 	.word	0x000022c0


	//   ....[34]....
        /*02dc*/ 	.word	0x000022f0


	//   ....[35]....
        /*02e0*/ 	.word	0x00002310


	//   ....[36]....
        /*02e4*/ 	.word	0x00002330


	//   ....[37]....
        /*02e8*/ 	.word	0x00002350


	//   ....[38]....
        /*02ec*/ 	.word	0x000025d0


	//   ....[39]....
        /*02f0*/ 	.word	0x00002690


	//   ....[40]....
        /*02f4*/ 	.word	0x000026f0


	//   ....[41]....
        /*02f8*/ 	.word	0x00002770


	//   ....[42]....
        /*02fc*/ 	.word	0x000027d0


	//   ....[43]....
        /*0300*/ 	.word	0x00002810


	//   ....[44]....
        /*0304*/ 	.word	0x00002850


	//   ....[45]....
        /*0308*/ 	.word	0x000028b0


	//   ....[46]....
        /*030c*/ 	.word	0x000028e0


	//   ....[47]....
        /*0310*/ 	.word	0x000029a0


	//   ....[48]....
        /*0314*/ 	.word	0x00002a60


	//   ....[49]....
        /*0318*/ 	.word	0x00002ab0


	//   ....[50]....
        /*031c*/ 	.word	0x00002b10


	//   ....[51]....
        /*0320*/ 	.word	0x00002b70


	//   ....[52]....
        /*0324*/ 	.word	0x00002bb0


	//   ....[53]....
        /*0328*/ 	.word	0x00002bf0


	//   ....[54]....
        /*032c*/ 	.word	0x00002c30


	//   ....[55]....
        /*0330*/ 	.word	0x00002c40


	//   ....[56]....
        /*0334*/ 	.word	0x00003470


	//   ....[57]....
        /*0338*/ 	.word	0x000034f0


	//   ....[58]....
        /*033c*/ 	.word	0x00003580


	//   ....[59]....
        /*0340*/ 	.word	0x00003670


	//   ....[60]....
        /*0344*/ 	.word	0x00003710


	//   ....[61]....
        /*0348*/ 	.word	0x000037a0


	//   ....[62]....
        /*034c*/ 	.word	0x00003820


	//   ....[63]....
        /*0350*/ 	.word	0x000038a0


	//   ....[64]....
        /*0354*/ 	.word	0x000038d0


	//   ....[65]....
        /*0358*/ 	.word	0x00003980


	//   ....[66]....
        /*035c*/ 	.word	0x00003a00


	//   ....[67]....
        /*0360*/ 	.word	0x00003a80


	//   ....[68]....
        /*0364*/ 	.word	0x00003b50


	//   ....[69]....
        /*0368*/ 	.word	0x00003bd0


	//   ....[70]....
        /*036c*/ 	.word	0x00003c40


	//   ....[71]....
        /*0370*/ 	.word	0x00003cc0


	//   ....[72]....
        /*0374*/ 	.word	0x00003d40


	//   ....[73]....
        /*0378*/ 	.word	0x00003da0


	//   ....[74]....
        /*037c*/ 	.word	0x00003e10


	//   ....[75]....
        /*0380*/ 	.word	0x00003e90


	//   ....[76]....
        /*0384*/ 	.word	0x00003f20


	//   ....[77]....
        /*0388*/ 	.word	0x00004020


	//   ....[78]....
        /*038c*/ 	.word	0x000040a0


	//   ....[79]....
        /*0390*/ 	.word	0x00004120


	//   ....[80]....
        /*0394*/ 	.word	0x000041a0


	//   ....[81]....
        /*0398*/ 	.word	0x00004230


	//   ....[82]....
        /*039c*/ 	.word	0x00004260


	//   ....[83]....
        /*03a0*/ 	.word	0x00004330


	//   ....[84]....
        /*03a4*/ 	.word	0x000043b0


	//   ....[85]....
        /*03a8*/ 	.word	0x00004430


	//   ....[86]....
        /*03ac*/ 	.word	0x00004500


	//   ....[87]....
        /*03b0*/ 	.word	0x00004580


	//   ....[88]....
        /*03b4*/ 	.word	0x000045f0


	//   ....[89]....
        /*03b8*/ 	.word	0x00004670


	//   ....[90]....
        /*03bc*/ 	.word	0x000046f0


	//   ....[91]....
        /*03c0*/ 	.word	0x00004750


	//----- nvinfo : EIATTR_VRC_CTA_INIT_COUNT
	.align		4
.L_585:
        /*03c4*/ 	.byte	0x02, 0x4a
	.zero		1
	.zero		1


	//----- nvinfo : EIATTR_EXIT_INSTR_OFFSETS
	.align		4
        /*03c8*/ 	.byte	0x04, 0x1c
        /*03ca*/ 	.short	(.L_587 - .L_586)


	//   ....[0]....
.L_586:
        /*03cc*/ 	.word	0x000007b0


	//   ....[1]....
        /*03d0*/ 	.word	0x000018d0


	//   ....[2]....
        /*03d4*/ 	.word	0x00003290


	//   ....[3]....
        /*03d8*/ 	.word	0x00003370


	//   ....[4]....
        /*03dc*/ 	.word	0x00003420


	//----- nvinfo : EIATTR_MAX_THREADS
	.align		4
.L_587:
        /*03e0*/ 	.byte	0x04, 0x05
        /*03e2*/ 	.short	(.L_589 - .L_588)
.L_588:
        /*03e4*/ 	.word	0x00000080
        /*03e8*/ 	.word	0x00000001
        /*03ec*/ 	.word	0x00000001


	//----- nvinfo : EIATTR_CRS_STACK_SIZE
	.align		4
.L_589:
        /*03f0*/ 	.byte	0x04, 0x1e
        /*03f2*/ 	.short	(.L_591 - .L_590)
.L_590:
        /*03f4*/ 	.word	0x00000000


	//----- nvinfo : EIATTR_CBANK_PARAM_SIZE
	.align		4
.L_591:
        /*03f8*/ 	.byte	0x03, 0x19
        /*03fa*/ 	.short	0x0078


	//----- nvinfo : EIATTR_PARAM_CBANK
	.align		4
        /*03fc*/ 	.byte	0x04, 0x0a
        /*03fe*/ 	.short	(.L_593 - .L_592)
	.align		4
.L_592:
        /*0400*/ 	.word	index@(.nv.constant0._ZN3cub18CUB_300001_SM_10006detail6select23DeviceSelectSweepKernelINS2_10policy_hubIN4cuda3std3__45tupleIJddiEEENS0_8NullTypeElLb0ELNS0_10SelectImplE2EE10Policy1000EPS9_PSA_N6thrust24THRUST_300001_SM_1000_NS12zip_iteratorINS8_IJNSH_6detail15normal_iteratorINSH_10device_ptrIdEEEESN_NSK_INSL_IiEEEEEEEEEPlNS0_13ScanTileStateIiLb1EEE8region_2SA_iNS2_19streaming_context_tIlLb1EEELSB_2EEEvT0_T1_T2_T3_T4_T5_T6_T7_iT8_NS1_7vsmem_tE)
        /*0404*/ 	.short	0x0380
        /*0406*/ 	.short	0x0078


	//----- nvinfo : EIATTR_SW_WAR
	.align		4
.L_593:
        /*0408*/ 	.byte	0x04, 0x36
        /*040a*/ 	.short	(.L_595 - .L_594)
.L_594:
        /*040c*/ 	.word	0x00000008
.L_595:


//--------------------- .nv.info._ZN3cub18CUB_300001_SM_10006detail6select23DeviceSelectSweepKernelINS2_10policy_hubIN4cuda3std3__45tupleIJddiEEENS0_8NullTypeEiLb0ELNS0_10SelectImplE2EE10Policy1000EPS9_PSA_N6thrust24THRUST_300001_SM_1000_NS12zip_iteratorINS8_IJNSH_6detail15normal_iteratorINSH_10device_ptrIdEEEESN_NSK_INSL_IiEEEEEEEEEPiNS0_13ScanTileStateIiLb1EEE8region_2SA_iNS2_19streaming_context_tIiLb0EEELSB_2EEEvT0_T1_T2_T3_T4_T5_T6_T7_iT8_NS1_7vsmem_tE --------------------------
	.section	.nv.info._ZN3cub18CUB_300001_SM_10006detail6select23DeviceSelectSweepKernelINS2_10policy_hubIN4cuda3std3__45tupleIJddiEEENS0_8NullTypeEiLb0ELNS0_10SelectImplE2EE10Policy1000EPS9_PSA_N6thrust24THRUST_300001_SM_1000_NS12zip_iteratorINS8_IJNSH_6detail15normal_iteratorINSH_10device_ptrIdEEEESN_NSK_INSL_IiEEEEEEEEEPiNS0_13ScanTileStateIiLb1EEE8region_2SA_iNS2_19streaming_context_tIiLb0EEELSB_2EEEvT0_T1_T2_T3_T4_T5_T6_T7_iT8_NS1_7vsmem_tE,"",@"SHT_CUDA_INFO"
	.sectionflags	@""
	.align	4


	//----- nvinfo : EIATTR_CUDA_API_VERSION
	.align		4
        /*0000*/ 	.byte	0x04, 0x37
        /*0002*/ 	.short	(.L_597 - .L_596)
.L_596:
        /*0004*/ 	.word	0x00000082


	//----- nvinfo : EIATTR_KPARAM_INFO
	.align		4
.L_597:
        /*0008*/ 	.byte	0x04, 0x17
        /*000a*/ 	.short	(.L_599 - .L_598)
.L_598:
        /*000c*/ 	.word	0x00000000
        /*0010*/ 	.short	0x000a
        /*0012*/ 	.short	0x0048
        /*0014*/ 	.byte	0x00, 0xf0, 0x21, 0x00


	//----- nvinfo : EIATTR_KPARAM_INFO
	.align		4
.L_599:
        /*0018*/ 	.byte	0x04, 0x17
        /*001a*/ 	.short	(.L_601 - .L_600)
.L_600:
        /*001c*/ 	.word	0x00000000
        /*0020*/ 	.short	0x0009
        /*0022*/ 	.short	0x0044
        /*0024*/ 	.byte	0x00, 0xf0, 0x05, 0x00


	//----- nvinfo : EIATTR_KPARAM_INFO
	.align		4
.L_601:
        /*0028*/ 	.byte	0x04, 0x17
        /*002a*/ 	.short	(.L_603 - .L_602)
.L_602:
        /*002c*/ 	.word	0x00000000
        /*0030*/ 	.short	0x0008
        /*0032*/ 	.short	0x0040
        /*0034*/ 	.byte	0x00, 0xf0, 0x11, 0x00


	//----- nvinfo : EIATTR_KPARAM_INFO
	.align		4
.L_603:
        /*0038*/ 	.byte	0x04, 0x17
        /*003a*/ 	.short	(.L_605 - .L_604)
.L_604:
        /*003c*/ 	.word	0x00000000
        /*0040*/ 	.short	0x0007
        /*0042*/ 	.short	0x003c
        /*0044*/ 	.byte	0x00, 0xf0, 0x11, 0x00


	//----- nvinfo : EIATTR_KPARAM_INFO
	.align		4
.L_605:
        /*0048*/ 	.byte	0x04, 0x17
        /*004a*/ 	.short	(.L_607 - .L_606)
.L_606:
        /*004c*/ 	.word	0x00000000
        /*0050*/ 	.short	0x0006
        /*0052*/ 	.short	0x0039
        /*0054*/ 	.byte	0x00, 0xf0, 0x05, 0x00


	//----- nvinfo : EIATTR_KPARAM_INFO
	.align		4
.L_607:
        /*0058*/ 	.byte	0x04, 0x17
        /*005a*/ 	.short	(.L_609 - .L_608)
.L_608:
        /*005c*/ 	.word	0x00000000
        /*0060*/ 	.short	0x0005
        /*0062*/ 	.short	0x0038
        /*0064*/ 	.byte	0x00, 0xf0, 0x05, 0x00


	//----- nvinfo : EIATTR_KPARAM_INFO
	.align		4
.L_609:
        /*0068*/ 	.byte	0x04, 0x17
        /*006a*/ 	.short	(.L_611 - .L_610)
.L_610:
        /*006c*/ 	.word	0x00000000
        /*0070*/ 	.short	0x0004
        /*0072*/ 	.short	0x0030
        /*0074*/ 	.byte	0x00, 0xf0, 0x21, 0x00


	//----- nvinfo : EIATTR_KPARAM_INFO
	.align		4
.L_611:
        /*0078*/ 	.byte	0x04, 0x17
        /*007a*/ 	.short	(.L_613 - .L_612)
.L_612:
        /*007c*/ 	.word	0x00000000
        /*0080*/ 	.short	0x0003
        /*0082*/ 	.short	0x0028
        /*0084*/ 	.byte	0x00, 0xf5, 0x21, 0x00


	//----- nvinfo : EIATTR_KPARAM_INFO
	.align		4
.L_613:
        /*0088*/ 	.byte	0x04, 0x17
        /*008a*/ 	.short	(.L_615 - .L_614)
.L_614:
        /*008c*/ 	.word	0x00000000
        /*0090*/ 	.short	0x0002
        /*0092*/ 	.short	0x0010
        /*0094*/ 	.byte	0x00, 0xf0, 0x61, 0x00


	//----- nvinfo : EIATTR_KPARAM_INFO
	.align		4
.L_615:
        /*0098*/ 	.byte	0x04, 0x17
        /*009a*/ 	.short	(.L_617 - .L_616)
.L_616:
        /*009c*/ 	.word	0x00000000
        /*00a0*/ 	.short	0x0001
        /*00a2*/ 	.short	0x0008
        /*00a4*/ 	.byte	0x00, 0xf5, 0x21, 0x00


	//----- nvinfo : EIATTR_KPARAM_INFO
	.align		4
.L_617:
        /*00a8*/ 	.byte	0x04, 0x17
        /*00aa*/ 	.short	(.L_619 - .L_618)
.L_618:
        /*00ac*/ 	.word	0x00000000
        /*00b0*/ 	.short	0x0000
        /*00b2*/ 	.short	0x0000
        /*00b4*/ 	.byte	0x00, 0xf5, 0x21, 0x00


	//----- nvinfo : EIATTR_SPARSE_MMA_MASK
	.align		4
.L_619:
        /*00b8*/ 	.byte	0x03, 0x50
        /*00ba*/ 	.short	0x0000


	//----- nvinfo : EIATTR_MAXREG_COUNT
	.align		4
        /*00bc*/ 	.byte	0x03, 0x1b
        /*00be*/ 	.short	0x00ff


	//----- nvinfo : EIATTR_NUM_BARRIERS
	.align		4
        /*00c0*/ 	.byte	0x02, 0x4c
        /*00c2*/ 	.byte	0x01
	.zero		1


	//----- nvinfo : EIATTR_MERCURY_ISA_VERSION
	.align		4
        /*00c4*/ 	.byte	0x03, 0x5f
        /*00c6*/ 	.short	0x0101


	//----- nvinfo : EIATTR_UNUSED_LOAD_BYTE_OFFSET
	.align		4
        /*00c8*/ 	.byte	0x04, 0x44
        /*00ca*/ 	.short	(.L_621 - .L_620)


	//   ....[0]....
.L_620:
        /*00cc*/ 	.word	0x000026b0
        /*00d0*/ 	.word	0x0000fff0


	//----- nvinfo : EIATTR_COOP_GROUP_MASK_REGIDS
	.align		4
.L_621:
        /*00d4*/ 	.byte	0x04, 0x29
        /*00d6*/ 	.short	(.L_623 - .L_622)


	//   ....[0]....
.L_622:
        /*00d8*/ 	.word	0xffffffff


	//   ....[1]....
        /*00dc*/ 	.word	0xffffffff


	//   ....[2]....
        /*00e0*/ 	.word	0xffffffff


	//   ....[3]....
        /*00e4*/ 	.word	0xffffffff


	//   ....[4]....
        /*00e8*/ 	.word	0xffffffff


	//   ....[5]....
        /*00ec*/ 	.word	0xffffffff


	//   ....[6]....
        /*00f0*/ 	.word	0xffffffff


	//   ....[7]....
        /*00f4*/ 	.word	0xffffffff


	//   ....[8]....
        /*00f8*/ 	.word	0xffffffff


	//   ....[9]....
        /*00fc*/ 	.word	0xffffffff


	//   ....[10]....
        /*0100*/ 	.word	0xffffffff


	//   ....[11]....
        /*0104*/ 	.word	0xffffffff


	//   ....[12]....
        /*0108*/ 	.word	0xffffffff


	//   ....[13]....
        /*010c*/ 	.word	0xffffffff


	//   ....[14]....
        /*0110*/ 	.word	0xffffffff


	//   ....[15]....
        /*0114*/ 	.word	0xffffffff


	//   ....[16]....
        /*0118*/ 	.word	0xffffffff


	//   ....[17]....
        /*011c*/ 	.word	0xffffffff


	//   ....[18]....
        /*0120*/ 	.word	0xffffffff


	//   ....[19]....
        /*0124*/ 	.word	0xffffffff


	//   ....[20]....
        /*0128*/ 	.word	0xffffffff


	//   ....[21]....
        /*012c*/ 	.word	0xffffffff


	//   ....[22]....
        /*0130*/ 	.word	0xffffffff


	//   ....[23]....
        /*0134*/ 	.word	0xffffffff


	//   ....[24]....
        /*0138*/ 	.word	0xffffffff


	//   ....[25]....
        /*013c*/ 	.word	0xffffffff


	//   ....[26]....
        /*0140*/ 	.word	0xffffffff


	//   ....[27]....
        /*0144*/ 	.word	0xffffffff


	//   ....[28]....
        /*0148*/ 	.word	0xffffffff


	//   ....[29]....
        /*014c*/ 	.word	0xffffffff


	//   ....[30]....
        /*0150*/ 	.word	0xffffffff


	//   ....[31]....
        /*0154*/ 	.word	0xffffffff


	//   ....[32]....
        /*0158*/ 	.word	0xffffffff


	//   ....[33]....
        /*015c*/ 	.word	0xffffffff


	//   ....[34]....
        /*0160*/ 	.word	0xffffffff


	//   ....[35]....
        /*0164*/ 	.word	0xffffffff


	//   ....[36]....
        /*0168*/ 	.word	0xffffffff


	//   ....[37]....
        /*016c*/ 	.word	0xffffffff


	//   ....[38]....
        /*0170*/ 	.word	0xffffffff


	//   ....[39]....
        /*0174*/ 	.word	0xffffffff


	//   ....[40]....
        /*0178*/ 	.word	0xffffffff


	//   ....[41]....
        /*017c*/ 	.word	0xffffffff


	//   ....[42]....
        /*0180*/ 	.word	0xffffffff


	//   ....[43]....
        /*0184*/ 	.word	0xffffffff


	//   ....[44]....
        /*0188*/ 	.word	0xffffffff


	//   ....[45]....
        /*018c*/ 	.word	0xffffffff


	//   ....[46]....
        /*0190*/ 	.word	0xffffffff


	//   ....[47]....
        /*0194*/ 	.word	0xffffffff


	//   ....[48]....
        /*0198*/ 	.word	0xffffffff


	//   ....[49]....
        /*019c*/ 	.word	0xffffffff


	//   ....[50]....
        /*01a0*/ 	.word	0xffffffff


	//   ....[51]....
        /*01a4*/ 	.word	0xffffffff


	//   ....[52]....
        /*01a8*/ 	.word	0xffffffff


	//   ....[53]....
        /*01ac*/ 	.word	0xffffffff


	//   ....[54]....
        /*01b0*/ 	.word	0xffffffff


	//   ....[55]....
        /*01b4*/ 	.word	0xffffffff


	//   ....[56]....
        /*01b8*/ 	.word	0x05000017


	//   ....[57]....
        /*01bc*/ 	.word	0x05000017


	//   ....[58]....
        /*01c0*/ 	.word	0x05000017


	//   ....[59]....
        /*01c4*/ 	.word	0x05000017


	//   ....[60]....
        /*01c8*/ 	.word	0x05000017


	//   ....[61]....
        /*01cc*/ 	.word	0x05000017


	//   ....[62]....
        /*01d0*/ 	.word	0x05000017


	//   ....[63]....
        /*01d4*/ 	.word	0x05000017


	//   ....[64]....
        /*01d8*/ 	.word	0x05000017


	//   ....[65]....
        /*01dc*/ 	.word	0x05000017


	//   ....[66]....
        /*01e0*/ 	.word	0x05000017


	//   ....[67]....
        /*01e4*/ 	.word	0x05000017


	//   ....[68]....
        /*01e8*/ 	.word	0x05000017


	//   ....[69]....
        /*01ec*/ 	.word	0x05000017


	//   ....[70]....
        /*01f0*/ 	.word	0x05000017


	//   ....[71]....
        /*01f4*/ 	.word	0x05000017


	//   ....[72]....
        /*01f8*/ 	.word	0x05000017


	//   ....[73]....
        /*01fc*/ 	.word	0x05000017


	//   ....[74]....
        /*0200*/ 	.word	0x05000017


	//   ....[75]....
        /*0204*/ 	.word	0x05000017


	//   ....[76]....
        /*0208*/ 	.word	0x05000017


	//   ....[77]....
        /*020c*/ 	.word	0x05000017


	//   ....[78]....
        /*0210*/ 	.word	0x05000017


	//   ....[79]....
        /*0214*/ 	.word	0x05000017


	//   ....[80]....
        /*0218*/ 	.word	0x05000017


	//   ....[81]....
        /*021c*/ 	.word	0x05000017


	//   ....[82]....
        /*0220*/ 	.word	0x05000017


	//   ....[83]....
        /*0224*/ 	.word	0x05000017


	//   ....[84]....
        /*0228*/ 	.word	0x05000017


	//   ....[85]....
        /*022c*/ 	.word	0x05000017


	//   ....[86]....
        /*0230*/ 	.word	0x05000017


	//   ....[87]....
        /*0234*/ 	.word	0x05000017


	//   ....[88]....
        /*0238*/ 	.word	0x05000017


	//   ....[89]....
        /*023c*/ 	.word	0x05000017


	//   ....[90]....
        /*0240*/ 	.word	0x05000017


	//   ....[91]....
        /*0244*/ 	.word	0x05000017


	//----- nvinfo : EIATTR_COOP_GROUP_INSTR_OFFSETS
	.align		4
.L_623:
        /*0248*/ 	.byte	0x04, 0x28
        /*024a*/ 	.short	(.L_625 - .L_624)


	//   ....[0]....
.L_624:
        /*024c*/ 	.word	0x00000210


	//   ....[1]....
        /*0250*/ 	.word	0x00000230


	//   ....[2]....
        /*0254*/ 	.word	0x00000250


	//   ....[3]....
        /*0258*/ 	.word	0x00000270


	//   ....[4]....
        /*025c*/ 	.word	0x00000290


	//   ....[5]....
        /*0260*/ 	.word	0x000006c0


	//   ....[6]....
        /*0264*/ 	.word	0x000006e0


	//   ....[7]....
        /*0268*/ 	.word	0x00000710


	//   ....[8]....
        /*026c*/ 	.word	0x00000740


	//   ....[9]....
        /*0270*/ 	.word	0x00000760


	//   ....[10]....
        /*0274*/ 	.word	0x000009e0


	//   ....[11]....
        /*0278*/ 	.word	0x00000aa0


	//   ....[12]....
        /*027c*/ 	.word	0x00000b00


	//   ....[13]....
        /*0280*/ 	.word	0x00000ba0


	//   ....[14]....
        /*0284*/ 	.word	0x00000bf0


	//   ....[15]....
        /*0288*/ 	.word	0x00000c50


	//   ....[16]....
        /*028c*/ 	.word	0x00000ca0


	//   ....[17]....
        /*0290*/ 	.word	0x00000ce0


	//   ....[18]....
        /*0294*/ 	.word	0x00000cf0


	//   ....[19]....
        /*0298*/ 	.word	0x00000db0


	//   ....[20]....
        /*029c*/ 	.word	0x00000e80


	//   ....[21]....
        /*02a0*/ 	.word	0x00000ed0


	//   ....[22]....
        /*02a4*/ 	.word	0x00000f30


	//   ....[23]....
        /*02a8*/ 	.word	0x00000f90


	//   ....[24]....
        /*02ac*/ 	.word	0x00000fd0


	//   ....[25]....
        /*02b0*/ 	.word	0x00001010


	//   ....[26]....
        /*02b4*/ 	.word	0x00001050


	//   ....[27]....
        /*02b8*/ 	.word	0x00001060


	//   ....[28]....
        /*02bc*/ 	.word	0x00001600


	//   ....[29]....
        /*02c0*/ 	.word	0x00001620


	//   ....[30]....
        /*02c4*/ 	.word	0x00001640


	//   ....[31]....
        /*02c8*/ 	.word	0x00001660


	//   ....[32]....
        /*02cc*/ 	.word	0x00001680


	//   ....[33]....
        /*02d0*/ 	.word	0x00001b30


	//   ....[34]....
        /*02d4*/ 	.word	0x00001b50


	//   ....[35]....
        /*02d8*/ 	.word	0x00001b80


	//   ....[36]....
        /*02dc*/ 	.word	0x00001bb0


	//   ....[37]....
        /*02e0*/ 	.word	0x00001bd0


	//   ....[38]....
        /*02e4*/ 	.word	0x00001e50


	//   ....[39]....
        /*02e8*/ 	.word	0x00001f10


	//   ....[40]....
        /*02ec*/ 	.word	0x00001f70


	//   ....[41]....
        /*02f0*/ 	.word	0x00002000


	//   ....[42]....
        /*02f4*/ 	.word	0x00002070


	//   ....[43]....
        /*02f8*/ 	.word	0x000020b0


	//   ....[44]....
        /*02fc*/ 	.word	0x000020f0


	//   ....[45]....
        /*0300*/ 	.word	0x00002130


	//   ....[46]....
        /*0304*/ 	.word	0x00002140


	//   ....[47]....
        /*0308*/ 	.word	0x00002220


	//   ....[48]....
        /*030c*/ 	.word	0x000022f0


	//   ....[49]....
        /*0310*/ 	.word	0x00002340


	//   ....[50]....
        /*0314*/ 	.word	0x000023a0


	//   ....[51]....
        /*0318*/ 	.word	0x00002400


	//   ....[52]....
        /*031c*/ 	.word	0x00002440


	//   ....[53]....
        /*0320*/ 	.word	0x00002480


	//   ....[54]....
        /*0324*/ 	.word	0x000024c0


	//   ....[55]....
        /*0328*/ 	.word	0x000024d0


	//   ....[56]....
        /*032c*/ 	.word	0x000029b0


	//   ....[57]....
        /*0330*/ 	.word	0x00002a30


	//   ....[58]....
        /*0334*/ 	.word	0x00002ac0


	//   ....[59]....
        /*0338*/ 	.word	0x00002bb0


	//   ....[60]....
        /*033c*/ 	.word	0x00002c40


	//   ....[61]....
        /*0340*/ 	.word	0x00002cd0


	//   ....[62]....
        /*0344*/ 	.word	0x00002d50


	//   ....[63]....
        /*0348*/ 	.word	0x00002dd0


	//   ....[64]....
        /*034c*/ 	.word	0x00002e00


	//   ....[65]....
        /*0350*/ 	.word	0x00002ec0


	//   ....[66]....
        /*0354*/ 	.word	0x00002f40


	//   ....[67]....
        /*0358*/ 	.word	0x00002fc0


	//   ....[68]....
        /*035c*/ 	.word	0x00003090


	//   ....[69]....
        /*0360*/ 	.word	0x00003110


	//   ....[70]....
        /*0364*/ 	.word	0x00003180


	//   ....[71]....
        /*0368*/ 	.word	0x00003200


	//   ....[72]....
        /*036c*/ 	.word	0x00003280


	//   ....[73]....
        /*0370*/ 	.word	0x000032e0


	//   ....[74]....
        /*0374*/ 	.word	0x00003350


	//   ....[75]....
        /*0378*/ 	.word	0x000033d0


	//   ....[76]....
        /*037c*/ 	.word	0x00003460


	//   ....[77]....
        /*0380*/ 	.word	0x00003570


	//   ....[78]....
        /*0384*/ 	.word	0x000035f0


	//   ....[79]....
        /*0388*/ 	.word	0x00003670


	//   ....[80]....
        /*038c*/ 	.word	0x000036e0


	//   ....[81]....
        /*0390*/ 	.word	0x00003760


	//   ....[82]....
        /*0394*/ 	.word	0x00003790


	//   ....[83]....
        /*0398*/ 	.word	0x00003860


	//   ....[84]....
        /*039c*/ 	.word	0x000038e0


	//   ....[85]....
        /*03a0*/ 	.word	0x00003960


	//   ....[86]....
        /*03a4*/ 	.word	0x00003a30


	//   ....[87]....
        /*03a8*/ 	.word	0x00003aa0


	//   ....[88]....
        /*03ac*/ 	.word	0x00003b20


	//   ....[89]....
        /*03b0*/ 	.word	0x00003ba0


	//   ....[90]....
        /*03b4*/ 	.word	0x00003c10


	//   ....[91]....
        /*03b8*/ 	.word	0x00003c70


	//----- nvinfo : EIATTR_VRC_CTA_INIT_COUNT
	.align		4
.L_625:
        /*03bc*/ 	.byte	0x02, 0x4a
	.zero		1
	.zero		1


	//----- nvinfo : EIATTR_EXIT_INSTR_OFFSETS
	.align		4
        /*03c0*/ 	.byte	0x04, 0x1c
        /*03c2*/ 	.short	(.L_627 - .L_626)


	//   ....[0]....
.L_626:
        /*03c4*/ 	.word	0x00000570


	//   ....[1]....
        /*03c8*/ 	.word	0x00001430


	//   ....[2]....
        /*03cc*/ 	.word	0x00002930


	//   ....[3]....
        /*03d0*/ 	.word	0x00002960


	//----- nvinfo : EIATTR_MAX_THREADS
	.align		4
.L_627:
        /*03d4*/ 	.byte	0x04, 0x05
        /*03d6*/ 	.short	(.L_629 - .L_628)
.L_628:
        /*03d8*/ 	.word	0x00000080
        /*03dc*/ 	.word	0x00000001
        /*03e0*/ 	.word	0x00000001


	//----- nvinfo : EIATTR_CRS_STACK_SIZE
	.align		4
.L_629:
        /*03e4*/ 	.byte	0x04, 0x1e
        /*03e6*/ 	.short	(.L_631 - .L_630)
.L_630:
        /*03e8*/ 	.word	0x00000000


	//----- nvinfo : EIATTR_CBANK_PARAM_SIZE
	.align		4
.L_631:
        /*03ec*/ 	.byte	0x03, 0x19
        /*03ee*/ 	.short	0x0050


	//----- nvinfo : EIATTR_PARAM_CBANK
	.align		4
        /*03f0*/ 	.byte	0x04, 0x0a
        /*03f2*/ 	.short	(.L_633 - .L_632)
	.align		4
.L_632:
        /*03f4*/ 	.word	index@(.nv.constant0._ZN3cub18CUB_300001_SM_10006detail6select23DeviceSelectSweepKernelINS2_10policy_hubIN4cuda3std3__45tupleIJddiEEENS0_8NullTypeEiLb0ELNS0_10SelectImplE2EE10Policy1000EPS9_PSA_N6thrust24THRUST_300001_SM_1000_NS12zip_iteratorINS8_IJNSH_6detail15normal_iteratorINSH_10device_ptrIdEEEESN_NSK_INSL_IiEEEEEEEEEPiNS0_13ScanTileStateIiLb1EEE8region_2SA_iNS2_19streaming_context_tIiLb0EEELSB_2EEEvT0_T1_T2_T3_T4_T5_T6_T7_iT8_NS1_7vsmem_tE)
        /*03f8*/ 	.short	0x0380
        /*03fa*/ 	.short	0x0050


	//----- nvinfo : EIATTR_SW_WAR
	.align		4
.L_633:
        /*03fc*/ 	.byte	0x04, 0x36
        /*03fe*/ 	.short	(.L_635 - .L_634)
.L_634:
        /*0400*/ 	.word	0x00000008
.L_635:


//--------------------- .nv.info._ZN3cub18CUB_300001_SM_10006detail6select23DeviceSelectSweepKernelINS2_10policy_hubIN4cuda3std3__45tupleIJddiEEENS0_8NullTypeElLb0ELNS0_10SelectImplE2EE10Policy1000EPS9_PSA_N6thrust24THRUST_300001_SM_1000_NS12zip_iteratorINS8_IJNSH_6detail15normal_iteratorINSH_10device_ptrIdEEEESN_NSK_INSL_IiEEEEEEEEEPlNS0_13ScanTileStateIiLb1EEE8region_1SA_iNS2_19streaming_context_tIlLb1EEELSB_2EEEvT0_T1_T2_T3_T4_T5_T6_T7_iT8_NS1_7vsmem_tE --------------------------
	.section	.nv.info._ZN3cub18CUB_300001_SM_10006detail6select23DeviceSelectSweepKernelINS2_10policy_hubIN4cuda3std3__45tupleIJddiEEENS0_8NullTypeElLb0ELNS0_10SelectImplE2EE10Policy1000EPS9_PSA_N6thrust24THRUST_300001_SM_1000_NS12zip_iteratorINS8_IJNSH_6detail15normal_iteratorINSH_10device_ptrIdEEEESN_NSK_INSL_IiEEEEEEEEEPlNS0_13ScanTileStateIiLb1EEE8region_1SA_iNS2_19streaming_context_tIlLb1EEELSB_2EEEvT0_T1_T2_T3_T4_T5_T6_T7_iT8_NS1_7vsmem_tE,"",@"SHT_CUDA_INFO"
	.sectionflags	@""
	.align	4


	//----- nvinfo : EIATTR_CUDA_API_VERSION
	.align		4
        /*0000*/ 	.byte	0x04, 0x37
        /*0002*/ 	.short	(.L_637 - .L_636)
.L_636:
        /*0004*/ 	.word	0x00000082


	//----- nvinfo : EIATTR_KPARAM_INFO
	.align		4
.L_637:
        /*0008*/ 	.byte	0x04, 0x17
        /*000a*/ 	.short	(.L_639 - .L_638)
.L_638:
        /*000c*/ 	.word	0x00000000
        /*0010*/ 	.short	0x000a
        /*0012*/ 	.short	0x0070
        /*0014*/ 	.byte	0x00, 0xf0, 0x21, 0x00


	//----- nvinfo : EIATTR_KPARAM_INFO
	.align		4
.L_639:
        /*0018*/ 	.byte	0x04, 0x17
        /*001a*/ 	.short	(.L_641 - .L_640)
.L_640:
        /*001c*/ 	.word	0x00000000
        /*0020*/ 	.short	0x0009
        /*0022*/ 	.short	0x0048
        /*0024*/ 	.byte	0x00, 0xf0, 0xa1, 0x00


	//----- nvinfo : EIATTR_KPARAM_INFO
	.align		4
.L_641:
        /*0028*/ 	.byte	0x04, 0x17
        /*002a*/ 	.short	(.L_643 - .L_642)
.L_642:
        /*002c*/ 	.word	0x00000000
        /*0030*/ 	.short	0x0008
        /*0032*/ 	.short	0x0040
        /*0034*/ 	.byte	0x00, 0xf0, 0x11, 0x00


	//----- nvinfo : EIATTR_KPARAM_INFO
	.align		4
.L_643:
        /*0038*/ 	.byte	0x04, 0x17
        /*003a*/ 	.short	(.L_645 - .L_644)
.L_644:
        /*003c*/ 	.word	0x00000000
        /*0040*/ 	.short	0x0007
        /*0042*/ 	.short	0x003c
        /*0044*/ 	.byte	0x00, 0xf0, 0x11, 0x00


	//----- nvinfo : EIATTR_KPARAM_INFO
	.align		4
.L_645:
        /*0048*/ 	.byte	0x04, 0x17
        /*004a*/ 	.short	(.L_647 - .L_646)
.L_646:
        /*004c*/ 	.word	0x00000000
        /*0050*/ 	.short	0x0006
        /*0052*/ 	.short	0x0039
        /*0054*/ 	.byte	0x00, 0xf0, 0x05, 0x00


	//----- nvinfo : EIATTR_KPARAM_INFO
	.align		4
.L_647:
        /*0058*/ 	.byte	0x04, 0x17
        /*005a*/ 	.short	(.L_649 - .L_648)
.L_648:
        /*005c*/ 	.word	0x00000000
        /*0060*/ 	.short	0x0005
        /*0062*/ 	.short	0x0038
        /*0064*/ 	.byte	0x00, 0xf0, 0x05, 0x00


	//----- nvinfo : EIATTR_KPARAM_INFO
	.align		4
.L_649:
        /*0068*/ 	.byte	0x04, 0x17
        /*006a*/ 	.short	(.L_651 - .L_650)
.L_650:
        /*006c*/ 	.word	0x00000000
        /*0070*/ 	.short	0x0004
        /*0072*/ 	.short	0x0030
        /*0074*/ 	.byte	0x00, 0xf0, 0x21, 0x00


	//----- nvinfo : EIATTR_KPARAM_INFO
	.align		4
.L_651:
        /*0078*/ 	.byte	0x04, 0x17
        /*007a*/ 	.short	(.L_653 - .L_652)
.L_652:
        /*007c*/ 	.word	0x00000000
        /*0080*/ 	.short	0x0003
        /*0082*/ 	.short	0x0028
        /*0084*/ 	.byte	0x00, 0xf5, 0x21, 0x00


	//----- nvinfo : EIATTR_KPARAM_INFO
	.align		4
.L_653:
        /*0088*/ 	.byte	0x04, 0x17
        /*008a*/ 	.short	(.L_655 - .L_654)
.L_654:
        /*008c*/ 	.word	0x00000000
        /*0090*/ 	.short	0x0002
        /*0092*/ 	.short	0x0010
        /*0094*/ 	.byte	0x00, 0xf0, 0x61, 0x00


	//----- nvinfo : EIATTR_KPARAM_INFO
	.align		4
.L_655:
        /*0098*/ 	.byte	0x04, 0x17
        /*009a*/ 	.short	(.L_657 - .L_656)
.L_656:
        /*009c*/ 	.word	0x00000000
        /*00a0*/ 	.short	0x0001
        /*00a2*/ 	.short	0x0008
        /*00a4*/ 	.byte	0x00, 0xf5, 0x21, 0x00


	//----- nvinfo : EIATTR_KPARAM_INFO
	.align		4
.L_657:
        /*00a8*/ 	.byte	0x04, 0x17
        /*00aa*/ 	.short	(.L_659 - .L_658)
.L_658:
        /*00ac*/ 	.word	0x00000000
        /*00b0*/ 	.short	0x0000
        /*00b2*/ 	.short	0x0000
        /*00b4*/ 	.byte	0x00, 0xf5, 0x21, 0x00


	//----- nvinfo : EIATTR_SPARSE_MMA_MASK
	.align		4
.L_659:
        /*00b8*/ 	.byte	0x03, 0x50
        /*00ba*/ 	.short	0x0000


	//----- nvinfo : EIATTR_MAXREG_COUNT
	.align		4
        /*00bc*/ 	.byte	0x03, 0x1b
        /*00be*/ 	.short	0x00ff


	//----- nvinfo : EIATTR_NUM_BARRIERS
	.align		4
        /*00c0*/ 	.byte	0x02, 0x4c
        /*00c2*/ 	.byte	0x01
	.zero		1


	//----- nvinfo : EIATTR_MERCURY_ISA_VERSION
	.align		4
        /*00c4*/ 	.byte	0x03, 0x5f
        /*00c6*/ 	.short	0x0101


	//----- nvinfo : EIATTR_UNUSED_LOAD_BYTE_OFFSET
	.align		4
        /*00c8*/ 	.byte	0x04, 0x44
        /*00ca*/ 	.short	(.L_661 - .L_660)


	//   ....[0]....
.L_660:
        /*00cc*/ 	.word	0x00002e10
        /*00d0*/ 	.word	0x0000fff0


	//----- nvinfo : EIATTR_INT_WARP_WIDE_INSTR_OFFSETS
	.align		4
.L_661:
        /*00d4*/ 	.byte	0x04, 0x31
        /*00d6*/ 	.short	(.L_663 - .L_662)


	//   ....[0]....
.L_662:
        /*00d8*/ 	.word	0x000020f0


	//----- nvinfo : EIATTR_COOP_GROUP_MASK_REGIDS
	.align		4
.L_663:
        /*00dc*/ 	.byte	0x04, 0x29
        /*00de*/ 	.short	(.L_665 - .L_664)


	//   ....[0]....
.L_664:
        /*00e0*/ 	.word	0xffffffff


	//   ....[1]....
        /*00e4*/ 	.word	0xffffffff


	//   ....[2]....
        /*00e8*/ 	.word	0xffffffff


	//   ....[3]....
        /*00ec*/ 	.word	0xffffffff


	//   ....[4]....
        /*00f0*/ 	.word	0xffffffff


	//   ....[5]....
        /*00f4*/ 	.word	0xffffffff


	//   ....[6]....
        /*00f8*/ 	.word	0xffffffff


	//   ....[7]....
        /*00fc*/ 	.word	0xffffffff


	//   ....[8]....
        /*0100*/ 	.word	0xffffffff


	//   ....[9]....
        /*0104*/ 	.word	0xffffffff


	//   ....[10]....
        /*0108*/ 	.word	0xffffffff


	//   ....[11]....
        /*010c*/ 	.word	0xffffffff


	//   ....[12]....
        /*0110*/ 	.word	0xffffffff


	//   ....[13]....
        /*0114*/ 	.word	0xffffffff


	//   ....[14]....
        /*0118*/ 	.word	0xffffffff


	//   ....[15]....
        /*011c*/ 	.word	0xffffffff


	//   ....[16]....
        /*0120*/ 	.word	0xffffffff


	//   ....[17]....
        /*0124*/ 	.word	0xffffffff


	//   ....[18]....
        /*0128*/ 	.word	0xffffffff


	//   ....[19]....
        /*012c*/ 	.word	0xffffffff


	//   ....[20]....
        /*0130*/ 	.word	0xffffffff


	//   ....[21]....
        /*0134*/ 	.word	0xffffffff


	//   ....[22]....
        /*0138*/ 	.word	0xffffffff


	//   ....[23]....
        /*013c*/ 	.word	0xffffffff


	//   ....[24]....
        /*0140*/ 	.word	0xffffffff


	//   ....[25]....
        /*0144*/ 	.word	0xffffffff


	//   ....[26]....
        /*0148*/ 	.word	0xffffffff


	//   ....[27]....
        /*014c*/ 	.word	0xffffffff


	//   ....[28]....
        /*0150*/ 	.word	0xffffffff


	//   ....[29]....
        /*0154*/ 	.word	0xffffffff


	//   ....[30]....
        /*0158*/ 	.word	0xffffffff


	//   ....[31]....
        /*015c*/ 	.word	0xffffffff


	//   ....[32]....
        /*0160*/ 	.word	0xffffffff


	//   ....[33]....
        /*0164*/ 	.word	0xffffffff


	//   ....[34]....
        /*0168*/ 	.word	0xffffffff


	//   ....[35]....
        /*016c*/ 	.word	0xffffffff


	//   ....[36]....
        /*0170*/ 	.word	0xffffffff


	//   ....[37]....
        /*0174*/ 	.word	0xffffffff


	//   ....[38]....
        /*0178*/ 	.word	0xffffffff


	//   ....[39]....
        /*017c*/ 	.word	0xffffffff


	//   ....[40]....
        /*0180*/ 	.word	0xffffffff


	//   ....[41]....
        /*0184*/ 	.word	0xffffffff


	//   ....[42]....
        /*0188*/ 	.word	0xffffffff


	//   ....[43]....
        /*018c*/ 	.word	0xffffffff


	//   ....[44]....
        /*0190*/ 	.word	0xffffffff


	//   ....[45]....
        /*0194*/ 	.word	0xffffffff


	//   ....[46]....
        /*0198*/ 	.word	0xffffffff


	//   ....[47]....
        /*019c*/ 	.word	0xffffffff


	//   ....[48]....
        /*01a0*/ 	.word	0xffffffff


	//   ....[49]....
        /*01a4*/ 	.word	0xffffffff


	//   ....[50]....
        /*01a8*/ 	.word	0xffffffff


	//   ....[51]....
        /*01ac*/ 	.word	0xffffffff


	//   ....[52]....
        /*01b0*/ 	.word	0xffffffff


	//   ....[53]....
        /*01b4*/ 	.word	0xffffffff


	//   ....[54]....
        /*01b8*/ 	.word	0xffffffff


	//   ....[55]....
        /*01bc*/ 	.word	0xffffffff


	//   ....[56]....
        /*01c0*/ 	.word	0x05000017


	//   ....[57]....
        /*01c4*/ 	.word	0x05000017


	//   ....[58]....
        /*01c8*/ 	.word	0x05000017


	//   ....[59]....
        /*01cc*/ 	.word	0x05000017


	//   ....[60]....
        /*01d0*/ 	.word	0x05000017


	//   ....[61]....
        /*01d4*/ 	.word	0x05000017


	//   ....[62]....
        /*01d8*/ 	.word	0x05000017


	//   ....[63]....
        /*01dc*/ 	.word	0x05000017


	//   ....[64]....
        /*01e0*/ 	.word	0x05000017


	//   ....[65]....
        /*01e4*/ 	.word	0x05000017


	//   ....[66]....
        /*01e8*/ 	.word	0x05000017


	//   ....[67]....
        /*01ec*/ 	.word	0x05000017


	//   ....[68]....
        /*01f0*/ 	.word	0x05000017


	//   ....[69]....
        /*01f4*/ 	.word	0x05000017


	//   ....[70]....
        /*01f8*/ 	.word	0x05000017


	//   ....[71]....
        /*01fc*/ 	.word	0x05000017


	//   ....[72]....
        /*0200*/ 	.word	0x05000017


	//   ....[73]....
        /*0204*/ 	.word	0x05000017


	//   ....[74]....
        /*0208*/ 	.word	0x05000017


	//   ....[75]....
        /*020c*/ 	.word	0x05000017


	//   ....[76]....
        /*0210*/ 	.word	0x05000017


	//   ....[77]....
        /*0214*/ 	.word	0x05000017


	//   ....[78]....
        /*0218*/ 	.word	0x05000017


	//   ....[79]....
        /*021c*/ 	.word	0x05000017


	//   ....[80]....
        /*0220*/ 	.word	0x05000017


	//   ....[81]....
        /*0224*/ 	.word	0x05000017


	//   ....[82]....
        /*0228*/ 	.word	0x05000017


	//   ....[83]....
        /*022c*/ 	.word	0x05000017


	//   ....[84]....
        /*0230*/ 	.word	0x05000017


	//   ....[85]....
        /*0234*/ 	.word	0x05000017


	//   ....[86]....
        /*0238*/ 	.word	0x05000017


	//   ....[87]....
        /*023c*/ 	.word	0x05000017


	//   ....[88]....
        /*0240*/ 	.word	0x05000017


	//   ....[89]....
        /*0244*/ 	.word	0x05000017


	//   ....[90]....
        /*0248*/ 	.word	0x05000017


	//   ....[91]....
        /*024c*/ 	.word	0x05000017


	//----- nvinfo : EIATTR_COOP_GROUP_INSTR_OFFSETS
	.align		4
.L_665:
        /*0250*/ 	.byte	0x04, 0x28
        /*0252*/ 	.short	(.L_667 - .L_666)


	//   ....[0]....
.L_666:
        /*0254*/ 	.word	0x000002a0


	//   ....[1]....
        /*0258*/ 	.word	0x000002c0


	//   ....[2]....
        /*025c*/ 	.word	0x000002e0


	//   ....[3]....
        /*0260*/ 	.word	0x00000300


	//   ....[4]....
        /*0264*/ 	.word	0x00000320


	//   ....[5]....
        /*0268*/ 	.word	0x00000970


	//   ....[6]....
        /*026c*/ 	.word	0x00000990


	//   ....[7]....
        /*0270*/ 	.word	0x000009c0


	//   ....[8]....
        /*0274*/ 	.word	0x000009f0


	//   ....[9]....
        /*0278*/ 	.word	0x00000a10


	//   ....[10]....
        /*027c*/ 	.word	0x00000c90


	//   ....[11]....
        /*0280*/ 	.word	0x00000d50


	//   ....[12]....
        /*0284*/ 	.word	0x00000db0


	//   ....[13]....
        /*0288*/ 	.word	0x00000e50


	//   ....[14]....
        /*028c*/ 	.word	0x00000ea0


	//   ....[15]....
        /*0290*/ 	.word	0x00000f00


	//   ....[16]....
        /*0294*/ 	.word	0x00000f50


	//   ....[17]....
        /*0298*/ 	.word	0x00000f90


	//   ....[18]....
        /*029c*/ 	.word	0x00000fa0


	//   ....[19]....
        /*02a0*/ 	.word	0x00001060


	//   ....[20]....
        /*02a4*/ 	.word	0x00001130


	//   ....[21]....
        /*02a8*/ 	.word	0x00001180


	//   ....[22]....
        /*02ac*/ 	.word	0x000011e0


	//   ....[23]....
        /*02b0*/ 	.word	0x00001240


	//   ....[24]....
        /*02b4*/ 	.word	0x00001280


	//   ....[25]....
        /*02b8*/ 	.word	0x000012c0


	//   ....[26]....
        /*02bc*/ 	.word	0x00001300


	//   ....[27]....
        /*02c0*/ 	.word	0x00001310


	//   ....[28]....
        /*02c4*/ 	.word	0x00001b60


	//   ....[29]....
        /*02c8*/ 	.word	0x00001b80


	//   ....[30]....
        /*02cc*/ 	.word	0x00001ba0


	//   ....[31]....
        /*02d0*/ 	.word	0x00001bc0


	//   ....[32]....
        /*02d4*/ 	.word	0x00001be0


	//   ....[33]....
        /*02d8*/ 	.word	0x000022c0


	//   ....[34]....
        /*02dc*/ 	.word	0x000022f0


	//   ....[35]....
        /*02e0*/ 	.word	0x00002310


	//   ....[36]....
        /*02e4*/ 	.word	0x00002330


	//   ....[37]....
        /*02e8*/ 	.word	0x00002350


	//   ....[38]....
        /*02ec*/ 	.word	0x000025d0


	//   ....[39]....
        /*02f0*/ 	.word	0x00002690


	//   ....[40]....
        /*02f4*/ 	.word	0x000026f0


	//   ....[41]....
        /*02f8*/ 	.word	0x00002770


	//   ....[42]....
        /*02fc*/ 	.word	0x000027d0


	//   ....[43]....
        /*0300*/ 	.word	0x00002810


	//   ....[44]....
        /*0304*/ 	.word	0x00002850


	//   ....[45]....
        /*0308*/ 	.word	0x000028b0


	//   ....[46]....
        /*030c*/ 	.word	0x000028e0


	//   ....[47]....
        /*0310*/ 	.word	0x000029a0


	//   ....[48]....
        /*0314*/ 	.word	0x00002a60


	//   ....[49]....
        /*0318*/ 	.word	0x00002ab0


	//   ....[50]....
        /*031c*/ 	.word	0x00002b10


	//   ....[51]....
        /*0320*/ 	.word	0x00002b70


	//   ....[52]....
        /*0324*/ 	.word	0x00002bb0


	//   ....[53]....
        /*0328*/ 	.word	0x00002bf0


	//   ....[54]....
        /*032c*/ 	.word	0x00002c30


	//   ....[55]....
        /*0330*/ 	.word	0x00002c40


	//   ....[56]....
        /*0334*/ 	.word	0x00003470


	//   ....[57]....
        /*0338*/ 	.word	0x000034f0


	//   ....[58]....
        /*033c*/ 	.word	0x00003580


	//   ....[59]....
        /*0340*/ 	.word	0x00003670


	//   ....[60]....
        /*0344*/ 	.word	0x00003710


	//   ....[61]....
        /*0348*/ 	.word	0x000037a0


	//   ....[62]....
        /*034c*/ 	.word	0x00003820


	//   ....[63]....
        /*0350*/ 	.word	0x000038a0


	//   ....[64]....
        /*0354*/ 	.word	0x000038d0


	//   ....[65]....
        /*0358*/ 	.word	0x00003980


	//   ....[66]....
        /*035c*/ 	.word	0x00003a00


	//   ....[67]....
        /*0360*/ 	.word	0x00003a80


	//   ....[68]....
        /*0364*/ 	.word	0x00003b50


	//   ....[69]....
        /*0368*/ 	.word	0x00003bd0


	//   ....[70]....
        /*036c*/ 	.word	0x00003c40


	//   ....[71]....
        /*0370*/ 	.word	0x00003cc0


	//   ....[72]....
        /*0374*/ 	.word	0x00003d40


	//   ....[73]....
        /*0378*/ 	.word	0x00003da0


	//   ....[74]....
        /*037c*/ 	.word	0x00003e10


	//   ....[75]....
        /*0380*/ 	.word	0x00003e90


	//   ....[76]....
        /*0384*/ 	.word	0x00003f20


	//   ....[77]....
        /*0388*/ 	.word	0x00004020


	//   ....[78]....
        /*038c*/ 	.word	0x000040a0


	//   ....[79]....
        /*0390*/ 	.word	0x00004120


	//   ....[80]....
        /*0394*/ 	.word	0x000041a0


	//   ....[81]....
        /*0398*/ 	.word	0x00004230


	//   ....[82]....
        /*039c*/ 	.word	0x00004260


	//   ....[83]....
        /*03a0*/ 	.word	0x00004330


	//   ....[84]....
        /*03a4*/ 	.word	0x000043b0


	//   ....[85]....
        /*03a8*/ 	.word	0x00004430


	//   ....[86]....
        /*03ac*/ 	.word	0x00004500


	//   ....[87]....
        /*03b0*/ 	.word	0x00004580


	//   ....[88]....
        /*03b4*/ 	.word	0x000045f0


	//   ....[89]....
        /*03b8*/ 	.word	0x00004670


	//   ....[90]....
        /*03bc*/ 	.word	0x000046f0


	//   ....[91]....
        /*03c0*/ 	.word	0x00004750


	//----- nvinfo : EIATTR_VRC_CTA_INIT_COUNT
	.align		4
.L_667:
        /*03c4*/ 	.byte	0x02, 0x4a
	.zero		1
	.zero		1


	//----- nvinfo : EIATTR_EXIT_INSTR_OFFSETS
	.align		4
        /*03c8*/ 	.byte	0x04, 0x1c
        /*03ca*/ 	.short	(.L_669 - .L_668)


	//   ....[0]....
.L_668:
        /*03cc*/ 	.word	0x000007b0


	//   ....[1]....
        /*03d0*/ 	.word	0x000018d0


	//   ....[2]....
        /*03d4*/ 	.word	0x00003290


	//   ....[3]....
        /*03d8*/ 	.word	0x00003370


	//   ....[4]....
        /*03dc*/ 	.word	0x00003420


	//----- nvinfo : EIATTR_MAX_THREADS
	.align		4
.L_669:
        /*03e0*/ 	.byte	0x04, 0x05
        /*03e2*/ 	.short	(.L_671 - .L_670)
.L_670:
        /*03e4*/ 	.word	0x00000080
        /*03e8*/ 	.word	0x00000001
        /*03ec*/ 	.word	0x00000001


	//----- nvinfo : EIATTR_CRS_STACK_SIZE
	.align		4
.L_671:
        /*03f0*/ 	.byte	0x04, 0x1e
        /*03f2*/ 	.short	(.L_673 - .L_672)
.L_672:
        /*03f4*/ 	.word	0x00000000


	//----- nvinfo : EIATTR_CBANK_PARAM_SIZE
	.align		4
.L_673:
        /*03f8*/ 	.byte	0x03, 0x19
        /*03fa*/ 	.short	0x0078


	//----- nvinfo : EIATTR_PARAM_CBANK
	.align		4
        /*03fc*/ 	.byte	0x04, 0x0a
        /*03fe*/ 	.short	(.L_675 - .L_674)
	.align		4
.L_674:
        /*0400*/ 	.word	index@(.nv.constant0._ZN3cub18CUB_300001_SM_10006detail6select23DeviceSelectSweepKernelINS2_10policy_hubIN4cuda3std3__45tupleIJddiEEENS0_8NullTypeElLb0ELNS0_10SelectImplE2EE10Policy1000EPS9_PSA_N6thrust24THRUST_300001_SM_1000_NS12zip_iteratorINS8_IJNSH_6detail15normal_iteratorINSH_10device_ptrIdEEEESN_NSK_INSL_IiEEEEEEEEEPlNS0_13ScanTileStateIiLb1EEE8region_1SA_iNS2_19streaming_context_tIlLb1EEELSB_2EEEvT0_T1_T2_T3_T4_T5_T6_T7_iT8_NS1_7vsmem_tE)
        /*0404*/ 	.short	0x0380
        /*0406*/ 	.short	0x0078


	//----- nvinfo : EIATTR_SW_WAR
	.align		4
.L_675:
        /*0408*/ 	.byte	0x04, 0x36
        /*040a*/ 	.short	(.L_677 - .L_676)
.L_676:
        /*040c*/ 	.word	0x00000008
.L_677:


//--------------------- .nv.info._ZN3cub18CUB_300001_SM_10006detail6select23DeviceSelectSweepKernelINS2_10policy_hubIN4cuda3std3__45tupleIJddiEEENS0_8NullTypeEiLb0ELNS0_10SelectImplE2EE10Policy1000EPS9_PSA_N6thrust24THRUST_300001_SM_1000_NS12zip_iteratorINS8_IJNSH_6detail15normal_iteratorINSH_10device_ptrIdEEEESN_NSK_INSL_IiEEEEEEEEEPiNS0_13ScanTileStateIiLb1EEE8region_1SA_iNS2_19streaming_context_tIiLb0EEELSB_2EEEvT0_T1_T2_T3_T4_T5_T6_T7_iT8_NS1_7vsmem_tE --------------------------
	.section	.nv.info._ZN3cub18CUB_300001_SM_10006detail6select23DeviceSelectSweepKernelINS2_10policy_hubIN4cuda3std3__45tupleIJddiEEENS0_8NullTypeEiLb0ELNS0_10SelectImplE2EE10Policy1000EPS9_PSA_N6thrust24THRUST_300001_SM_1000_NS12zip_iteratorINS8_IJNSH_6detail15normal_iteratorINSH_10device_ptrIdEEEESN_NSK_INSL_IiEEEEEEEEEPiNS0_13ScanTileStateIiLb1EEE8region_1SA_iNS2_19streaming_context_tIiLb0EEELSB_2EEEvT0_T1_T2_T3_T4_T5_T6_T7_iT8_NS1_7vsmem_tE,"",@"SHT_CUDA_INFO"
	.sectionflags	@""
	.align	4


	//----- nvinfo : EIATTR_CUDA_API_VERSION
	.align		4
        /*0000*/ 	.byte	0x04, 0x37
        /*0002*/ 	.short	(.L_679 - .L_678)
.L_678:
        /*0004*/ 	.word	0x00000082


	//----- nvinfo : EIATTR_KPARAM_INFO
	.align		4
.L_679:
        /*0008*/ 	.byte	0x04, 0x17
        /*000a*/ 	.short	(.L_681 - .L_680)
.L_680:
        /*000c*/ 	.word	0x00000000
        /*0010*/ 	.short	0x000a
        /*0012*/ 	.short	0x0048
        /*0014*/ 	.byte	0x00, 0xf0, 0x21, 0x00


	//----- nvinfo : EIATTR_KPARAM_INFO
	.align		4
.L_681:
        /*0018*/ 	.byte	0x04, 0x17
        /*001a*/ 	.short	(.L_683 - .L_682)
.L_682:
        /*001c*/ 	.word	0x00000000
        /*0020*/ 	.short	0x0009
        /*0022*/ 	.short	0x0044
        /*0024*/ 	.byte	0x00, 0xf0, 0x05, 0x00


	//----- nvinfo : EIATTR_KPARAM_INFO
	.align		4
.L_683:
        /*0028*/ 	.byte	0x04, 0x17
        /*002a*/ 	.short	(.L_685 - .L_684)
.L_684:
        /*002c*/ 	.word	0x00000000
        /*0030*/ 	.short	0x0008
        /*0032*/ 	.short	0x0040
        /*0034*/ 	.byte	0x00, 0xf0, 0x11, 0x00


	//----- nvinfo : EIATTR_KPARAM_INFO
	.align		4
.L_685:
        /*0038*/ 	.byte	0x04, 0x17
        /*003a*/ 	.short	(.L_687 - .L_686)
.L_686:
        /*003c*/ 	.word	0x00000000
        /*0040*/ 	.short	0x0007
        /*0042*/ 	.short	0x003c
        /*0044*/ 	.byte	0x00, 0xf0, 0x11, 0x00


	//----- nvinfo : EIATTR_KPARAM_INFO
	.align		4
.L_687:
        /*0048*/ 	.byte	0x04, 0x17
        /*004a*/ 	.short	(.L_689 - .L_688)
.L_688:
        /*004c*/ 	.word	0x00000000
        /*0050*/ 	.short	0x0006
        /*0052*/ 	.short	0x0039
        /*0054*/ 	.byte	0x00, 0xf0, 0x05, 0x00


	//----- nvinfo : EIATTR_KPARAM_INFO
	.align		4
.L_689:
        /*0058*/ 	.byte	0x04, 0x17
        /*005a*/ 	.short	(.L_691 - .L_690)
.L_690:
        /*005c*/ 	.word	0x00000000
        /*0060*/ 	.short	0x0005
        /*0062*/ 	.short	0x0038
        /*0064*/ 	.byte	0x00, 0xf0, 0x05, 0x00


	//----- nvinfo : EIATTR_KPARAM_INFO
	.align		4
.L_691:
        /*0068*/ 	.byte	0x04, 0x17
        /*006a*/ 	.short	(.L_693 - .L_692)
.L_692:
        /*006c*/ 	.word	0x00000000
        /*0070*/ 	.short	0x0004
        /*0072*/ 	.short	0x0030
        /*0074*/ 	.byte	0x00, 0xf0, 0x21, 0x00


	//----- nvinfo : EIATTR_KPARAM_INFO
	.align		4
.L_693:
        /*0078*/ 	.byte	0x04, 0x17
        /*007a*/ 	.short	(.L_695 - .L_694)
.L_694:
        /*007c*/ 	.word	0x00000000
        /*0080*/ 	.short	0x0003
        /*0082*/ 	.short	0x0028
        /*0084*/ 	.byte	0x00, 0xf5, 0x21, 0x00


	//----- nvinfo : EIATTR_KPARAM_INFO
	.align		4
.L_695:
        /*0088*/ 	.byte	0x04, 0x17
        /*008a*/ 	.short	(.L_697 - .L_696)
.L_696:
        /*008c*/ 	.word	0x00000000
        /*0090*/ 	.short	0x0002
        /*0092*/ 	.short	0x0010
        /*0094*/ 	.byte	0x00, 0xf0, 0x61, 0x00


	//----- nvinfo : EIATTR_KPARAM_INFO
	.align		4
.L_697:
        /*0098*/ 	.byte	0x04, 0x17
        /*009a*/ 	.short	(.L_699 - .L_698)
.L_698:
        /*009c*/ 	.word	0x00000000
        /*00a0*/ 	.short	0x0001
        /*00a2*/ 	.short	0x0008
        /*00a4*/ 	.byte	0x00, 0xf5, 0x21, 0x00


	//----- nvinfo : EIATTR_KPARAM_INFO
	.align		4
.L_699:
        /*00a8*/ 	.byte	0x04, 0x17
        /*00aa*/ 	.short	(.L_701 - .L_700)
.L_700:
        /*00ac*/ 	.word	0x00000000
        /*00b0*/ 	.short	0x0000
        /*00b2*/ 	.short	0x0000
        /*00b4*/ 	.byte	0x00, 0xf5, 0x21, 0x00


	//----- nvinfo : EIATTR_SPARSE_MMA_MASK
	.align		4
.L_701:
        /*00b8*/ 	.byte	0x03, 0x50
        /*00ba*/ 	.short	0x0000


	//----- nvinfo : EIATTR_MAXREG_COUNT
	.align		4
        /*00bc*/ 	.byte	0x03, 0x1b
        /*00be*/ 	.short	0x00ff


	//----- nvinfo : EIATTR_NUM_BARRIERS
	.align		4
        /*00c0*/ 	.byte	0x02, 0x4c
        /*00c2*/ 	.byte	0x01
	.zero		1


	//----- nvinfo : EIATTR_MERCURY_ISA_VERSION
	.align		4
        /*00c4*/ 	.byte	0x03, 0x5f
        /*00c6*/ 	.short	0x0101


	//----- nvinfo : EIATTR_UNUSED_LOAD_BYTE_OFFSET
	.align		4
        /*00c8*/ 	.byte	0x04, 0x44
        /*00ca*/ 	.short	(.L_703 - .L_702)


	//   ....[0]....
.L_702:
        /*00cc*/ 	.word	0x000026b0
        /*00d0*/ 	.word	0x0000fff0


	//----- nvinfo : EIATTR_COOP_GROUP_MASK_REGIDS
	.align		4
.L_703:
        /*00d4*/ 	.byte	0x04, 0x29
        /*00d6*/ 	.short	(.L_705 - .L_704)


	//   ....[0]....
.L_704:
        /*00d8*/ 	.word	0xffffffff


	//   ....[1]....
        /*00dc*/ 	.word	0xffffffff


	//   ....[2]....
        /*00e0*/ 	.word	0xffffffff


	//   ....[3]....
        /*00e4*/ 	.word	0xffffffff


	//   ....[4]....
        /*00e8*/ 	.word	0xffffffff


	//   ....[5]....
        /*00ec*/ 	.word	0xffffffff


	//   ....[6]....
        /*00f0*/ 	.word	0xffffffff


	//   ....[7]....
        /*00f4*/ 	.word	0xffffffff


	//   ....[8]....
        /*00f8*/ 	.word	0xffffffff


	//   ....[9]....
        /*00fc*/ 	.word	0xffffffff


	//   ....[10]....
        /*0100*/ 	.word	0xffffffff


	//   ....[11]....
        /*0104*/ 	.word	0xffffffff


	//   ....[12]....
        /*0108*/ 	.word	0xffffffff


	//   ....[13]....
        /*010c*/ 	.word	0xffffffff


	//   ....[14]....
        /*0110*/ 	.word	0xffffffff


	//   ....[15]....
        /*0114*/ 	.word	0xffffffff


	//   ....[16]....
        /*0118*/ 	.word	0xffffffff


	//   ....[17]....
        /*011c*/ 	.word	0xffffffff


	//   ....[18]....
        /*0120*/ 	.word	0xffffffff


	//   ....[19]....
        /*0124*/ 	.word	0xffffffff


	//   ....[20]....
        /*0128*/ 	.word	0xffffffff


	//   ....[21]....
        /*012c*/ 	.word	0xffffffff


	//   ....[22]....
        /*0130*/ 	.word	0xffffffff


	//   ....[23]....
        /*0134*/ 	.word	0xffffffff


	//   ....[24]....
        /*0138*/ 	.word	0xffffffff


	//   ....[25]....
        /*013c*/ 	.word	0xffffffff


	//   ....[26]....
        /*0140*/ 	.word	0xffffffff


	//   ....[27]....
        /*0144*/ 	.word	0xffffffff


	//   ....[28]....
        /*0148*/ 	.word	0xffffffff


	//   ....[29]....
        /*014c*/ 	.word	0xffffffff


	//   ....[30]....
        /*0150*/ 	.word	0xffffffff


	//   ....[31]....
        /*0154*/ 	.word	0xffffffff


	//   ....[32]....
        /*0158*/ 	.word	0xffffffff


	//   ....[33]....
        /*015c*/ 	.word	0xffffffff


	//   ....[34]....
        /*0160*/ 	.word	0xffffffff


	//   ....[35]....
        /*0164*/ 	.word	0xffffffff


	//   ....[36]....
        /*0168*/ 	.word	0xffffffff


	//   ....[37]....
        /*016c*/ 	.word	0xffffffff


	//   ....[38]....
        /*0170*/ 	.word	0xffffffff


	//   ....[39]....
        /*0174*/ 	.word	0xffffffff


	//   ....[40]....
        /*0178*/ 	.word	0xffffffff


	//   ....[41]....
        /*017c*/ 	.word	0xffffffff


	//   ....[42]....
        /*0180*/ 	.word	0xffffffff


	//   ....[43]....
        /*0184*/ 	.word	0xffffffff


	//   ....[44]....
        /*0188*/ 	.word	0xffffffff


	//   ....[45]....
        /*018c*/ 	.word	0xffffffff


	//   ....[46]....
        /*0190*/ 	.word	0xffffffff


	//   ....[47]....
        /*0194*/ 	.word	0xffffffff


	//   ....[48]....
        /*0198*/ 	.word	0xffffffff


	//   ....[49]....
        /*019c*/ 	.word	0xffffffff


	//   ....[50]....
        /*01a0*/ 	.word	0xffffffff


	//   ....[51]....
        /*01a4*/ 	.word	0xffffffff


	//   ....[52]....
        /*01a8*/ 	.word	0xffffffff


	//   ....[53]....
        /*01ac*/ 	.word	0xffffffff


	//   ....[54]....
        /*01b0*/ 	.word	0xffffffff


	//   ....[55]....
        /*01b4*/ 	.word	0xffffffff


	//   ....[56]....
        /*01b8*/ 	.word	0x05000017


	//   ....[57]....
        /*01bc*/ 	.word	0x05000017


	//   ....[58]....
        /*01c0*/ 	.word	0x05000017


	//   ....[59]....
        /*01c4*/ 	.word	0x05000017


	//   ....[60]....
        /*01c8*/ 	.word	0x05000017


	//   ....[61]....
        /*01cc*/ 	.word	0x05000017


	//   ....[62]....
        /*01d0*/ 	.word	0x05000017


	//   ....[63]....
        /*01d4*/ 	.word	0x05000017


	//   ....[64]....
        /*01d8*/ 	.word	0x05000017


	//   ....[65]....
        /*01dc*/ 	.word	0x05000017


	//   ....[66]....
        /*01e0*/ 	.word	0x05000017


	//   ....[67]....
        /*01e4*/ 	.word	0x05000017


	//   ....[68]....
        /*01e8*/ 	.word	0x05000017


	//   ....[69]....
        /*01ec*/ 	.word	0x05000017


	//   ....[70]....
        /*01f0*/ 	.word	0x05000017


	//   ....[71]....
        /*01f4*/ 	.word	0x05000017


	//   ....[72]....
        /*01f8*/ 	.word	0x05000017


	//   ....[73]....
        /*01fc*/ 	.word	0x05000017


	//   ....[74]....
        /*0200*/ 	.word	0x05000017


	//   ....[75]....
        /*0204*/ 	.word	0x05000017


	//   ....[76]....
        /*0208*/ 	.word	0x05000017


	//   ....[77]....
        /*020c*/ 	.word	0x05000017


	//   ....[78]....
        /*0210*/ 	.word	0x05000017


	//   ....[79]....
        /*0214*/ 	.word	0x05000017


	//   ....[80]....
        /*0218*/ 	.word	0x05000017


	//   ....[81]....
        /*021c*/ 	.word	0x05000017


	//   ....[82]....
        /*0220*/ 	.word	0x05000017


	//   ....[83]....
        /*0224*/ 	.word	0x05000017


	//   ....[84]....
        /*0228*/ 	.word	0x05000017


	//   ....[85]....
        /*022c*/ 	.word	0x05000017


	//   ....[86]....
        /*0230*/ 	.word	0x05000017


	//   ....[87]....
        /*0234*/ 	.word	0x05000017


	//   ....[88]....
        /*0238*/ 	.word	0x05000017


	//   ....[89]....
        /*023c*/ 	.word	0x05000017


	//   ....[90]....
        /*0240*/ 	.word	0x05000017


	//   ....[91]....
        /*0244*/ 	.word	0x05000017


	//----- nvinfo : EIATTR_COOP_GROUP_INSTR_OFFSETS
	.align		4
.L_705:
        /*0248*/ 	.byte	0x04, 0x28
        /*024a*/ 	.short	(.L_707 - .L_706)


	//   ....[0]....
.L_706:
        /*024c*/ 	.word	0x00000210


	//   ....[1]....
        /*0250*/ 	.word	0x00000230


	//   ....[2]....
        /*0254*/ 	.word	0x00000250


	//   ....[3]....
        /*0258*/ 	.word	0x00000270


	//   ....[4]....
        /*025c*/ 	.word	0x00000290


	//   ....[5]....
        /*0260*/ 	.word	0x000006c0


	//   ....[6]....
        /*0264*/ 	.word	0x000006e0


	//   ....[7]....
        /*0268*/ 	.word	0x00000710


	//   ....[8]....
        /*026c*/ 	.word	0x00000740


	//   ....[9]....
        /*0270*/ 	.word	0x00000760


	//   ....[10]....
        /*0274*/ 	.word	0x000009e0


	//   ....[11]....
        /*0278*/ 	.word	0x00000aa0


	//   ....[12]....
        /*027c*/ 	.word	0x00000b00


	//   ....[13]....
        /*0280*/ 	.word	0x00000ba0


	//   ....[14]....
        /*0284*/ 	.word	0x00000bf0


	//   ....[15]....
        /*0288*/ 	.word	0x00000c50


	//   ....[16]....
        /*028c*/ 	.word	0x00000ca0


	//   ....[17]....
        /*0290*/ 	.word	0x00000ce0


	//   ....[18]....
        /*0294*/ 	.word	0x00000cf0


	//   ....[19]....
        /*0298*/ 	.word	0x00000db0


	//   ....[20]....
        /*029c*/ 	.word	0x00000e80


	//   ....[21]....
        /*02a0*/ 	.word	0x00000ed0


	//   ....[22]....
        /*02a4*/ 	.word	0x00000f30


	//   ....[23]....
        /*02a8*/ 	.word	0x00000f90


	//   ....[24]....
        /*02ac*/ 	.word	0x00000fd0


	//   ....[25]....
        /*02b0*/ 	.word	0x00001010


	//   ....[26]....
        /*02b4*/ 	.word	0x00001050


	//   ....[27]....
        /*02b8*/ 	.word	0x00001060


	//   ....[28]....
        /*02bc*/ 	.word	0x00001600


	//   ....[29]....
        /*02c0*/ 	.word	0x00001620


	//   ....[30]....
        /*02c4*/ 	.word	0x00001640


	//   ....[31]....
        /*02c8*/ 	.word	0x00001660


	//   ....[32]....
        /*02cc*/ 	.word	0x00001680


	//   ....[33]....
        /*02d0*/ 	.word	0x00001b30


	//   ....[34]....
        /*02d4*/ 	.word	0x00001b50


	//   ....[35]....
        /*02d8*/ 	.word	0x00001b80


	//   ....[36]....
        /*02dc*/ 	.word	0x00001bb0


	//   ....[37]....
        /*02e0*/ 	.word	0x00001bd0


	//   ....[38]....
        /*02e4*/ 	.word	0x00001e50


	//   ....[39]....
        /*02e8*/ 	.word	0x00001f10


	//   ....[40]....
        /*02ec*/ 	.word	0x00001f70


	//   ....[41]....
        /*02f0*/ 	.word	0x00002000


	//   ....[42]....
        /*02f4*/ 	.word	0x00002070


	//   ....[43]....
        /*02f8*/ 	.word	0x000020b0


	//   ....[44]....
        /*02fc*/ 	.word	0x000020f0


	//   ....[45]....
        /*0300*/ 	.word	0x00002130


	//   ....[46]....
        /*0304*/ 	.word	0x00002140


	//   ....[47]....
        /*0308*/ 	.word	0x00002220


	//   ....[48]....
        /*030c*/ 	.word	0x000022f0


	//   ....[49]....
        /*0310*/ 	.word	0x00002340


	//   ....[50]....
        /*0314*/ 	.word	0x000023a0


	//   ....[51]....
        /*0318*/ 	.word	0x00002400


	//   ....[52]....
        /*031c*/ 	.word	0x00002440


	//   ....[53]....
        /*0320*/ 	.word	0x00002480


	//   ....[54]....
        /*0324*/ 	.word	0x000024c0


	//   ....[55]....
        /*0328*/ 	.word	0x000024d0


	//   ....[56]....
        /*032c*/ 	.word	0x000029b0


	//   ....[57]....
        /*0330*/ 	.word	0x00002a30


	//   ....[58]....
        /*0334*/ 	.word	0x00002ac0


	//   ....[59]....
        /*0338*/ 	.word	0x00002bb0


	//   ....[60]....
        /*033c*/ 	.word	0x00002c40


	//   ....[61]....
        /*0340*/ 	.word	0x00002cd0


	//   ....[62]....
        /*0344*/ 	.word	0x00002d50


	//   ....[63]....
        /*0348*/ 	.word	0x00002dd0


	//   ....[64]....
        /*034c*/ 	.word	0x00002e00


	//   ....[65]....
        /*0350*/ 	.word	0x00002ec0


	//   ....[66]....
        /*0354*/ 	.word	0x00002f40


	//   ....[67]....
        /*0358*/ 	.word	0x00002fc0


	//   ....[68]....
        /*035c*/ 	.word	0x00003090


	//   ....[69]....
        /*0360*/ 	.word	0x00003110


	//   ....[70]....
        /*0364*/ 	.word	0x00003180


	//   ....[71]....
        /*0368*/ 	.word	0x00003200


	//   ....[72]....
        /*036c*/ 	.word	0x00003280


	//   ....[73]....
        /*0370*/ 	.word	0x000032e0


	//   ....[74]....
        /*0374*/ 	.word	0x00003350


	//   ....[75]....
        /*0378*/ 	.word	0x000033d0


	//   ....[76]....
        /*037c*/ 	.word	0x00003460


	//   ....[77]....
        /*0380*/ 	.word	0x00003570


	//   ....[78]....
        /*0384*/ 	.word	0x000035f0


	//   ....[79]....
        /*0388*/ 	.word	0x00003670


	//   ....[80]....
        /*038c*/ 	.word	0x000036e0


	//   ....[81]....
        /*0390*/ 	.word	0x00003760


	//   ....[82]....
        /*0394*/ 	.word	0x00003790


	//   ....[83]....
        /*0398*/ 	.word	0x00003860


	//   ....[84]....
        /*039c*/ 	.word	0x000038e0


	//   ....[85]....
        /*03a0*/ 	.word	0x00003960


	//   ....[86]....
        /*03a4*/ 	.word	0x00003a30


	//   ....[87]....
        /*03a8*/ 	.word	0x00003aa0


	//   ....[88]....
        /*03ac*/ 	.word	0x00003b20


	//   ....[89]....
        /*03b0*/ 	.word	0x00003ba0


	//   ....[90]....
        /*03b4*/ 	.word	0x00003c10


	//   ....[91]....
        /*03b8*/ 	.word	0x00003c70


	//----- nvinfo : EIATTR_VRC_CTA_INIT_COUNT
	.align		4
.L_707:
        /*03bc*/ 	.byte	0x02, 0x4a
	.zero		1
	.zero		1


	//----- nvinfo : EIATTR_EXIT_INSTR_OFFSETS
	.align		4
        /*03c0*/ 	.byte	0x04, 0x1c
        /*03c2*/ 	.short	(.L_709 - .L_708)


	//   ....[0]....
.L_708:
        /*03c4*/ 	.word	0x00000570


	//   ....[1]....
        /*03c8*/ 	.word	0x00001430


	//   ....[2]....
        /*03cc*/ 	.word	0x00002930


	//   ....[3]....
        /*03d0*/ 	.word	0x00002960


	//----- nvinfo : EIATTR_MAX_THREADS
	.align		4
.L_709:
        /*03d4*/ 	.byte	0x04, 0x05
        /*03d6*/ 	.short	(.L_711 - .L_710)
.L_710:
        /*03d8*/ 	.word	0x00000080
        /*03dc*/ 	.word	0x00000001
        /*03e0*/ 	.word	0x00000001


	//----- nvinfo : EIATTR_CRS_STACK_SIZE
	.align		4
.L_711:
        /*03e4*/ 	.byte	0x04, 0x1e
        /*03e6*/ 	.short	(.L_713 - .L_712)
.L_712:
        /*03e8*/ 	.word	0x00000000


	//----- nvinfo : EIATTR_CBANK_PARAM_SIZE
	.align		4
.L_713:
        /*03ec*/ 	.byte	0x03, 0x19
        /*03ee*/ 	.short	0x0050


	//----- nvinfo : EIATTR_PARAM_CBANK
	.align		4
        /*03f0*/ 	.byte	0x04, 0x0a
        /*03f2*/ 	.short	(.L_715 - .L_714)
	.align		4
.L_714:
        /*03f4*/ 	.word	index@(.nv.constant0._ZN3cub18CUB_300001_SM_10006detail6select23DeviceSelectSweepKernelINS2_10policy_hubIN4cuda3std3__45tupleIJddiEEENS0_8NullTypeEiLb0ELNS0_10SelectImplE2EE10Policy1000EPS9_PSA_N6thrust24THRUST_300001_SM_1000_NS12zip_iteratorINS8_IJNSH_6detail15normal_iteratorINSH_10device_ptrIdEEEESN_NSK_INSL_IiEEEEEEEEEPiNS0_13ScanTileStateIiLb1EEE8region_1SA_iNS2_19streaming_context_tIiLb0EEELSB_2EEEvT0_T1_T2_T3_T4_T5_T6_T7_iT8_NS1_7vsmem_tE)
        /*03f8*/ 	.short	0x0380
        /*03fa*/ 	.short	0x0050


	//----- nvinfo : EIATTR_SW_WAR
	.align		4
.L_715:
        /*03fc*/ 	.byte	0x04, 0x36
        /*03fe*/ 	.short	(.L_717 - .L_716)
.L_716:
        /*0400*/ 	.word	0x00000008
.L_717:


//--------------------- .nv.info._ZN3cub18CUB_300001_SM_10006detail6select23DeviceSelectSweepKernelINS2_10policy_hubIN4cuda3std3__45tupleIJddiEEENS0_8NullTypeElLb0ELNS0_10SelectImplE2EE10Policy1000EPS9_PSA_N6thrust24THRUST_300001_SM_1000_NS12zip_iteratorINS8_IJNSH_6detail15normal_iteratorINSH_10device_ptrIdEEEESN_NSK_INSL_IiEEEEEEEEEPlNS0_13ScanTileStateIiLb1EEE8region_0SA_iNS2_19streaming_context_tIlLb1EEELSB_2EEEvT0_T1_T2_T3_T4_T5_T6_T7_iT8_NS1_7vsmem_tE --------------------------
	.section	.nv.info._ZN3cub18CUB_300001_SM_10006detail6select23DeviceSelectSweepKernelINS2_10policy_hubIN4cuda3std3__45tupleIJddiEEENS0_8NullTypeElLb0ELNS0_10SelectImplE2EE10Policy1000EPS9_PSA_N6thrust24THRUST_300001_SM_1000_NS12zip_iteratorINS8_IJNSH_6detail15normal_iteratorINSH_10device_ptrIdEEEESN_NSK_INSL_IiEEEEEEEEEPlNS0_13ScanTileStateIiLb1EEE8region_0SA_iNS2_19streaming_context_tIlLb1EEELSB_2EEEvT0_T1_T2_T3_T4_T5_T6_T7_iT8_NS1_7vsmem_tE,"",@"SHT_CUDA_INFO"
	.sectionflags	@""
	.align	4


	//----- nvinfo : EIATTR_CUDA_API_VERSION
	.align		4
        /*0000*/ 	.byte	0x04, 0x37
        /*0002*/ 	.short	(.L_719 - .L_718)
.L_718:
        /*0004*/ 	.word	0x00000082


	//----- nvinfo : EIATTR_KPARAM_INFO
	.align		4
.L_719:
        /*0008*/ 	.byte	0x04, 0x17
        /*000a*/ 	.short	(.L_721 - .L_720)
.L_720:
        /*000c*/ 	.word	0x00000000
        /*0010*/ 	.short	0x000a
        /*0012*/ 	.short	0x0070
        /*0014*/ 	.byte	0x00, 0xf0, 0x21, 0x00


	//----- nvinfo : EIATTR_KPARAM_INFO
	.align		4
.L_721:
        /*0018*/ 	.byte	0x04, 0x17
        /*001a*/ 	.short	(.L_723 - .L_722)
.L_722:
        /*001c*/ 	.word	0x00000000
        /*0020*/ 	.short	0x0009
        /*0022*/ 	.short	0x0048
        /*0024*/ 	.byte	0x00, 0xf0, 0xa1, 0x00


	//----- nvinfo : EIATTR_KPARAM_INFO
	.align		4
.L_723:
        /*0028*/ 	.byte	0x04, 0x17
        /*002a*/ 	.short	(.L_725 - .L_724)
.L_724:
        /*002c*/ 	.word	0x00000000
        /*0030*/ 	.short	0x0008
        /*0032*/ 	.short	0x0040
        /*0034*/ 	.byte	0x00, 0xf0, 0x11, 0x00


	//----- nvinfo : EIATTR_KPARAM_INFO
	.align		4
.L_725:
        /*0038*/ 	.byte	0x04, 0x17
        /*003a*/ 	.short	(.L_727 - .L_726)
.L_726:
        /*003c*/ 	.word	0x00000000
        /*0040*/ 	.short	0x0007
        /*0042*/ 	.short	0x003c
        /*0044*/ 	.byte	0x00, 0xf0, 0x11, 0x00


	//----- nvinfo : EIATTR_KPARAM_INFO
	.align		4
.L_727:
        /*0048*/ 	.byte	0x04, 0x17
        /*004a*/ 	.short	(.L_729 - .L_728)
.L_728:
        /*004c*/ 	.word	0x00000000
        /*0050*/ 	.short	0x0006
        /*0052*/ 	.short	0x0039
        /*0054*/ 	.byte	0x00, 0xf0, 0x05, 0x00


	//----- nvinfo : EIATTR_KPARAM_INFO
	.align		4
.L_729:
        /*0058*/ 	.byte	0x04, 0x17
        /*005a*/ 	.short	(.L_731 - .L_730)
.L_730:
        /*005c*/ 	.word	0x00000000
        /*0060*/ 	.short	0x0005
        /*0062*/ 	.short	0x0038
        /*0064*/ 	.byte	0x00, 0xf0, 0x05, 0x00


	//----- nvinfo : EIATTR_KPARAM_INFO
	.align		4
.L_731:
        /*0068*/ 	.byte	0x04, 0x17
        /*006a*/ 	.short	(.L_733 - .L_732)
.L_732:
        /*006c*/ 	.word	0x00000000
        /*0070*/ 	.short	0x0004
        /*0072*/ 	.short	0x0030
        /*0074*/ 	.byte	0x00, 0xf0, 0x21, 0x00


	//----- nvinfo : EIATTR_KPARAM_INFO
	.align		4
.L_733:
        /*0078*/ 	.byte	0x04, 0x17
        /*007a*/ 	.short	(.L_735 - .L_734)
.L_734:
        /*007c*/ 	.word	0x00000000
        /*0080*/ 	.short	0x0003
        /*0082*/ 	.short	0x0028
        /*0084*/ 	.byte	0x00, 0xf5, 0x21, 0x00


	//----- nvinfo : EIATTR_KPARAM_INFO
	.align		4
.L_735:
        /*0088*/ 	.byte	0x04, 0x17
        /*008a*/ 	.short	(.L_737 - .L_736)
.L_736:
        /*008c*/ 	.word	0x00000000
        /*0090*/ 	.short	0x0002
        /*0092*/ 	.short	0x0010
        /*0094*/ 	.byte	0x00, 0xf0, 0x61, 0x00


	//----- nvinfo : EIATTR_KPARAM_INFO
	.align		4
.L_737:
        /*0098*/ 	.byte	0x04, 0x17
        /*009a*/ 	.short	(.L_739 - .L_738)
.L_738:
        /*009c*/ 	.word	0x00000000
        /*00a0*/ 	.short	0x0001
        /*00a2*/ 	.short	0x0008
        /*00a4*/ 	.byte	0x00, 0xf5, 0x21, 0x00


	//----- nvinfo : EIATTR_KPARAM_INFO
	.align		4
.L_739:
        /*00a8*/ 	.byte	0x04, 0x17
        /*00aa*/ 	.short	(.L_741 - .L_740)
.L_740:
        /*00ac*/ 	.word	0x00000000
        /*00b0*/ 	.short	0x0000
        /*00b2*/ 	.short	0x0000
        /*00b4*/ 	.byte	0x00, 0xf5, 0x21, 0x00


	//----- nvinfo : EIATTR_SPARSE_MMA_MASK
	.align		4
.L_741:
        /*00b8*/ 	.byte	0x03, 0x50
        /*00ba*/ 	.short	0x0000


	//----- nvinfo : EIATTR_MAXREG_COUNT
	.align		4
        /*00bc*/ 	.byte	0x03, 0x1b
        /*00be*/ 	.short	0x00ff


	//----- nvinfo : EIATTR_NUM_BARRIERS
	.align		4
        /*00c0*/ 	.byte	0x02, 0x4c
        /*00c2*/ 	.byte	0x01
	.zero		1


	//----- nvinfo : EIATTR_MERCURY_ISA_VERSION
	.align		4
        /*00c4*/ 	.byte	0x03, 0x5f
        /*00c6*/ 	.short	0x0101


	//----- nvinfo : EIATTR_UNUSED_LOAD_BYTE_OFFSET
	.align		4
        /*00c8*/ 	.byte	0x04, 0x44
        /*00ca*/ 	.short	(.L_743 - .L_742)


	//   ....[0]....
.L_742:
        /*00cc*/ 	.word	0x00002e10
        /*00d0*/ 	.word	0x0000fff0


	//----- nvinfo : EIATTR_INT_WARP_WIDE_INSTR_OFFSETS
	.align		4
.L_743:
        /*00d4*/ 	.byte	0x04, 0x31
        /*00d6*/ 	.short	(.L_745 - .L_744)


	//   ....[0]....
.L_744:
        /*00d8*/ 	.word	0x000020f0


	//----- nvinfo : EIATTR_COOP_GROUP_MASK_REGIDS
	.align		4
.L_745:
        /*00dc*/ 	.byte	0x04, 0x29
        /*00de*/ 	.short	(.L_747 - .L_746)


	//   ....[0]....
.L_746:
        /*00e0*/ 	.word	0xffffffff


	//   ....[1]....
        /*00e4*/ 	.word	0xffffffff


	//   ....[2]....
        /*00e8*/ 	.word	0xffffffff


	//   ....[3]....
        /*00ec*/ 	.word	0xffffffff


	//   ....[4]....
        /*00f0*/ 	.word	0xffffffff


	//   ....[5]....
        /*00f4*/ 	.word	0xffffffff


	//   ....[6]....
        /*00f8*/ 	.word	0xffffffff


	//   ....[7]....
        /*00fc*/ 	.word	0xffffffff


	//   ....[8]....
        /*0100*/ 	.word	0xffffffff


	//   ....[9]....
        /*0104*/ 	.word	0xffffffff


	//   ....[10]....
        /*0108*/ 	.word	0xffffffff


	//   ....[11]....
        /*010c*/ 	.word	0xffffffff


	//   ....[12]....
        /*0110*/ 	.word	0xffffffff


	//   ....[13]....
        /*0114*/ 	.word	0xffffffff


	//   ....[14]....
        /*0118*/ 	.word	0xffffffff


	//   ....[15]....
        /*011c*/ 	.word	0xffffffff


	//   ....[16]....
        /*0120*/ 	.word	0xffffffff


	//   ....[17]....
        /*0124*/ 	.word	0xffffffff


	//   ....[18]....
        /*0128*/ 	.word	0xffffffff


	//   ....[19]....
        /*012c*/ 	.word	0xffffffff


	//   ....[20]....
        /*0130*/ 	.word	0xffffffff


	//   ....[21]....
        /*0134*/ 	.word	0xffffffff


	//   ....[22]....
        /*0138*/ 	.word	0xffffffff


	//   ....[23]....
        /*013c*/ 	.word	0xffffffff


	//   ....[24]....
        /*0140*/ 	.word	0xffffffff


	//   ....[25]....
        /*0144*/ 	.word	0xffffffff


	//   ....[26]....
        /*0148*/ 	.word	0xffffffff


	//   ....[27]....
        /*014c*/ 	.word	0xffffffff


	//   ....[28]....
        /*0150*/ 	.word	0xffffffff


	//   ....[29]....
        /*0154*/ 	.word	0xffffffff


	//   ....[30]....
        /*0158*/ 	.word	0xffffffff


	//   ....[31]....
        /*015c*/ 	.word	0xffffffff


	//   ....[32]....
        /*0160*/ 	.word	0xffffffff


	//   ....[33]....
        /*0164*/ 	.word	0xffffffff


	//   ....[34]....
        /*0168*/ 	.word	0xffffffff


	//   ....[35]....
        /*016c*/ 	.word	0xffffffff


	//   ....[36]....
        /*0170*/ 	.word	0xffffffff


	//   ....[37]....
        /*0174*/ 	.word	0xffffffff


	//   ....[38]....
        /*0178*/ 	.word	0xffffffff


	//   ....[39]....
        /*017c*/ 	.word	0xffffffff


	//   ....[40]....
        /*0180*/ 	.word	0xffffffff


	//   ....[41]....
        /*0184*/ 	.word	0xffffffff


	//   ....[42]....
        /*0188*/ 	.word	0xffffffff


	//   ....[43]....
        /*018c*/ 	.word	0xffffffff


	//   ....[44]....
        /*0190*/ 	.word	0xffffffff


	//   ....[45]....
        /*0194*/ 	.word	0xffffffff


	//   ....[46]....
        /*0198*/ 	.word	0xffffffff


	//   ....[47]....
        /*019c*/ 	.word	0xffffffff


	//   ....[48]....
        /*01a0*/ 	.word	0xffffffff


	//   ....[49]....
        /*01a4*/ 	.word	0xffffffff


	//   ....[50]....
        /*01a8*/ 	.word	0xffffffff


	//   ....[51]....
        /*01ac*/ 	.word	0xffffffff


	//   ....[52]....
        /*01b0*/ 	.word	0xffffffff


	//   ....[53]....
        /*01b4*/ 	.word	0xffffffff


	//   ....[54]....
        /*01b8*/ 	.word	0xffffffff


	//   ....[55]....
        /*01bc*/ 	.word	0xffffffff


	//   ....[56]....
        /*01c0*/ 	.word	0x05000017


	//   ....[57]....
        /*01c4*/ 	.word	0x05000017


	//   ....[58]....
        /*01c8*/ 	.word	0x05000017


	//   ....[59]....
        /*01cc*/ 	.word	0x05000017


	//   ....[60]....
        /*01d0*/ 	.word	0x05000017


	//   ....[61]....
        /*01d4*/ 	.word	0x05000017


	//   ....[62]....
        /*01d8*/ 	.word	0x05000017


	//   ....[63]....
        /*01dc*/ 	.word	0x05000017


	//   ....[64]....
        /*01e0*/ 	.word	0x05000017


	//   ....[65]....
        /*01e4*/ 	.word	0x05000017


	//   ....[66]....
        /*01e8*/ 	.word	0x05000017


	//   ....[67]....
        /*01ec*/ 	.word	0x05000017


	//   ....[68]....
        /*01f0*/ 	.word	0x05000017


	//   ....[69]....
        /*01f4*/ 	.word	0x05000017


	//   ....[70]....
        /*01f8*/ 	.word	0x05000017


	//   ....[71]....
        /*01fc*/ 	.word	0x05000017


	//   ....[72]....
        /*0200*/ 	.word	0x05000017


	//   ....[73]....
        /*0204*/ 	.word	0x05000017


	//   ....[74]....
        /*0208*/ 	.word	0x05000017


	//   ....[75]....
        /*020c*/ 	.word	0x05000017


	//   ....[76]....
        /*0210*/ 	.word	0x05000017


	//   ....[77]....
        /*0214*/ 	.word	0x05000017


	//   ....[78]....
        /*0218*/ 	.word	0x05000017


	//   ....[79]....
        /*021c*/ 	.word	0x05000017


	//   ....[80]....
        /*0220*/ 	.word	0x05000017


	//   ....[81]....
        /*0224*/ 	.word	0x05000017


	//   ....[82]....
        /*0228*/ 	.word	0x05000017


	//   ....[83]....
        /*022c*/ 	.word	0x05000017


	//   ....[84]....
        /*0230*/ 	.word	0x05000017


	//   ....[85]....
        /*0234*/ 	.word	0x05000017


	//   ....[86]....
        /*0238*/ 	.word	0x05000017


	//   ....[87]....
        /*023c*/ 	.word	0x05000017


	//   ....[88]....
        /*0240*/ 	.word	0x05000017


	//   ....[89]....
        /*0244*/ 	.word	0x05000017


	//   ....[90]....
        /*0248*/ 	.word	0x05000017


	//   ....[91]....
        /*024c*/ 	.word	0x05000017


	//----- nvinfo : EIATTR_COOP_GROUP_INSTR_OFFSETS
	.align		4
.L_747:
        /*0250*/ 	.byte	0x04, 0x28
        /*0252*/ 	.short	(.L_749 - .L_748)


	//   ....[0]....
.L_748:
        /*0254*/ 	.word	0x000002a0


	//   ....[1]....
        /*0258*/ 	.word	0x000002c0


	//   ....[2]....
        /*025c*/ 	.word	0x000002e0


	//   ....[3]....
        /*0260*/ 	.word	0x00000300


	//   ....[4]....
        /*0264*/ 	.word	0x00000320


	//   ....[5]....
        /*0268*/ 	.word	0x00000970


	//   ....[6]....
        /*026c*/ 	.word	0x00000990


	//   ....[7]....
        /*0270*/ 	.word	0x000009c0


	//   ....[8]....
        /*0274*/ 	.word	0x000009f0


	//   ....[9]....
        /*0278*/ 	.word	0x00000a10


	//   ....[10]....
        /*027c*/ 	.word	0x00000c90


	//   ....[11]....
        /*0280*/ 	.word	0x00000d50


	//   ....[12]....
        /*0284*/ 	.word	0x00000db0


	//   ....[13]....
        /*0288*/ 	.word	0x00000e50


	//   ....[14]....
        /*028c*/ 	.word	0x00000ea0


	//   ....[15]....
        /*0290*/ 	.word	0x00000f00


	//   ....[16]....
        /*0294*/ 	.word	0x00000f50


	//   ....[17]....
        /*0298*/ 	.word	0x00000f90


	//   ....[18]....
        /*029c*/ 	.word	0x00000fa0


	//   ....[19]....
        /*02a0*/ 	.word	0x00001060


	//   ....[20]....
        /*02a4*/ 	.word	0x00001130


	//   ....[21]....
        /*02a8*/ 	.word	0x00001180


	//   ....[22]....
        /*02ac*/ 	.word	0x000011e0


	//   ....[23]....
        /*02b0*/ 	.word	0x00001240


	//   ....[24]....
        /*02b4*/ 	.word	0x00001280


	//   ....[25]....
        /*02b8*/ 	.word	0x000012c0


	//   ....[26]....
        /*02bc*/ 	.word	0x00001300


	//   ....[27]....
        /*02c0*/ 	.word	0x00001310


	//   ....[28]....
        /*02c4*/ 	.word	0x00001b60


	//   ....[29]....
        /*02c8*/ 	.word	0x00001b80


	//   ....[30]....
        /*02cc*/ 	.word	0x00001ba0


	//   ....[31]....
        /*02d0*/ 	.word	0x00001bc0


	//   ....[32]....
        /*02d4*/ 	.word	0x00001be0


	//   ....[33]....
        /*02d8*/ 	.word	0x000022c0


	//   ....[34]....
        /*02dc*/ 	.word	0x000022f0


	//   ....[35]....
        /*02e0*/ 	.word	0x00002310


	//   ....[36]....
        /*02e4*/ 	.word	0x00002330


	//   ....[37]....
        /*02e8*/ 	.word	0x00002350


	//   ....[38]....
        /*02ec*/ 	.word	0x000025d0


	//   ....[39]....
        /*02f0*/ 	.word	0x00002690


	//   ....[40]....
        /*02f4*/ 	.word	0x000026f0


	//   ....[41]....
        /*02f8*/ 	.word	0x00002770


	//   ....[42]....
        /*02fc*/ 	.word	0x000027d0


	//   ....[43]....
        /*0300*/ 	.word	0x00002810


	//   ....[44]....
        /*0304*/ 	.word	0x00002850


	//   ....[45]....
        /*0308*/ 	.word	0x000028b0


	//   ....[46]....
        /*030c*/ 	.word	0x000028e0


	//   ....[47]....
        /*0310*/ 	.word	0x000029a0


	//   ....[48]....
        /*0314*/ 	.word	0x00002a60


	//   ....[49]....
        /*0318*/ 	.word	0x00002ab0


	//   ....[50]....
        /*031c*/ 	.word	0x00002b10


	//   ....[51]....
        /*0320*/ 	.word	0x00002b70


	//   ....[52]....
        /*0324*/ 	.word	0x00002bb0


	//   ....[53]....
        /*0328*/ 	.word	0x00002bf0


	//   ....[54]....
        /*032c*/ 	.word	0x00002c30


	//   ....[55]....
        /*0330*/ 	.word	0x00002c40


	//   ....[56]....
        /*0334*/ 	.word	0x00003470


	//   ....[57]....
        /*0338*/ 	.word	0x000034f0


	//   ....[58]....
        /*033c*/ 	.word	0x00003580


	//   ....[59]....
        /*0340*/ 	.word	0x00003670


	//   ....[60]....
        /*0344*/ 	.word	0x00003710


	//   ....[61]....
        /*0348*/ 	.word	0x000037a0


	//   ....[62]....
        /*034c*/ 	.word	0x00003820


	//   ....[63]....
        /*0350*/ 	.word	0x000038a0


	//   ....[64]....
        /*0354*/ 	.word	0x000038d0


	//   ....[65]....
        /*0358*/ 	.word	0x00003980


	//   ....[66]....
        /*035c*/ 	.word	0x00003a00


	//   ....[67]....
        /*0360*/ 	.word	0x00003a80


	//   ....[68]....
        /*0364*/ 	.word	0x00003b50


	//   ....[69]....
        /*0368*/ 	.word	0x00003bd0


	//   ....[70]....
        /*036c*/ 	.word	0x00003c40


	//   ....[71]....
        /*0370*/ 	.word	0x00003cc0


	//   ....[72]....
        /*0374*/ 	.word	0x00003d40


	//   ....[73]....
        /*0378*/ 	.word	0x00003da0


	//   ....[74]....
        /*037c*/ 	.word	0x00003e10


	//   ....[75]....
        /*0380*/ 	.word	0x00003e90


	//   ....[76]....
        /*0384*/ 	.word	0x00003f20


	//   ....[77]....
        /*0388*/ 	.word	0x00004020


	//   ....[78]....
        /*038c*/ 	.word	0x000040a0


	//   ....[79]....
        /*0390*/ 	.word	0x00004120


	//   ....[80]....
        /*0394*/ 	.word	0x000041a0


	//   ....[81]....
        /*0398*/ 	.word	0x00004230


	//   ....[82]....
        /*039c*/ 	.word	0x00004260


	//   ....[83]....
        /*03a0*/ 	.word	0x00004330


	//   ....[84]....
        /*03a4*/ 	.word	0x000043b0


	//   ....[85]....
        /*03a8*/ 	.word	0x00004430


	//   ....[86]....
        /*03ac*/ 	.word	0x00004500


	//   ....[87]....
        /*03b0*/ 	.word	0x00004580


	//   ....[88]....
        /*03b4*/ 	.word	0x000045f0


	//   ....[89]....
        /*03b8*/ 	.word	0x00004670


	//   ....[90]....
        /*03bc*/ 	.word	0x000046f0


	//   ....[91]....
        /*03c0*/ 	.word	0x00004750


	//----- nvinfo : EIATTR_VRC_CTA_INIT_COUNT
	.align		4
.L_749:
        /*03c4*/ 	.byte	0x02, 0x4a
	.zero		1
	.zero		1


	//----- nvinfo : EIATTR_EXIT_INSTR_OFFSETS
	.align		4
        /*03c8*/ 	.byte	0x04, 0x1c
        /*03ca*/ 	.short	(.L_751 - .L_750)


	//   ....[0]....
.L_750:
        /*03cc*/ 	.word	0x000007b0


	//   ....[1]....
        /*03d0*/ 	.word	0x000018d0


	//   ....[2]....
        /*03d4*/ 	.word	0x00003290


	//   ....[3]....
        /*03d8*/ 	.word	0x00003370


	//   ....[4]....
        /*03dc*/ 	.word	0x00003420


	//----- nvinfo : EIATTR_MAX_THREADS
	.align		4
.L_751:
        /*03e0*/ 	.byte	0x04, 0x05
        /*03e2*/ 	.short	(.L_753 - .L_752)
.L_752:
        /*03e4*/ 	.word	0x00000080
        /*03e8*/ 	.word	0x00000001
        /*03ec*/ 	.word	0x00000001


	//----- nvinfo : EIATTR_CRS_STACK_SIZE
	.align		4
.L_753:
        /*03f0*/ 	.byte	0x04, 0x1e
        /*03f2*/ 	.short	(.L_755 - .L_754)
.L_754:
        /*03f4*/ 	.word	0x00000000


	//----- nvinfo : EIATTR_CBANK_PARAM_SIZE
	.align		4
.L_755:
        /*03f8*/ 	.byte	0x03, 0x19
        /*03fa*/ 	.short	0x0078


	//----- nvinfo : EIATTR_PARAM_CBANK
	.align		4
        /*03fc*/ 	.byte	0x04, 0x0a
        /*03fe*/ 	.short	(.L_757 - .L_756)
	.align		4
.L_756:
        /*0400*/ 	.word	index@(.nv.constant0._ZN3cub18CUB_300001_SM_10006detail6select23DeviceSelectSweepKernelINS2_10policy_hubIN4cuda3std3__45tupleIJddiEEENS0_8NullTypeElLb0ELNS0_10SelectImplE2EE10Policy1000EPS9_PSA_N6thrust24THRUST_300001_SM_1000_NS12zip_iteratorINS8_IJNSH_6detail15normal_iteratorINSH_10device_ptrIdEEEESN_NSK_INSL_IiEEEEEEEEEPlNS0_13ScanTileStateIiLb1EEE8region_0SA_iNS2_19streaming_context_tIlLb1EEELSB_2EEEvT0_T1_T2_T3_T4_T5_T6_T7_iT8_NS1_7vsmem_tE)
        /*0404*/ 	.short	0x0380
        /*0406*/ 	.short	0x0078


	//----- nvinfo : EIATTR_SW_WAR
	.align		4
.L_757:
        /*0408*/ 	.byte	0x04, 0x36
        /*040a*/ 	.short	(.L_759 - .L_758)
.L_758:
        /*040c*/ 	.word	0x00000008
.L_759:


//--------------------- .nv.info._ZN3cub18CUB_300001_SM_10006detail6select23DeviceSelectSweepKernelINS2_10policy_hubIN4cuda3std3__45tupleIJddiEEENS0_8NullTypeEiLb0ELNS0_10SelectImplE2EE10Policy1000EPS9_PSA_N6thrust24THRUST_300001_SM_1000_NS12zip_iteratorINS8_IJNSH_6detail15normal_iteratorINSH_10device_ptrIdEEEESN_NSK_INSL_IiEEEEEEEEEPiNS0_13ScanTileStateIiLb1EEE8region_0SA_iNS2_19streaming_context_tIiLb0EEELSB_2EEEvT0_T1_T2_T3_T4_T5_T6_T7_iT8_NS1_7vsmem_tE --------------------------
	.section	.nv.info._ZN3cub18CUB_300001_SM_10006detail6select23DeviceSelectSweepKernelINS2_10policy_hubIN4cuda3std3__45tupleIJddiEEENS0_8NullTypeEiLb0ELNS0_10SelectImplE2EE10Policy1000EPS9_PSA_N6thrust24THRUST_300001_SM_1000_NS12zip_iteratorINS8_IJNSH_6detail15normal_iteratorINSH_10device_ptrIdEEEESN_NSK_INSL_IiEEEEEEEEEPiNS0_13ScanTileStateIiLb1EEE8region_0SA_iNS2_19streaming_context_tIiLb0EEELSB_2EEEvT0_T1_T2_T3_T4_T5_T6_T7_iT8_NS1_7vsmem_tE,"",@"SHT_CUDA_INFO"
	.sectionflags	@""
	.align	4


	//----- nvinfo : EIATTR_CUDA_API_VERSION
	.align		4
        /*0000*/ 	.byte	0x04, 0x37
        /*0002*/ 	.short	(.L_761 - .L_760)
.L_760:
        /*0004*/ 	.word	0x00000082


	//----- nvinfo : EIATTR_KPARAM_INFO
	.align		4
.L_761:
        /*0008*/ 	.byte	0x04, 0x17
        /*000a*/ 	.short	(.L_763 - .L_762)
.L_762:
        /*000c*/ 	.word	0x00000000
        /*0010*/ 	.short	0x000a
        /*0012*/ 	.short	0x0048
        /*0014*/ 	.byte	0x00, 0xf0, 0x21, 0x00


	//----- nvinfo : EIATTR_KPARAM_INFO
	.align		4
.L_763:
        /*0018*/ 	.byte	0x04, 0x17
        /*001a*/ 	.short	(.L_765 - .L_764)
.L_764:
        /*001c*/ 	.word	0x00000000
        /*0020*/ 	.short	0x0009
        /*0022*/ 	.short	0x0044
        /*0024*/ 	.byte	0x00, 0xf0, 0x05, 0x00


	//----- nvinfo : EIATTR_KPARAM_INFO
	.align		4
.L_765:
        /*0028*/ 	.byte	0x04, 0x17
        /*002a*/ 	.short	(.L_767 - .L_766)
.L_766:
        /*002c*/ 	.word	0x00000000
        /*0030*/ 	.short	0x0008
        /*0032*/ 	.short	0x0040
        /*0034*/ 	.byte	0x00, 0xf0, 0x11, 0x00


	//----- nvinfo : EIATTR_KPARAM_INFO
	.align		4
.L_767:
        /*0038*/ 	.byte	0x04, 0x17
        /*003a*/ 	.short	(.L_769 - .L_768)
.L_768:
        /*003c*/ 	.word	0x00000000
        /*0040*/ 	.short	0x0007
        /*0042*/ 	.short	0x003c
        /*0044*/ 	.byte	0x00, 0xf0, 0x11, 0x00


	//----- nvinfo : EIATTR_KPARAM_INFO
	.align		4
.L_769:
        /*0048*/ 	.byte	0x04, 0x17
        /*004a*/ 	.short	(.L_771 - .L_770)
.L_770:
        /*004c*/ 	.word	0x00000000
        /*0050*/ 	.short	0x0006
        /*0052*/ 	.short	0x0039
        /*0054*/ 	.byte	0x00, 0xf0, 0x05, 0x00


	//----- nvinfo : EIATTR_KPARAM_INFO
	.align		4
.L_771:
        /*0058*/ 	.byte	0x04, 0x17
        /*005a*/ 	.short	(.L_773 - .L_772)
.L_772:
        /*005c*/ 	.word	0x00000000
        /*0060*/ 	.short	0x0005
        /*0062*/ 	.short	0x0038
        /*0064*/ 	.byte	0x00, 0xf0, 0x05, 0x00


	//----- nvinfo : EIATTR_KPARAM_INFO
	.align		4
.L_773:
        /*0068*/ 	.byte	0x04, 0x17
        /*006a*/ 	.short	(.L_775 - .L_774)
.L_774:
        /*006c*/ 	.word	0x00000000
        /*0070*/ 	.short	0x0004
        /*0072*/ 	.short	0x0030
        /*0074*/ 	.byte	0x00, 0xf0, 0x21, 0x00


	//----- nvinfo : EIATTR_KPARAM_INFO
	.align		4
.L_775:
        /*0078*/ 	.byte	0x04, 0x17
        /*007a*/ 	.short	(.L_777 - .L_776)
.L_776:
        /*007c*/ 	.word	0x00000000
        /*0080*/ 	.short	0x0003
        /*0082*/ 	.short	0x0028
        /*0084*/ 	.byte	0x00, 0xf5, 0x21, 0x00


	//----- nvinfo : EIATTR_KPARAM_INFO
	.align		4
.L_777:
        /*0088*/ 	.byte	0x04, 0x17
        /*008a*/ 	.short	(.L_779 - .L_778)
.L_778:
        /*008c*/ 	.word	0x00000000
        /*0090*/ 	.short	0x0002
        /*0092*/ 	.short	0x0010
        /*0094*/ 	.byte	0x00, 0xf0, 0x61, 0x00


	//----- nvinfo : EIATTR_KPARAM_INFO
	.align		4
.L_779:
        /*0098*/ 	.byte	0x04, 0x17
        /*009a*/ 	.short	(.L_781 - .L_780)
.L_780:
        /*009c*/ 	.word	0x00000000
        /*00a0*/ 	.short	0x0001
        /*00a2*/ 	.short	0x0008
        /*00a4*/ 	.byte	0x00, 0xf5, 0x21, 0x00


	//----- nvinfo : EIATTR_KPARAM_INFO
	.align		4
.L_781:
        /*00a8*/ 	.byte	0x04, 0x17
        /*00aa*/ 	.short	(.L_783 - .L_782)
.L_782:
        /*00ac*/ 	.word	0x00000000
        /*00b0*/ 	.short	0x0000
        /*00b2*/ 	.short	0x0000
        /*00b4*/ 	.byte	0x00, 0xf5, 0x21, 0x00


	//----- nvinfo : EIATTR_SPARSE_MMA_MASK
	.align		4
.L_783:
        /*00b8*/ 	.byte	0x03, 0x50
        /*00ba*/ 	.short	0x0000


	//----- nvinfo : EIATTR_MAXREG_COUNT
	.align		4
        /*00bc*/ 	.byte	0x03, 0x1b
        /*00be*/ 	.short	0x00ff


	//----- nvinfo : EIATTR_NUM_BARRIERS
	.align		4
        /*00c0*/ 	.byte	0x02, 0x4c
        /*00c2*/ 	.byte	0x01
	.zero		1


	//----- nvinfo : EIATTR_MERCURY_ISA_VERSION
	.align		4
        /*00c4*/ 	.byte	0x03, 0x5f
        /*00c6*/ 	.short	0x0101


	//----- nvinfo : EIATTR_UNUSED_LOAD_BYTE_OFFSET
	.align		4
        /*00c8*/ 	.byte	0x04, 0x44
        /*00ca*/ 	.short	(.L_785 - .L_784)


	//   ....[0]....
.L_784:
        /*00cc*/ 	.word	0x000026b0
        /*00d0*/ 	.word	0x0000fff0


	//----- nvinfo : EIATTR_COOP_GROUP_MASK_REGIDS
	.align		4
.L_785:
        /*00d4*/ 	.byte	0x04, 0x29
        /*00d6*/ 	.short	(.L_787 - .L_786)


	//   ....[0]....
.L_786:
        /*00d8*/ 	.word	0xffffffff


	//   ....[1]....
        /*00dc*/ 	.word	0xffffffff


	//   ....[2]....
        /*00e0*/ 	.word	0xffffffff


	//   ....[3]....
        /*00e4*/ 	.word	0xffffffff


	//   ....[4]....
        /*00e8*/ 	.word	0xffffffff


	//   ....[5]....
        /*00ec*/ 	.word	0xffffffff


	//   ....[6]....
        /*00f0*/ 	.word	0xffffffff


	//   ....[7]....
        /*00f4*/ 	.word	0xffffffff


	//   ....[8]....
        /*00f8*/ 	.word	0xffffffff


	//   ....[9]....
        /*00fc*/ 	.word	0xffffffff


	//   ....[10]....
        /*0100*/ 	.word	0xffffffff


	//   ....[11]....
        /*0104*/ 	.word	0xffffffff


	//   ....[12]....
        /*0108*/ 	.word	0xffffffff


	//   ....[13]....
        /*010c*/ 	.word	0xffffffff


	//   ....[14]....
        /*0110*/ 	.word	0xffffffff


	//   ....[15]....
        /*0114*/ 	.word	0xffffffff


	//   ....[16]....
        /*0118*/ 	.word	0xffffffff


	//   ....[17]....
        /*011c*/ 	.word	0xffffffff


	//   ....[18]....
        /*0120*/ 	.word	0xffffffff


	//   ....[19]....
        /*0124*/ 	.word	0xffffffff


	//   ....[20]....
        /*0128*/ 	.word	0xffffffff


	//   ....[21]....
        /*012c*/ 	.word	0xffffffff


	//   ....[22]....
        /*0130*/ 	.word	0xffffffff


	//   ....[23]....
        /*0134*/ 	.word	0xffffffff


	//   ....[24]....
        /*0138*/ 	.word	0xffffffff


	//   ....[25]....
        /*013c*/ 	.word	0xffffffff


	//   ....[26]....
        /*0140*/ 	.word	0xffffffff


	//   ....[27]....
        /*0144*/ 	.word	0xffffffff


	//   ....[28]....
        /*0148*/ 	.word	0xffffffff


	//   ....[29]....
        /*014c*/ 	.word	0xffffffff


	//   ....[30]....
        /*0150*/ 	.word	0xffffffff


	//   ....[31]....
        /*0154*/ 	.word	0xffffffff


	//   ....[32]....
        /*0158*/ 	.word	0xffffffff


	//   ....[33]....
        /*015c*/ 	.word	0xffffffff


	//   ....[34]....
        /*0160*/ 	.word	0xffffffff


	//   ....[35]....
        /*0164*/ 	.word	0xffffffff


	//   ....[36]....
        /*0168*/ 	.word	0xffffffff


	//   ....[37]....
        /*016c*/ 	.word	0xffffffff


	//   ....[38]....
        /*0170*/ 	.word	0xffffffff


	//   ....[39]....
        /*0174*/ 	.word	0xffffffff


	//   ....[40]....
        /*0178*/ 	.word	0xffffffff


	//   ....[41]....
        /*017c*/ 	.word	0xffffffff


	//   ....[42]....
        /*0180*/ 	.word	0xffffffff


	//   ....[43]....
        /*0184*/ 	.word	0xffffffff


	//   ....[44]....
        /*0188*/ 	.word	0xffffffff


	//   ....[45]....
        /*018c*/ 	.word	0xffffffff


	//   ....[46]....
        /*0190*/ 	.word	0xffffffff


	//   ....[47]....
        /*0194*/ 	.word	0xffffffff


	//   ....[48]....
        /*0198*/ 	.word	0xffffffff


	//   ....[49]....
        /*019c*/ 	.word	0xffffffff


	//   ....[50]....
        /*01a0*/ 	.word	0xffffffff


	//   ....[51]....
        /*01a4*/ 	.word	0xffffffff


	//   ....[52]....
        /*01a8*/ 	.word	0xffffffff


	//   ....[53]....
        /*01ac*/ 	.word	0xffffffff


	//   ....[54]....
        /*01b0*/ 	.word	0xffffffff


	//   ....[55]....
        /*01b4*/ 	.word	0xffffffff


	//   ....[56]....
        /*01b8*/ 	.word	0x05000017


	//   ....[57]....
        /*01bc*/ 	.word	0x05000017


	//   ....[58]....
        /*01c0*/ 	.word	0x05000017


	//   ....[59]....
        /*01c4*/ 	.word	0x05000017


	//   ....[60]....
        /*01c8*/ 	.word	0x05000017


	//   ....[61]....
        /*01cc*/ 	.word	0x05000017


	//   ....[62]....
        /*01d0*/ 	.word	0x05000017


	//   ....[63]....
        /*01d4*/ 	.word	0x05000017


	//   ....[64]....
        /*01d8*/ 	.word	0x05000017


	//   ....[65]....
        /*01dc*/ 	.word	0x05000017


	//   ....[66]....
        /*01e0*/ 	.word	0x05000017


	//   ....[67]....
        /*01e4*/ 	.word	0x05000017


	//   ....[68]....
        /*01e8*/ 	.word	0x05000017


	//   ....[69]....
        /*01ec*/ 	.word	0x05000017


	//   ....[70]....
        /*01f0*/ 	.word	0x05000017


	//   ....[71]....
        /*01f4*/ 	.word	0x05000017


	//   ....[72]....
        /*01f8*/ 	.word	0x05000017


	//   ....[73]....
        /*01fc*/ 	.word	0x05000017


	//   ....[74]....
        /*0200*/ 	.word	0x05000017


	//   ....[75]....
        /*0204*/ 	.word	0x05000017


	//   ....[76]....
        /*0208*/ 	.word	0x05000017


	//   ....[77]....
        /*020c*/ 	.word	0x05000017


	//   ....[78]....
        /*0210*/ 	.word	0x05000017


	//   ....[79]....
        /*0214*/ 	.word	0x05000017


	//   ....[80]....
        /*0218*/ 	.word	0x05000017


	//   ....[81]....
        /*021c*/ 	.word	0x05000017


	//   ....[82]....
        /*0220*/ 	.word	0x05000017


	//   ....[83]....
        /*0224*/ 	.word	0x05000017


	//   ....[84]....
        /*0228*/ 	.word	0x05000017


	//   ....[85]....
        /*022c*/ 	.word	0x05000017


	//   ....[86]....
        /*0230*/ 	.word	0x05000017


	//   ....[87]....
        /*0234*/ 	.word	0x05000017


	//   ....[88]....
        /*0238*/ 	.word	0x05000017


	//   ....[89]....
        /*023c*/ 	.word	0x05000017


	//   ....[90]....
        /*0240*/ 	.word	0x05000017


	//   ....[91]....
        /*0244*/ 	.word	0x05000017


	//----- nvinfo : EIATTR_COOP_GROUP_INSTR_OFFSETS
	.align		4
.L_787:
        /*0248*/ 	.byte	0x04, 0x28
        /*024a*/ 	.short	(.L_789 - .L_788)


	//   ....[0]....
.L_788:
        /*024c*/ 	.word	0x00000210


	//   ....[1]....
        /*0250*/ 	.word	0x00000230


	//   ....[2]....
        /*0254*/ 	.word	0x00000250


	//   ....[3]....
        /*0258*/ 	.word	0x00000270


	//   ....[4]....
        /*025c*/ 	.word	0x00000290


	//   ....[5]....
        /*0260*/ 	.word	0x000006c0


	//   ....[6]....
        /*0264*/ 	.word	0x000006e0


	//   ....[7]....
        /*0268*/ 	.word	0x00000710


	//   ....[8]....
        /*026c*/ 	.word	0x00000740


	//   ....[9]....
        /*0270*/ 	.word	0x00000760


	//   ....[10]....
        /*0274*/ 	.word	0x000009e0


	//   ....[11]....
        /*0278*/ 	.word	0x00000aa0


	//   ....[12]....
        /*027c*/ 	.word	0x00000b00


	//   ....[13]....
        /*0280*/ 	.word	0x00000ba0


	//   ....[14]....
        /*0284*/ 	.word	0x00000bf0


	//   ....[15]....
        /*0288*/ 	.word	0x00000c50


	//   ....[16]....
        /*028c*/ 	.word	0x00000ca0


	//   ....[17]....
        /*0290*/ 	.word	0x00000ce0


	//   ....[18]....
        /*0294*/ 	.word	0x00000cf0


	//   ....[19]....
        /*0298*/ 	.word	0x00000db0


	//   ....[20]....
        /*029c*/ 	.word	0x00000e80


	//   ....[21]....
        /*02a0*/ 	.word	0x00000ed0


	//   ....[22]....
        /*02a4*/ 	.word	0x00000f30


	//   ....[23]....
        /*02a8*/ 	.word	0x00000f90


	//   ....[24]....
        /*02ac*/ 	.word	0x00000fd0


	//   ....[25]....
        /*02b0*/ 	.word	0x00001010


	//   ....[26]....
        /*02b4*/ 	.word	0x00001050


	//   ....[27]....
        /*02b8*/ 	.word	0x00001060


	//   ....[28]....
        /*02bc*/ 	.word	0x00001600


	//   ....[29]....
        /*02c0*/ 	.word	0x00001620


	//   ....[30]....
        /*02c4*/ 	.word	0x00001640


	//   ....[31]....
        /*02c8*/ 	.word	0x00001660


	//   ....[32]....
        /*02cc*/ 	.word	0x00001680


	//   ....[33]....
        /*02d0*/ 	.word	0x00001b30


	//   ....[34]....
        /*02d4*/ 	.word	0x00001b50


	//   ....[35]....
        /*02d8*/ 	.word	0x00001b80


	//   ....[36]....
        /*02dc*/ 	.word	0x00001bb0


	//   ....[37]....
        /*02e0*/ 	.word	0x00001bd0


	//   ....[38]....
        /*02e4*/ 	.word	0x00001e50


	//   ....[39]....
        /*02e8*/ 	.word	0x00001f10


	//   ....[40]....
        /*02ec*/ 	.word	0x00001f70


	//   ....[41]....
        /*02f0*/ 	.word	0x00002000


	//   ....[42]....
        /*02f4*/ 	.word	0x00002070


	//   ....[43]....
        /*02f8*/ 	.word	0x000020b0


	//   ....[44]....
        /*02fc*/ 	.word	0x000020f0


	//   ....[45]....
        /*0300*/ 	.word	0x00002130


	//   ....[46]....
        /*0304*/ 	.word	0x00002140


	//   ....[47]....
        /*0308*/ 	.word	0x00002220


	//   ....[48]....
        /*030c*/ 	.word	0x000022f0


	//   ....[49]....
        /*0310*/ 	.word	0x00002340


	//   ....[50]....
        /*0314*/ 	.word	0x000023a0


	//   ....[51]....
        /*0318*/ 	.word	0x00002400


	//   ....[52]....
        /*031c*/ 	.word	0x00002440


	//   ....[53]....
        /*0320*/ 	.word	0x00002480


	//   ....[54]....
        /*0324*/ 	.word	0x000024c0


	//   ....[55]....
        /*0328*/ 	.word	0x000024d0


	//   ....[56]....
        /*032c*/ 	.word	0x000029b0


	//   ....[57]....
        /*0330*/ 	.word	0x00002a30


	//   ....[58]....
        /*0334*/ 	.word	0x00002ac0


	//   ....[59]....
        /*0338*/ 	.word	0x00002bb0


	//   ....[60]....
        /*033c*/ 	.word	0x00002c40


	//   ....[61]....
        /*0340*/ 	.word	0x00002cd0


	//   ....[62]....
        /*0344*/ 	.word	0x00002d50


	//   ....[63]....
        /*0348*/ 	.word	0x00002dd0


	//   ....[64]....
        /*034c*/ 	.word	0x00002e00


	//   ....[65]....
        /*0350*/ 	.word	0x00002ec0


	//   ....[66]....
        /*0354*/ 	.word	0x00002f40


	//   ....[67]....
        /*0358*/ 	.word	0x00002fc0


	//   ....[68]....
        /*035c*/ 	.word	0x00003090


	//   ....[69]....
        /*0360*/ 	.word	0x00003110


	//   ....[70]....
        /*0364*/ 	.word	0x00003180


	//   ....[71]....
        /*0368*/ 	.word	0x00003200


	//   ....[72]....
        /*036c*/ 	.word	0x00003280


	//   ....[73]....
        /*0370*/ 	.word	0x000032e0


	//   ....[74]....
        /*0374*/ 	.word	0x00003350


	//   ....[75]....
        /*0378*/ 	.word	0x000033d0


	//   ....[76]....
        /*037c*/ 	.word	0x00003460


	//   ....[77]....
        /*0380*/ 	.word	0x00003570


	//   ....[78]....
        /*0384*/ 	.word	0x000035f0


	//   ....[79]....
        /*0388*/ 	.word	0x00003670


	//   ....[80]....
        /*038c*/ 	.word	0x000036e0


	//   ....[81]....
        /*0390*/ 	.word	0x00003760


	//   ....[82]....
        /*0394*/ 	.word	0x00003790


	//   ....[83]....
        /*0398*/ 	.word	0x00003860


	//   ....[84]....
        /*039c*/ 	.word	0x000038e0


	//   ....[85]....
        /*03a0*/ 	.word	0x00003960


	//   ....[86]....
        /*03a4*/ 	.word	0x00003a30


	//   ....[87]....
        /*03a8*/ 	.word	0x00003aa0


	//   ....[88]....
        /*03ac*/ 	.word	0x00003b20


	//   ....[89]....
        /*03b0*/ 	.word	0x00003ba0


	//   ....[90]....
        /*03b4*/ 	.word	0x00003c10


	//   ....[91]....
        /*03b8*/ 	.word	0x00003c70


	//----- nvinfo : EIATTR_VRC_CTA_INIT_COUNT
	.align		4
.L_789:
        /*03bc*/ 	.byte	0x02, 0x4a
	.zero		1
	.zero		1


	//----- nvinfo : EIATTR_EXIT_INSTR_OFFSETS
	.align		4
        /*03c0*/ 	.byte	0x04, 0x1c
        /*03c2*/ 	.short	(.L_791 - .L_790)


	//   ....[0]....
.L_790:
        /*03c4*/ 	.word	0x00000570


	//   ....[1]....
        /*03c8*/ 	.word	0x00001430


	//   ....[2]....
        /*03cc*/ 	.word	0x00002930


	//   ....[3]....
        /*03d0*/ 	.word	0x00002960


	//----- nvinfo : EIATTR_MAX_THREADS
	.align		4
.L_791:
        /*03d4*/ 	.byte	0x04, 0x05
        /*03d6*/ 	.short	(.L_793 - .L_792)
.L_792:
        /*03d8*/ 	.word	0x00000080
        /*03dc*/ 	.word	0x00000001
        /*03e0*/ 	.word	0x00000001


	//----- nvinfo : EIATTR_CRS_STACK_SIZE
	.align		4
.L_793:
        /*03e4*/ 	.byte	0x04, 0x1e
        /*03e6*/ 	.short	(.L_795 - .L_794)
.L_794:
        /*03e8*/ 	.word	0x00000000


	//----- nvinfo : EIATTR_CBANK_PARAM_SIZE
	.align		4
.L_795:
        /*03ec*/ 	.byte	0x03, 0x19
        /*03ee*/ 	.short	0x0050


	//----- nvinfo : EIATTR_PARAM_CBANK
	.align		4
        /*03f0*/ 	.byte	0x04, 0x0a
        /*03f2*/ 	.short	(.L_797 - .L_796)
	.align		4
.L_796:
        /*03f4*/ 	.word	index@(.nv.constant0._ZN3cub18CUB_300001_SM_10006detail6select23DeviceSelectSweepKernelINS2_10policy_hubIN4cuda3std3__45tupleIJddiEEENS0_8NullTypeEiLb0ELNS0_10SelectImplE2EE10Policy1000EPS9_PSA_N6thrust24THRUST_300001_SM_1000_NS12zip_iteratorINS8_IJNSH_6detail15normal_iteratorINSH_10device_ptrIdEEEESN_NSK_INSL_IiEEEEEEEEEPiNS0_13ScanTileStateIiLb1EEE8region_0SA_iNS2_19streaming_context_tIiLb0EEELSB_2EEEvT0_T1_T2_T3_T4_T5_T6_T7_iT8_NS1_7vsmem_tE)
        /*03f8*/ 	.short	0x0380
        /*03fa*/ 	.short	0x0050


	//----- nvinfo : EIATTR_SW_WAR
	.align		4
.L_797:
        /*03fc*/ 	.byte	0x04, 0x36
        /*03fe*/ 	.short	(.L_799 - .L_798)
.L_798:
        /*0400*/ 	.word	0x00000008
.L_799:


//--------------------- .nv.info._ZN3cub18CUB_300001_SM_10006detail4scan23DeviceCompactInitKernelINS0_13ScanTileStateIiLb1EEEPlEEvT_iT0_ --------------------------
	.section	.nv.info._ZN3cub18CUB_300001_SM_10006detail4scan23DeviceCompactInitKernelINS0_13ScanTileStateIiLb1EEEPlEEvT_iT0_,"",@"SHT_CUDA_INFO"
	.sectionflags	@""
	.align	4


	//----- nvinfo : EIATTR_CUDA_API_VERSION
	.align		4
        /*0000*/ 	.byte	0x04, 0x37
        /*0002*/ 	.short	(.L_801 - .L_800)
.L_800:
        /*0004*/ 	.word	0x00000082


	//----- nvinfo : EIATTR_KPARAM_INFO
	.align		4
.L_801:
        /*0008*/ 	.byte	0x04, 0x17
        /*000a*/ 	.short	(.L_803 - .L_802)
.L_802:
        /*000c*/ 	.word	0x00000000
        /*0010*/ 	.short	0x0002
        /*0012*/ 	.short	0x0010
        /*0014*/ 	.byte	0x00, 0xf5, 0x21, 0x00


	//----- nvinfo : EIATTR_KPARAM_INFO
	.align		4
.L_803:
        /*0018*/ 	.byte	0x04, 0x17
        /*001a*/ 	.short	(.L_805 - .L_804)
.L_804:
        /*001c*/ 	.word	0x00000000
        /*0020*/ 	.short	0x0001
        /*0022*/ 	.short	0x0008
        /*0024*/ 	.byte	0x00, 0xf0, 0x11, 0x00


	//----- nvinfo : EIATTR_KPARAM_INFO
	.align		4
.L_805:
        /*0028*/ 	.byte	0x04, 0x17
        /*002a*/ 	.short	(.L_807 - .L_806)
.L_806:
        /*002c*/ 	.word	0x00000000
        /*0030*/ 	.short	0x0000
        /*0032*/ 	.short	0x0000
        /*0034*/ 	.byte	0x00, 0xf0, 0x21, 0x00


	//----- nvinfo : EIATTR_SPARSE_MMA_MASK
	.align		4
.L_807:
        /*0038*/ 	.byte	0x03, 0x50
        /*003a*/ 	.short	0x0000


	//----- nvinfo : EIATTR_MAXREG_COUNT
	.align		4
        /*003c*/ 	.byte	0x03, 0x1b
        /*003e*/ 	.short	0x00ff


	//----- nvinfo : EIATTR_MERCURY_ISA_VERSION
	.align		4
        /*0040*/ 	.byte	0x03, 0x5f
        /*0042*/ 	.short	0x0101


	//----- nvinfo : EIATTR_VRC_CTA_INIT_COUNT
	.align		4
        /*0044*/ 	.byte	0x02, 0x4a
	.zero		1
	.zero		1


	//----- nvinfo : EIATTR_EXIT_INSTR_OFFSETS
	.align		4
        /*0048*/ 	.byte	0x04, 0x1c
        /*004a*/ 	.short	(.L_809 - .L_808)


	//   ....[0]....
.L_808:
        /*004c*/ 	.word	0x00000130


	//   ....[1]....
        /*0050*/ 	.word	0x00000160


	//----- nvinfo : EIATTR_CBANK_PARAM_SIZE
	.align		4
.L_809:
        /*0054*/ 	.byte	0x03, 0x19
        /*0056*/ 	.short	0x0018


	//----- nvinfo : EIATTR_PARAM_CBANK
	.align		4
        /*0058*/ 	.byte	0x04, 0x0a
        /*005a*/ 	.short	(.L_811 - .L_810)
	.align		4
.L_810:
        /*005c*/ 	.word	index@(.nv.constant0._ZN3cub18CUB_300001_SM_10006detail4scan23DeviceCompactInitKernelINS0_13ScanTileStateIiLb1EEEPlEEvT_iT0_)
        /*0060*/ 	.short	0x0380
        /*0062*/ 	.short	0x0018


	//----- nvinfo : EIATTR_SW_WAR
	.align		4
.L_811:
        /*0064*/ 	.byte	0x04, 0x36
        /*0066*/ 	.short	(.L_813 - .L_812)
.L_812:
        /*0068*/ 	.word	0x00000008
.L_813:


//--------------------- .nv.info._ZN3cub18CUB_300001_SM_10006detail4scan23DeviceCompactInitKernelINS0_13ScanTileStateIiLb1EEEPiEEvT_iT0_ --------------------------
	.section	.nv.info._ZN3cub18CUB_300001_SM_10006detail4scan23DeviceCompactInitKernelINS0_13ScanTileStateIiLb1EEEPiEEvT_iT0_,"",@"SHT_CUDA_INFO"
	.sectionflags	@""
	.align	4


	//----- nvinfo : EIATTR_CUDA_API_VERSION
	.align		4
        /*0000*/ 	.byte	0x04, 0x37
        /*0002*/ 	.short	(.L_815 - .L_814)
.L_814:
        /*0004*/ 	.word	0x00000082


	//----- nvinfo : EIATTR_KPARAM_INFO
	.align		4
.L_815:
        /*0008*/ 	.byte	0x04, 0x17
        /*000a*/ 	.short	(.L_817 - .L_816)
.L_816:
        /*000c*/ 	.word	0x00000000
        /*0010*/ 	.short	0x0002
        /*0012*/ 	.short	0x0010
        /*0014*/ 	.byte	0x00, 0xf5, 0x21, 0x00


	//----- nvinfo : EIATTR_KPARAM_INFO
	.align		4
.L_817:
        /*0018*/ 	.byte	0x04, 0x17
        /*001a*/ 	.short	(.L_819 - .L_818)
.L_818:
        /*001c*/ 	.word	0x00000000
        /*0020*/ 	.short	0x0001
        /*0022*/ 	.short	0x0008
        /*0024*/ 	.byte	0x00, 0xf0, 0x11, 0x00


	//----- nvinfo : EIATTR_KPARAM_INFO
	.align		4
.L_819:
        /*0028*/ 	.byte	0x04, 0x17
        /*002a*/ 	.short	(.L_821 - .L_820)
.L_820:
        /*002c*/ 	.word	0x00000000
        /*0030*/ 	.short	0x0000
        /*0032*/ 	.short	0x0000
        /*0034*/ 	.byte	0x00, 0xf0, 0x21, 0x00


	//----- nvinfo : EIATTR_SPARSE_MMA_MASK
	.align		4
.L_821:
        /*0038*/ 	.byte	0x03, 0x50
        /*003a*/ 	.short	0x0000


	//----- nvinfo : EIATTR_MAXREG_COUNT
	.align		4
        /*003c*/ 	.byte	0x03, 0x1b
        /*003e*/ 	.short	0x00ff


	//----- nvinfo : EIATTR_MERCURY_ISA_VERSION
	.align		4
        /*0040*/ 	.byte	0x03, 0x5f
        /*0042*/ 	.short	0x0101


	//----- nvinfo : EIATTR_VRC_CTA_INIT_COUNT
	.align		4
        /*0044*/ 	.byte	0x02, 0x4a
	.zero		1
	.zero		1


	//----- nvinfo : EIATTR_EXIT_INSTR_OFFSETS
	.align		4
        /*0048*/ 	.byte	0x04, 0x1c
        /*004a*/ 	.short	(.L_823 - .L_822)


	//   ....[0]....
.L_822:
        /*004c*/ 	.word	0x00000130


	//   ....[1]....
        /*0050*/ 	.word	0x00000160


	//----- nvinfo : EIATTR_CBANK_PARAM_SIZE
	.align		4
.L_823:
        /*0054*/ 	.byte	0x03, 0x19
        /*0056*/ 	.short	0x0018


	//----- nvinfo : EIATTR_PARAM_CBANK
	.align		4
        /*0058*/ 	.byte	0x04, 0x0a
        /*005a*/ 	.short	(.L_825 - .L_824)
	.align		4
.L_824:
        /*005c*/ 	.word	index@(.nv.constant0._ZN3cub18CUB_300001_SM_10006detail4scan23DeviceCompactInitKernelINS0_13ScanTileStateIiLb1EEEPiEEvT_iT0_)
        /*0060*/ 	.short	0x0380
        /*0062*/ 	.short	0x0018


	//----- nvinfo : EIATTR_SW_WAR
	.align		4
.L_825:
        /*0064*/ 	.byte	0x04, 0x36
        /*0066*/ 	.short	(.L_827 - .L_826)
.L_826:
        /*0068*/ 	.word	0x00000008
.L_827:


//--------------------- .nv.info._ZN3cub18CUB_300001_SM_10006detail8for_each13static_kernelINS2_12policy_hub_t12policy_500_tElN6thrust24THRUST_300001_SM_1000_NS8cuda_cub20__uninitialized_copy7functorINS7_12zip_iteratorIN4cuda3std3__45tupleIJNS7_6detail15normal_iteratorINS7_10device_ptrIdEEEESK_NSH_INSI_IiEEEEEEEEENSH_INS7_7pointerINSF_IJddiEEENS8_3tagENS7_11use_defaultESS_EEEEEEEEvT0_T1_ --------------------------
	.section	.nv.info._ZN3cub18CUB_300001_SM_10006detail8for_each13static_kernelINS2_12policy_hub_t12policy_500_tElN6thrust24THRUST_300001_SM_1000_NS8cuda_cub20__uninitialized_copy7functorINS7_12zip_iteratorIN4cuda3std3__45tupleIJNS7_6detail15normal_iteratorINS7_10device_ptrIdEEEESK_NSH_INSI_IiEEEEEEEEENSH_INS7_7pointerINSF_IJddiEEENS8_3tagENS7_11use_defaultESS_EEEEEEEEvT0_T1_,"",@"SHT_CUDA_INFO"
	.sectionflags	@""
	.align	4


	//----- nvinfo : EIATTR_CUDA_API_VERSION
	.align		4
        /*0000*/ 	.byte	0x04, 0x37
        /*0002*/ 	.short	(.L_829 - .L_828)
.L_828:
        /*0004*/ 	.word	0x00000082


	//----- nvinfo : EIATTR_KPARAM_INFO
	.align		4
.L_829:
        /*0008*/ 	.byte	0x04, 0x17
        /*000a*/ 	.short	(.L_831 - .L_830)
.L_830:
        /*000c*/ 	.word	0x00000000
        /*0010*/ 	.short	0x0001
        /*0012*/ 	.short	0x0008
        /*0014*/ 	.byte	0x00, 0xf0, 0x81, 0x00


	//----- nvinfo : EIATTR_KPARAM_INFO
	.align		4
.L_831:
        /*0018*/ 	.byte	0x04, 0x17
        /*001a*/ 	.short	(.L_833 - .L_832)
.L_832:
        /*001c*/ 	.word	0x00000000
        /*0020*/ 	.short	0x0000
        /*0022*/ 	.short	0x0000
        /*0024*/ 	.byte	0x00, 0xf0, 0x21, 0x00


	//----- nvinfo : EIATTR_SPARSE_MMA_MASK
	.align		4
.L_833:
        /*0028*/ 	.byte	0x03, 0x50
        /*002a*/ 	.short	0x0000


	//----- nvinfo : EIATTR_MAXREG_COUNT
	.align		4
        /*002c*/ 	.byte	0x03, 0x1b
        /*002e*/ 	.short	0x00ff


	//----- nvinfo : EIATTR_MERCURY_ISA_VERSION
	.align		4
        /*0030*/ 	.byte	0x03, 0x5f
        /*0032*/ 	.short	0x0101


	//----- nvinfo : EIATTR_VRC_CTA_INIT_COUNT
	.align		4
        /*0034*/ 	.byte	0x02, 0x4a
	.zero		1
	.zero		1


	//----- nvinfo : EIATTR_EXIT_INSTR_OFFSETS
	.align		4
        /*0038*/ 	.byte	0x04, 0x1c
        /*003a*/ 	.short	(.L_835 - .L_834)


	//   ....[0]....
.L_834:
        /*003c*/ 	.word	0x00000270


	//   ....[1]....
        /*0040*/ 	.word	0x000004a0


	//   ....[2]....
        /*0044*/ 	.word	0x00000610


	//----- nvinfo : EIATTR_MAX_THREADS
	.align		4
.L_835:
        /*0048*/ 	.byte	0x04, 0x05
        /*004a*/ 	.short	(.L_837 - .L_836)
.L_836:
        /*004c*/ 	.word	0x00000100
        /*0050*/ 	.word	0x00000001
        /*0054*/ 	.word	0x00000001


	//----- nvinfo : EIATTR_CRS_STACK_SIZE
	.align		4
.L_837:
        /*0058*/ 	.byte	0x04, 0x1e
        /*005a*/ 	.short	(.L_839 - .L_838)
.L_838:
        /*005c*/ 	.word	0x00000000


	//----- nvinfo : EIATTR_CBANK_PARAM_SIZE
	.align		4
.L_839:
        /*0060*/ 	.byte	0x03, 0x19
        /*0062*/ 	.short	0x0028


	//----- nvinfo : EIATTR_PARAM_CBANK
	.align		4
        /*0064*/ 	.byte	0x04, 0x0a
        /*0066*/ 	.short	(.L_841 - .L_840)
	.align		4
.L_840:
        /*0068*/ 	.word	index@(.nv.constant0._ZN3cub18CUB_300001_SM_10006detail8for_each13static_kernelINS2_12policy_hub_t12policy_500_tElN6thrust24THRUST_300001_SM_1000_NS8cuda_cub20__uninitialized_copy7functorINS7_12zip_iteratorIN4cuda3std3__45tupleIJNS7_6detail15normal_iteratorINS7_10device_ptrIdEEEESK_NSH_INSI_IiEEEEEEEEENSH_INS7_7pointerINSF_IJddiEEENS8_3tagENS7_11use_defaultESS_EEEEEEEEvT0_T1_)
        /*006c*/ 	.short	0x0380
        /*006e*/ 	.short	0x0028


	//----- nvinfo : EIATTR_SW_WAR
	.align		4
.L_841:
        /*0070*/ 	.byte	0x04, 0x36
        /*0072*/ 	.short	(.L_843 - .L_842)
.L_842:
        /*0074*/ 	.word	0x00000008
.L_843:


//--------------------- .nv.info._ZN3cub18CUB_300001_SM_10006detail8for_each13static_kernelINS2_12policy_hub_t12policy_500_tEmN6thrust24THRUST_300001_SM_1000_NS8cuda_cub20__uninitialized_fill7functorINS7_10device_ptrIdEEdEEEEvT0_T1_ --------------------------
	.section	.nv.info._ZN3cub18CUB_300001_SM_10006detail8for_each13static_kernelINS2_12policy_hub_t12policy_500_tEmN6thrust24THRUST_300001_SM_1000_NS8cuda_cub20__uninitialized_fill7functorINS7_10device_ptrIdEEdEEEEvT0_T1_,"",@"SHT_CUDA_INFO"
	.sectionflags	@""
	.align	4


	//----- nvinfo : EIATTR_CUDA_API_VERSION
	.align		4
        /*0000*/ 	.byte	0x04, 0x37
        /*0002*/ 	.short	(.L_845 - .L_844)
.L_844:
        /*0004*/ 	.word	0x00000082


	//----- nvinfo : EIATTR_KPARAM_INFO
	.align		4
.L_845:
        /*0008*/ 	.byte	0x04, 0x17
        /*000a*/ 	.short	(.L_847 - .L_846)
.L_846:
        /*000c*/ 	.word	0x00000000
        /*0010*/ 	.short	0x0001
        /*0012*/ 	.short	0x0008
        /*0014*/ 	.byte	0x00, 0xf0, 0x41, 0x00


	//----- nvinfo : EIATTR_KPARAM_INFO
	.align		4
.L_847:
        /*0018*/ 	.byte	0x04, 0x17
        /*001a*/ 	.short	(.L_849 - .L_848)
.L_848:
        /*001c*/ 	.word	0x00000000
        /*0020*/ 	.short	0x0000
        /*0022*/ 	.short	0x0000
        /*0024*/ 	.byte	0x00, 0xf0, 0x21, 0x00


	//----- nvinfo : EIATTR_SPARSE_MMA_MASK
	.align		4
.L_849:
        /*0028*/ 	.byte	0x03, 0x50
        /*002a*/ 	.short	0x0000


	//----- nvinfo : EIATTR_MAXREG_COUNT
	.align		4
        /*002c*/ 	.byte	0x03, 0x1b
        /*002e*/ 	.short	0x00ff


	//----- nvinfo : EIATTR_MERCURY_ISA_VERSION
	.align		4
        /*0030*/ 	.byte	0x03, 0x5f
        /*0032*/ 	.short	0x0101


	//----- nvinfo : EIATTR_VRC_CTA_INIT_COUNT
	.align		4
        /*0034*/ 	.byte	0x02, 0x4a
	.zero		1
	.zero		1


	//----- nvinfo : EIATTR_EXIT_INSTR_OFFSETS
	.align		4
        /*0038*/ 	.byte	0x04, 0x1c
        /*003a*/ 	.short	(.L_851 - .L_850)


	//   ....[0]....
.L_850:
        /*003c*/ 	.word	0x00000130


	//   ....[1]....
        /*0040*/ 	.word	0x00000230


	//   ....[2]....
        /*0044*/ 	.word	0x00000260


	//----- nvinfo : EIATTR_MAX_THREADS
	.align		4
.L_851:
        /*0048*/ 	.byte	0x04, 0x05
        /*004a*/ 	.short	(.L_853 - .L_852)
.L_852:
        /*004c*/ 	.word	0x00000100
        /*0050*/ 	.word	0x00000001
        /*0054*/ 	.word	0x00000001


	//----- nvinfo : EIATTR_CBANK_PARAM_SIZE
	.align		4
.L_853:
        /*0058*/ 	.byte	0x03, 0x19
        /*005a*/ 	.short	0x0018


	//----- nvinfo : EIATTR_PARAM_CBANK
	.align		4
        /*005c*/ 	.byte	0x04, 0x0a
        /*005e*/ 	.short	(.L_855 - .L_854)
	.align		4
.L_854:
        /*0060*/ 	.word	index@(.nv.constant0._ZN3cub18CUB_300001_SM_10006detail8for_each13static_kernelINS2_12policy_hub_t12policy_500_tEmN6thrust24THRUST_300001_SM_1000_NS8cuda_cub20__uninitialized_fill7functorINS7_10device_ptrIdEEdEEEEvT0_T1_)
        /*0064*/ 	.short	0x0380
        /*0066*/ 	.short	0x0018


	//----- nvinfo : EIATTR_SW_WAR
	.align		4
.L_855:
        /*0068*/ 	.byte	0x04, 0x36
        /*006a*/ 	.short	(.L_857 - .L_856)
.L_856:
        /*006c*/ 	.word	0x00000008
.L_857:


//--------------------- .nv.info._ZN3cub18CUB_300001_SM_10006detail8for_each13static_kernelINS2_12policy_hub_t12policy_500_tEmN6thrust24THRUST_300001_SM_1000_NS8cuda_cub20__uninitialized_fill7functorINS7_10device_ptrIiEEiEEEEvT0_T1_ --------------------------
	.section	.nv.info._ZN3cub18CUB_300001_SM_10006detail8for_each13static_kernelINS2_12policy_hub_t12policy_500_tEmN6thrust24THRUST_300001_SM_1000_NS8cuda_cub20__uninitialized_fill7functorINS7_10device_ptrIiEEiEEEEvT0_T1_,"",@"SHT_CUDA_INFO"
	.sectionflags	@""
	.align	4


	//----- nvinfo : EIATTR_CUDA_API_VERSION
	.align		4
        /*0000*/ 	.byte	0x04, 0x37
        /*0002*/ 	.short	(.L_859 - .L_858)
.L_858:
        /*0004*/ 	.word	0x00000082


	//----- nvinfo : EIATTR_KPARAM_INFO
	.align		4
.L_859:
        /*0008*/ 	.byte	0x04, 0x17
        /*000a*/ 	.short	(.L_861 - .L_860)
.L_860:
        /*000c*/ 	.word	0x00000000
        /*0010*/ 	.short	0x0001
        /*0012*/ 	.short	0x0008
        /*0014*/ 	.byte	0x00, 0xf0, 0x41, 0x00


	//----- nvinfo : EIATTR_KPARAM_INFO
	.align		4
.L_861:
        /*0018*/ 	.byte	0x04, 0x17
        /*001a*/ 	.short	(.L_863 - .L_862)
.L_862:
        /*001c*/ 	.word	0x00000000
        /*0020*/ 	.short	0x0000
        /*0022*/ 	.short	0x0000
        /*0024*/ 	.byte	0x00, 0xf0, 0x21, 0x00


	//----- nvinfo : EIATTR_SPARSE_MMA_MASK
	.align		4
.L_863:
        /*0028*/ 	.byte	0x03, 0x50
        /*002a*/ 	.short	0x0000


	//----- nvinfo : EIATTR_MAXREG_COUNT
	.align		4
        /*002c*/ 	.byte	0x03, 0x1b
        /*002e*/ 	.short	0x00ff


	//----- nvinfo : EIATTR_MERCURY_ISA_VERSION
	.align		4
        /*0030*/ 	.byte	0x03, 0x5f
        /*0032*/ 	.short	0x0101


	//----- nvinfo : EIATTR_VRC_CTA_INIT_COUNT
	.align		4
        /*0034*/ 	.byte	0x02, 0x4a
	.zero		1
	.zero		1


	//----- nvinfo : EIATTR_EXIT_INSTR_OFFSETS
	.align		4
        /*0038*/ 	.byte	0x04, 0x1c
        /*003a*/ 	.short	(.L_865 - .L_864)


	//   ....[0]....
.L_864:
        /*003c*/ 	.word	0x00000130


	//   ....[1]....
        /*0040*/ 	.word	0x00000230


	//   ....[2]....
        /*0044*/ 	.word	0x00000260


	//----- nvinfo : EIATTR_MAX_THREADS
	.align		4
.L_865:
        /*0048*/ 	.byte	0x04, 0x05
        /*004a*/ 	.short	(.L_867 - .L_866)
.L_866:
        /*004c*/ 	.word	0x00000100
        /*0050*/ 	.word	0x00000001
        /*0054*/ 	.word	0x00000001


	//----- nvinfo : EIATTR_CBANK_PARAM_SIZE
	.align		4
.L_867:
        /*0058*/ 	.byte	0x03, 0x19
        /*005a*/ 	.short	0x0018


	//----- nvinfo : EIATTR_PARAM_CBANK
	.align		4
        /*005c*/ 	.byte	0x04, 0x0a
        /*005e*/ 	.short	(.L_869 - .L_868)
	.align		4
.L_868:
        /*0060*/ 	.word	index@(.nv.constant0._ZN3cub18CUB_300001_SM_10006detail8for_each13static_kernelINS2_12policy_hub_t12policy_500_tEmN6thrust24THRUST_300001_SM_1000_NS8cuda_cub20__uninitialized_fill7functorINS7_10device_ptrIiEEiEEEEvT0_T1_)
        /*0064*/ 	.short	0x0380
        /*0066*/ 	.short	0x0018


	//----- nvinfo : EIATTR_SW_WAR
	.align		4
.L_869:
        /*0068*/ 	.byte	0x04, 0x36
        /*006a*/ 	.short	(.L_871 - .L_870)
.L_870:
        /*006c*/ 	.word	0x00000008
.L_871:


//--------------------- .nv.info._ZN3cub18CUB_300001_SM_10006detail11EmptyKernelIvEEvv --------------------------
	.section	.nv.info._ZN3cub18CUB_300001_SM_10006detail11EmptyKernelIvEEvv,"",@"SHT_CUDA_INFO"
	.sectionflags	@""
	.align	4


	//----- nvinfo : EIATTR_CUDA_API_VERSION
	.align		4
        /*0000*/ 	.byte	0x04, 0x37
        /*0002*/ 	.short	(.L_873 - .L_872)
.L_872:
        /*0004*/ 	.word	0x00000082


	//----- nvinfo : EIATTR_SPARSE_MMA_MASK
	.align		4
.L_873:
        /*0008*/ 	.byte	0x03, 0x50
        /*000a*/ 	.short	0x0000


	//----- nvinfo : EIATTR_MAXREG_COUNT
	.align		4
        /*000c*/ 	.byte	0x03, 0x1b
        /*000e*/ 	.short	0x00ff


	//----- nvinfo : EIATTR_MERCURY_ISA_VERSION
	.align		4
        /*0010*/ 	.byte	0x03, 0x5f
        /*0012*/ 	.short	0x0101


	//----- nvinfo : EIATTR_VRC_CTA_INIT_COUNT
	.align		4
        /*0014*/ 	.byte	0x02, 0x4a
	.zero		1
	.zero		1


	//----- nvinfo : EIATTR_EXIT_INSTR_OFFSETS
	.align		4
        /*0018*/ 	.byte	0x04, 0x1c
        /*001a*/ 	.short	(.L_875 - .L_874)


	//   ....[0]....
.L_874:
        /*001c*/ 	.word	0x00000010


	//----- nvinfo : EIATTR_SW_WAR
	.align		4
.L_875:
        /*0020*/ 	.byte	0x04, 0x36
        /*0022*/ 	.short	(.L_877 - .L_876)
.L_876:
        /*0024*/ 	.word	0x00000008
.L_877:


//--------------------- .nv.info._ZN6thrust24THRUST_300001_SM_1000_NS8cuda_cub4core6detail13_kernel_agentINS1_8__reduce11ReduceAgentIPN4cuda3std3__45tupleIJdlEEESC_SB_lNS1_9__extrema9arg_max_fIdlNS9_4lessIdEEEEEEJSC_SC_iSH_EEEvDpT0_ --------------------------
	.section	.nv.info._ZN6thrust24THRUST_300001_SM_1000_NS8cuda_cub4core6detail13_kernel_agentINS1_8__reduce11ReduceAgentIPN4cuda3std3__45tupleIJdlEEESC_SB_lNS1_9__extrema9arg_max_fIdlNS9_4lessIdEEEEEEJSC_SC_iSH_EEEvDpT0_,"",@"SHT_CUDA_INFO"
	.sectionflags	@""
	.align	4


	//----- nvinfo : EIATTR_CUDA_API_VERSION
	.align		4
        /*0000*/ 	.byte	0x04, 0x37
        /*0002*/ 	.short	(.L_879 - .L_878)
.L_878:
        /*0004*/ 	.word	0x00000082


	//----- nvinfo : EIATTR_KPARAM_INFO
	.align		4
.L_879:
        /*0008*/ 	.byte	0x04, 0x17
        /*000a*/ 	.short	(.L_881 - .L_880)
.L_880:
        /*000c*/ 	.word	0x00000000
        /*0010*/ 	.short	0x0003
        /*0012*/ 	.short	0x0014
        /*0014*/ 	.byte	0x00, 0xf0, 0x05, 0x00


	//----- nvinfo : EIATTR_KPARAM_INFO
	.align		4
.L_881:
        /*0018*/ 	.byte	0x04, 0x17
        /*001a*/ 	.short	(.L_883 - .L_882)
.L_882:
        /*001c*/ 	.word	0x00000000
        /*0020*/ 	.short	0x0002
        /*0022*/ 	.short	0x0010
        /*0024*/ 	.byte	0x00, 0xf0, 0x11, 0x00


	//----- nvinfo : EIATTR_KPARAM_INFO
	.align		4
.L_883:
        /*0028*/ 	.byte	0x04, 0x17
        /*002a*/ 	.short	(.L_885 - .L_884)
.L_884:
        /*002c*/ 	.word	0x00000000
        /*0030*/ 	.short	0x0001
        /*0032*/ 	.short	0x0008
        /*0034*/ 	.byte	0x00, 0xf5, 0x21, 0x00


	//----- nvinfo : EIATTR_KPARAM_INFO
	.align		4
.L_885:
        /*0038*/ 	.byte	0x04, 0x17
        /*003a*/ 	.short	(.L_887 - .L_886)
.L_886:
        /*003c*/ 	.word	0x00000000
        /*0040*/ 	.short	0x0000
        /*0042*/ 	.short	0x0000
        /*0044*/ 	.byte	0x00, 0xf5, 0x21, 0x00


	//----- nvinfo : EIATTR_SPARSE_MMA_MASK
	.align		4
.L_887:
        /*0048*/ 	.byte	0x03, 0x50
        /*004a*/ 	.short	0x0000


	//----- nvinfo : EIATTR_MAXREG_COUNT
	.align		4
        /*004c*/ 	.byte	0x03, 0x1b
        /*004e*/ 	.short	0x00ff


	//----- nvinfo : EIATTR_NUM_BARRIERS
	.align		4
        /*0050*/ 	.byte	0x02, 0x4c
        /*0052*/ 	.byte	0x01
	.zero		1


	//----- nvinfo : EIATTR_MERCURY_ISA_VERSION
	.align		4
        /*0054*/ 	.byte	0x03, 0x5f
        /*0056*/ 	.short	0x0101


	//----- nvinfo : EIATTR_COOP_GROUP_MASK_REGIDS
	.align		4
        /*0058*/ 	.byte	0x04, 0x29
        /*005a*/ 	.short	(.L_889 - .L_888)


	//   ....[0]....
.L_888:
        /*005c*/ 	.word	0xffffffff


	//   ....[1]....
        /*0060*/ 	.word	0xffffffff


	//   ....[2]....
        /*0064*/ 	.word	0xffffffff


	//   ....[3]....
        /*0068*/ 	.word	0xffffffff


	//   ....[4]....
        /*006c*/ 	.word	0xffffffff


	//   ....[5]....
        /*0070*/ 	.word	0xffffffff


	//   ....[6]....
        /*0074*/ 	.word	0xffffffff


	//   ....[7]....
        /*0078*/ 	.word	0xffffffff


	//   ....[8]....
        /*007c*/ 	.word	0xffffffff


	//   ....[9]....
        /*0080*/ 	.word	0xffffffff


	//   ....[10]....
        /*0084*/ 	.word	0xffffffff


	//   ....[11]....
        /*0088*/ 	.word	0xffffffff


	//   ....[12]....
        /*008c*/ 	.word	0xffffffff


	//   ....[13]....
        /*0090*/ 	.word	0xffffffff


	//   ....[14]....
        /*0094*/ 	.word	0xffffffff


	//   ....[15]....
        /*0098*/ 	.word	0xffffffff


	//   ....[16]....
        /*009c*/ 	.word	0xffffffff


	//   ....[17]....
        /*00a0*/ 	.word	0xffffffff


	//   ....[18]....
        /*00a4*/ 	.word	0xffffffff


	//   ....[19]....
        /*00a8*/ 	.word	0xffffffff


	//   ....[20]....
        /*00ac*/ 	.word	0xffffffff


	//   ....[21]....
        /*00b0*/ 	.word	0xffffffff


	//   ....[22]....
        /*00b4*/ 	.word	0xffffffff


	//   ....[23]....
        /*00b8*/ 	.word	0xffffffff


	//   ....[24]....
        /*00bc*/ 	.word	0xffffffff


	//   ....[25]....
        /*00c0*/ 	.word	0xffffffff


	//   ....[26]....
        /*00c4*/ 	.word	0xffffffff


	//   ....[27]....
        /*00c8*/ 	.word	0xffffffff


	//   ....[28]....
        /*00cc*/ 	.word	0xffffffff


	//   ....[29]....
        /*00d0*/ 	.word	0xffffffff


	//   ....[30]....
        /*00d4*/ 	.word	0xffffffff


	//   ....[31]....
        /*00d8*/ 	.word	0xffffffff


	//   ....[32]....
        /*00dc*/ 	.word	0xffffffff


	//   ....[33]....
        /*00e0*/ 	.word	0xffffffff


	//   ....[34]....
        /*00e4*/ 	.word	0xffffffff


	//   ....[35]....
        /*00e8*/ 	.word	0xffffffff


	//   ....[36]....
        /*00ec*/ 	.word	0xffffffff


	//   ....[37]....
        /*00f0*/ 	.word	0xffffffff


	//   ....[38]....
        /*00f4*/ 	.word	0xffffffff


	//   ....[39]....
        /*00f8*/ 	.word	0xffffffff


	//   ....[40]....
        /*00fc*/ 	.word	0xffffffff


	//   ....[41]....
        /*0100*/ 	.word	0xffffffff


	//   ....[42]....
        /*0104*/ 	.word	0xffffffff


	//   ....[43]....
        /*0108*/ 	.word	0xffffffff


	//   ....[44]....
        /*010c*/ 	.word	0xffffffff


	//   ....[45]....
        /*0110*/ 	.word	0xffffffff


	//   ....[46]....
        /*0114*/ 	.word	0xffffffff


	//   ....[47]....
        /*0118*/ 	.word	0xffffffff


	//   ....[48]....
        /*011c*/ 	.word	0xffffffff


	//   ....[49]....
        /*0120*/ 	.word	0xffffffff


	//   ....[50]....
        /*0124*/ 	.word	0xffffffff


	//   ....[51]....
        /*0128*/ 	.word	0xffffffff


	//   ....[52]....
        /*012c*/ 	.word	0xffffffff


	//   ....[53]....
        /*0130*/ 	.word	0xffffffff


	//   ....[54]....
        /*0134*/ 	.word	0xffffffff


	//   ....[55]....
        /*0138*/ 	.word	0xffffffff


	//   ....[56]....
        /*013c*/ 	.word	0xffffffff


	//   ....[57]....
        /*0140*/ 	.word	0xffffffff


	//   ....[58]....
        /*0144*/ 	.word	0xffffffff


	//   ....[59]....
        /*0148*/ 	.word	0xffffffff


	//----- nvinfo : EIATTR_COOP_GROUP_INSTR_OFFSETS
	.align		4
.L_889:
        /*014c*/ 	.byte	0x04, 0x28
        /*014e*/ 	.short	(.L_891 - .L_890)


	//   ....[0]....
.L_890:
        /*0150*/ 	.word	0x00000b70


	//   ....[1]....
        /*0154*/ 	.word	0x00000ba0


	//   ....[2]....
        /*0158*/ 	.word	0x00000bc0


	//   ....[3]....
        /*015c*/ 	.word	0x00000bd0


	//   ....[4]....
        /*0160*/ 	.word	0x00000d60


	//   ....[5]....
        /*0164*/ 	.word	0x00000d90


	//   ....[6]....
        /*0168*/ 	.word	0x00000dc0


	//   ....[7]....
        /*016c*/ 	.word	0x00000de0


	//   ....[8]....
        /*0170*/ 	.word	0x00000f60


	//   ....[9]....
        /*0174*/ 	.word	0x00000f90


	//   ....[10]....
        /*0178*/ 	.word	0x00000fc0


	//   ....[11]....
        /*017c*/ 	.word	0x00000fe0


	//   ....[12]....
        /*0180*/ 	.word	0x00001160


	//   ....[13]....
        /*0184*/ 	.word	0x00001190


	//   ....[14]....
        /*0188*/ 	.word	0x000011c0


	//   ....[15]....
        /*018c*/ 	.word	0x000011e0


	//   ....[16]....
        /*0190*/ 	.word	0x00001360


	//   ....[17]....
        /*0194*/ 	.word	0x00001390


	//   ....[18]....
        /*0198*/ 	.word	0x000013c0


	//   ....[19]....
        /*019c*/ 	.word	0x000013e0


	//   ....[20]....
        /*01a0*/ 	.word	0x00002140


	//   ....[21]....
        /*01a4*/ 	.word	0x00002150


	//   ....[22]....
        /*01a8*/ 	.word	0x00002160


	//   ....[23]....
        /*01ac*/ 	.word	0x00002180


	//   ....[24]....
        /*01b0*/ 	.word	0x00002300


	//   ....[25]....
        /*01b4*/ 	.word	0x00002340


	//   ....[26]....
        /*01b8*/ 	.word	0x00002370


	//   ....[27]....
        /*01bc*/ 	.word	0x00002390


	//   ....[28]....
        /*01c0*/ 	.word	0x00002510


	//   ....[29]....
        /*01c4*/ 	.word	0x00002550


	//   ....[30]....
        /*01c8*/ 	.word	0x00002580


	//   ....[31]....
        /*01cc*/ 	.word	0x000025a0


	//   ....[32]....
        /*01d0*/ 	.word	0x00002720


	//   ....[33]....
        /*01d4*/ 	.word	0x00002760


	//   ....[34]....
        /*01d8*/ 	.word	0x00002790


	//   ....[35]....
        /*01dc*/ 	.word	0x000027b0


	//   ....[36]....
        /*01e0*/ 	.word	0x00002930


	//   ....[37]....
        /*01e4*/ 	.word	0x00002970


	//   ....[38]....
        /*01e8*/ 	.word	0x000029a0


	//   ....[39]....
        /*01ec*/ 	.word	0x000029c0


	//   ....[40]....
        /*01f0*/ 	.word	0x00005780


	//   ....[41]....
        /*01f4*/ 	.word	0x000057b0


	//   ....[42]....
        /*01f8*/ 	.word	0x000057d0


	//   ....[43]....
        /*01fc*/ 	.word	0x000057e0


	//   ....[44]....
        /*0200*/ 	.word	0x00005970


	//   ....[45]....
        /*0204*/ 	.word	0x000059a0


	//   ....[46]....
        /*0208*/ 	.word	0x000059d0


	//   ....[47]....
        /*020c*/ 	.word	0x000059f0


	//   ....[48]....
        /*0210*/ 	.word	0x00005b70


	//   ....[49]....
        /*0214*/ 	.word	0x00005ba0


	//   ....[50]....
        /*0218*/ 	.word	0x00005bd0


	//   ....[51]....
        /*021c*/ 	.word	0x00005bf0


	//   ....[52]....
        /*0220*/ 	.word	0x00005d70


	//   ....[53]....
        /*0224*/ 	.word	0x00005da0


	//   ....[54]....
        /*0228*/ 	.word	0x00005dd0


	//   ....[55]....
        /*022c*/ 	.word	0x00005df0


	//   ....[56]....
        /*0230*/ 	.word	0x00005f70


	//   ....[57]....
        /*0234*/ 	.word	0x00005fa0


	//   ....[58]....
        /*0238*/ 	.word	0x00005fd0


	//   ....[59]....
        /*023c*/ 	.word	0x00005ff0


	//----- nvinfo : EIATTR_VRC_CTA_INIT_COUNT
	.align		4
.L_891:
        /*0240*/ 	.byte	0x02, 0x4a
	.zero		1
	.zero		1


	//----- nvinfo : EIATTR_EXIT_INSTR_OFFSETS
	.align		4
        /*0244*/ 	.byte	0x04, 0x1c
        /*0246*/ 	.short	(.L_893 - .L_892)


	//   ....[0]....
.L_892:
        /*0248*/ 	.word	0x00000030


	//   ....[1]....
        /*024c*/ 	.word	0x00006c90


	//   ....[2]....
        /*0250*/ 	.word	0x00006cd0


	//----- nvinfo : EIATTR_MAX_THREADS
	.align		4
.L_893:
        /*0254*/ 	.byte	0x04, 0x05
        /*0256*/ 	.short	(.L_895 - .L_894)
.L_894:
        /*0258*/ 	.word	0x00000100
        /*025c*/ 	.word	0x00000001
        /*0260*/ 	.word	0x00000001


	//----- nvinfo : EIATTR_CRS_STACK_SIZE
	.align		4
.L_895:
        /*0264*/ 	.byte	0x04, 0x1e
        /*0266*/ 	.short	(.L_897 - .L_896)
.L_896:
        /*0268*/ 	.word	0x00000000


	//----- nvinfo : EIATTR_CBANK_PARAM_SIZE
	.align		4
.L_897:
        /*026c*/ 	.byte	0x03, 0x19
        /*026e*/ 	.short	0x0015


	//----- nvinfo : EIATTR_PARAM_CBANK
	.align		4
        /*0270*/ 	.byte	0x04, 0x0a
        /*0272*/ 	.short	(.L_899 - .L_898)
	.align		4
.L_898:
        /*0274*/ 	.word	index@(.nv.constant0._ZN6thrust24THRUST_300001_SM_1000_NS8cuda_cub4core6detail13_kernel_agentINS1_8__reduce11ReduceAgentIPN4cuda3std3__45tupleIJdlEEESC_SB_lNS1_9__extrema9arg_max_fIdlNS9_4lessIdEEEEEEJSC_SC_iSH_EEEvDpT0_)
        /*0278*/ 	.short	0x0380
        /*027a*/ 	.short	0x0015


	//----- nvinfo : EIATTR_SW_WAR
	.align		4
.L_899:
        /*027c*/ 	.byte	0x04, 0x36
        /*027e*/ 	.short	(.L_901 - .L_900)
.L_900:
        /*0280*/ 	.word	0x00000008
.L_901:


//--------------------- .nv.info._ZN6thrust24THRUST_300001_SM_1000_NS8cuda_cub4core6detail13_kernel_agentINS1_8__reduce11ReduceAgentINS0_12zip_iteratorIN4cuda3std3__45tupleIJNS0_6detail15normal_iteratorINS0_10device_ptrIdEEEENS0_17counting_iteratorIlNS0_11use_defaultESI_SI_EEEEEEEPNSB_IJdlEEESM_lNS1_9__extrema9arg_max_fIdlNSA_4lessIdEEEEEEJSL_SN_lN3cub18CUB_300001_SM_100013GridEvenShareIlEENSV_9GridQueueIyEESS_EEEvDpT0_ --------------------------
	.section	.nv.info._ZN6thrust24THRUST_300001_SM_1000_NS8cuda_cub4core6detail13_kernel_agentINS1_8__reduce11ReduceAgentINS0_12zip_iteratorIN4cuda3std3__45tupleIJNS0_6detail15normal_iteratorINS0_10device_ptrIdEEEENS0_17counting_iteratorIlNS0_11use_defaultESI_SI_EEEEEEEPNSB_IJdlEEESM_lNS1_9__extrema9arg_max_fIdlNSA_4lessIdEEEEEEJSL_SN_lN3cub18CUB_300001_SM_100013GridEvenShareIlEENSV_9GridQueueIyEESS_EEEvDpT0_,"",@"SHT_CUDA_INFO"
	.sectionflags	@""
	.align	4


	//----- nvinfo : EIATTR_CUDA_API_VERSION
	.align		4
        /*0000*/ 	.byte	0x04, 0x37
        /*0002*/ 	.short	(.L_903 - .L_902)
.L_902:
        /*0004*/ 	.word	0x00000082


	//----- nvinfo : EIATTR_KPARAM_INFO
	.align		4
.L_903:
        /*0008*/ 	.byte	0x04, 0x17
        /*000a*/ 	.short	(.L_905 - .L_904)
.L_904:
        /*000c*/ 	.word	0x00000000
        /*0010*/ 	.short	0x0005
        /*0012*/ 	.short	0x0070
        /*0014*/ 	.byte	0x00, 0xf0, 0x05, 0x00


	//----- nvinfo : EIATTR_KPARAM_INFO
	.align		4
.L_905:
        /*0018*/ 	.byte	0x04, 0x17
        /*001a*/ 	.short	(.L_907 - .L_906)
.L_906:
        /*001c*/ 	.word	0x00000000
        /*0020*/ 	.short	0x0004
        /*0022*/ 	.short	0x0068
        /*0024*/ 	.byte	0x00, 0xf0, 0x21, 0x00


	//----- nvinfo : EIATTR_KPARAM_INFO
	.align		4
.L_907:
        /*0028*/ 	.byte	0x04, 0x17
        /*002a*/ 	.short	(.L_909 - .L_908)
.L_908:
        /*002c*/ 	.word	0x00000000
        /*0030*/ 	.short	0x0003
        /*0032*/ 	.short	0x0020
        /*0034*/ 	.byte	0x00, 0xf0, 0x21, 0x01


	//----- nvinfo : EIATTR_KPARAM_INFO
	.align		4
.L_909:
        /*0038*/ 	.byte	0x04, 0x17
        /*003a*/ 	.short	(.L_911 - .L_910)
.L_910:
        /*003c*/ 	.word	0x00000000
        /*0040*/ 	.short	0x0002
        /*0042*/ 	.short	0x0018
        /*0044*/ 	.byte	0x00, 0xf0, 0x21, 0x00


	//----- nvinfo : EIATTR_KPARAM_INFO
	.align		4
.L_911:
        /*0048*/ 	.byte	0x04, 0x17
        /*004a*/ 	.short	(.L_913 - .L_912)
.L_912:
        /*004c*/ 	.word	0x00000000
        /*0050*/ 	.short	0x0001
        /*0052*/ 	.short	0x0010
        /*0054*/ 	.byte	0x00, 0xf5, 0x21, 0x00


	//----- nvinfo : EIATTR_KPARAM_INFO
	.align		4
.L_913:
        /*0058*/ 	.byte	0x04, 0x17
        /*005a*/ 	.short	(.L_915 - .L_914)
.L_914:
        /*005c*/ 	.word	0x00000000
        /*0060*/ 	.short	0x0000
        /*0062*/ 	.short	0x0000
        /*0064*/ 	.byte	0x00, 0xf0, 0x41, 0x00


	//----- nvinfo : EIATTR_SPARSE_MMA_MASK
	.align		4
.L_915:
        /*0068*/ 	.byte	0x03, 0x50
        /*006a*/ 	.short	0x0000


	//----- nvinfo : EIATTR_MAXREG_COUNT
	.align		4
        /*006c*/ 	.byte	0x03, 0x1b
        /*006e*/ 	.short	0x00ff


	//----- nvinfo : EIATTR_NUM_BARRIERS
	.align		4
        /*0070*/ 	.byte	0x02, 0x4c
        /*0072*/ 	.byte	0x01
	.zero		1


	//----- nvinfo : EIATTR_MERCURY_ISA_VERSION
	.align		4
        /*0074*/ 	.byte	0x03, 0x5f
        /*0076*/ 	.short	0x0101


	//----- nvinfo : EIATTR_COOP_GROUP_MASK_REGIDS
	.align		4
        /*0078*/ 	.byte	0x04, 0x29
        /*007a*/ 	.short	(.L_917 - .L_916)


	//   ....[0]....
.L_916:
        /*007c*/ 	.word	0xffffffff


	//   ....[1]....
        /*0080*/ 	.word	0xffffffff


	//   ....[2]....
        /*0084*/ 	.word	0xffffffff


	//   ....[3]....
        /*0088*/ 	.word	0xffffffff


	//   ....[4]....
        /*008c*/ 	.word	0xffffffff


	//   ....[5]....
        /*0090*/ 	.word	0xffffffff


	//   ....[6]....
        /*0094*/ 	.word	0xffffffff


	//   ....[7]....
        /*0098*/ 	.word	0xffffffff


	//   ....[8]....
        /*009c*/ 	.word	0xffffffff


	//   ....[9]....
        /*00a0*/ 	.word	0xffffffff


	//   ....[10]....
        /*00a4*/ 	.word	0xffffffff


	//   ....[11]....
        /*00a8*/ 	.word	0xffffffff


	//   ....[12]....
        /*00ac*/ 	.word	0xffffffff


	//   ....[13]....
        /*00b0*/ 	.word	0xffffffff


	//   ....[14]....
        /*00b4*/ 	.word	0xffffffff


	//   ....[15]....
        /*00b8*/ 	.word	0xffffffff


	//   ....[16]....
        /*00bc*/ 	.word	0xffffffff


	//   ....[17]....
        /*00c0*/ 	.word	0xffffffff


	//   ....[18]....
        /*00c4*/ 	.word	0xffffffff


	//   ....[19]....
        /*00c8*/ 	.word	0xffffffff


	//   ....[20]....
        /*00cc*/ 	.word	0xffffffff


	//   ....[21]....
        /*00d0*/ 	.word	0xffffffff


	//   ....[22]....
        /*00d4*/ 	.word	0xffffffff


	//   ....[23]....
        /*00d8*/ 	.word	0xffffffff


	//   ....[24]....
        /*00dc*/ 	.word	0xffffffff


	//   ....[25]....
        /*00e0*/ 	.word	0xffffffff


	//   ....[26]....
        /*00e4*/ 	.word	0xffffffff


	//   ....[27]....
        /*00e8*/ 	.word	0xffffffff


	//   ....[28]....
        /*00ec*/ 	.word	0xffffffff


	//   ....[29]....
        /*00f0*/ 	.word	0xffffffff


	//   ....[30]....
        /*00f4*/ 	.word	0xffffffff


	//   ....[31]....
        /*00f8*/ 	.word	0xffffffff


	//   ....[32]....
        /*00fc*/ 	.word	0xffffffff


	//   ....[33]....
        /*0100*/ 	.word	0xffffffff


	//   ....[34]....
        /*0104*/ 	.word	0xffffffff


	//   ....[35]....
        /*0108*/ 	.word	0xffffffff


	//   ....[36]....
        /*010c*/ 	.word	0xffffffff


	//   ....[37]....
        /*0110*/ 	.word	0xffffffff


	//   ....[38]....
        /*0114*/ 	.word	0xffffffff


	//   ....[39]....
        /*0118*/ 	.word	0xffffffff


	//   ....[40]....
        /*011c*/ 	.word	0xffffffff


	//   ....[41]....
        /*0120*/ 	.word	0xffffffff


	//   ....[42]....
        /*0124*/ 	.word	0xffffffff


	//   ....[43]....
        /*0128*/ 	.word	0xffffffff


	//   ....[44]....
        /*012c*/ 	.word	0xffffffff


	//   ....[45]....
        /*0130*/ 	.word	0xffffffff


	//   ....[46]....
        /*0134*/ 	.word	0xffffffff


	//   ....[47]....
        /*0138*/ 	.word	0xffffffff


	//   ....[48]....
        /*013c*/ 	.word	0xffffffff


	//   ....[49]....
        /*0140*/ 	.word	0xffffffff


	//   ....[50]....
        /*0144*/ 	.word	0xffffffff


	//   ....[51]....
        /*0148*/ 	.word	0xffffffff


	//   ....[52]....
        /*014c*/ 	.word	0xffffffff


	//   ....[53]....
        /*0150*/ 	.word	0xffffffff


	//   ....[54]....
        /*0154*/ 	.word	0xffffffff


	//   ....[55]....
        /*0158*/ 	.word	0xffffffff


	//   ....[56]....
        /*015c*/ 	.word	0xffffffff


	//   ....[57]....
        /*0160*/ 	.word	0xffffffff


	//   ....[58]....
        /*0164*/ 	.word	0xffffffff


	//   ....[59]....
        /*0168*/ 	.word	0xffffffff


	//----- nvinfo : EIATTR_COOP_GROUP_INSTR_OFFSETS
	.align		4
.L_917:
        /*016c*/ 	.byte	0x04, 0x28
        /*016e*/ 	.short	(.L_919 - .L_918)


	//   ....[0]....
.L_918:
        /*0170*/ 	.word	0x00000d70


	//   ....[1]....
        /*0174*/ 	.word	0x00000da0


	//   ....[2]....
        /*0178*/ 	.word	0x00000dc0


	//   ....[3]....
        /*017c*/ 	.word	0x00000dd0


	//   ....[4]....
        /*0180*/ 	.word	0x00000f60


	//   ....[5]....
        /*0184*/ 	.word	0x00000f90


	//   ....[6]....
        /*0188*/ 	.word	0x00000fc0


	//   ....[7]....
        /*018c*/ 	.word	0x00000fe0


	//   ....[8]....
        /*0190*/ 	.word	0x00001160


	//   ....[9]....
        /*0194*/ 	.word	0x00001190


	//   ....[10]....
        /*0198*/ 	.word	0x000011c0


	//   ....[11]....
        /*019c*/ 	.word	0x000011e0


	//   ....[12]....
        /*01a0*/ 	.word	0x00001360


	//   ....[13]....
        /*01a4*/ 	.word	0x00001390


	//   ....[14]....
        /*01a8*/ 	.word	0x000013c0


	//   ....[15]....
        /*01ac*/ 	.word	0x000013e0


	//   ....[16]....
        /*01b0*/ 	.word	0x00001560


	//   ....[17]....
        /*01b4*/ 	.word	0x00001590


	//   ....[18]....
        /*01b8*/ 	.word	0x000015c0


	//   ....[19]....
        /*01bc*/ 	.word	0x000015e0


	//   ....[20]....
        /*01c0*/ 	.word	0x00002340


	//   ....[21]....
        /*01c4*/ 	.word	0x00002350


	//   ....[22]....
        /*01c8*/ 	.word	0x00002360


	//   ....[23]....
        /*01cc*/ 	.word	0x00002380


	//   ....[24]....
        /*01d0*/ 	.word	0x00002500


	//   ....[25]....
        /*01d4*/ 	.word	0x00002540


	//   ....[26]....
        /*01d8*/ 	.word	0x00002570


	//   ....[27]....
        /*01dc*/ 	.word	0x00002590


	//   ....[28]....
        /*01e0*/ 	.word	0x00002710


	//   ....[29]....
        /*01e4*/ 	.word	0x00002750


	//   ....[30]....
        /*01e8*/ 	.word	0x00002780


	//   ....[31]....
        /*01ec*/ 	.word	0x000027a0


	//   ....[32]....
        /*01f0*/ 	.word	0x00002920


	//   ....[33]....
        /*01f4*/ 	.word	0x00002960


	//   ....[34]....
        /*01f8*/ 	.word	0x00002990


	//   ....[35]....
        /*01fc*/ 	.word	0x000029b0


	//   ....[36]....
        /*0200*/ 	.word	0x00002b30


	//   ....[37]....
        /*0204*/ 	.word	0x00002b70


	//   ....[38]....
        /*0208*/ 	.word	0x00002ba0


	//   ....[39]....
        /*020c*/ 	.word	0x00002bc0


	//   ....[40]....
        /*0210*/ 	.word	0x000053c0


	//   ....[41]....
        /*0214*/ 	.word	0x000053f0


	//   ....[42]....
        /*0218*/ 	.word	0x00005410


	//   ....[43]....
        /*021c*/ 	.word	0x00005420


	//   ....[44]....
        /*0220*/ 	.word	0x000055b0


	//   ....[45]....
        /*0224*/ 	.word	0x000055e0


	//   ....[46]....
        /*0228*/ 	.word	0x00005610


	//   ....[47]....
        /*022c*/ 	.word	0x00005630


	//   ....[48]....
        /*0230*/ 	.word	0x000057b0


	//   ....[49]....
        /*0234*/ 	.word	0x000057e0


	//   ....[50]....
        /*0238*/ 	.word	0x00005810


	//   ....[51]....
        /*023c*/ 	.word	0x00005830


	//   ....[52]....
        /*0240*/ 	.word	0x000059b0


	//   ....[53]....
        /*0244*/ 	.word	0x000059e0


	//   ....[54]....
        /*0248*/ 	.word	0x00005a10


	//   ....[55]....
        /*024c*/ 	.word	0x00005a30


	//   ....[56]....
        /*0250*/ 	.word	0x00005bb0


	//   ....[57]....
        /*0254*/ 	.word	0x00005be0


	//   ....[58]....
        /*0258*/ 	.word	0x00005c10


	//   ....[59]....
        /*025c*/ 	.word	0x00005c30


	//----- nvinfo : EIATTR_VRC_CTA_INIT_COUNT
	.align		4
.L_919:
        /*0260*/ 	.byte	0x02, 0x4a
	.zero		1
	.zero		1


	//----- nvinfo : EIATTR_EXIT_INSTR_OFFSETS
	.align		4
        /*0264*/ 	.byte	0x04, 0x1c
        /*0266*/ 	.short	(.L_921 - .L_920)


	//   ....[0]....
.L_920:
        /*0268*/ 	.word	0x000068d0


	//   ....[1]....
        /*026c*/ 	.word	0x00006920


	//----- nvinfo : EIATTR_MAX_THREADS
	.align		4
.L_921:
        /*0270*/ 	.byte	0x04, 0x05
        /*0272*/ 	.short	(.L_923 - .L_922)
.L_922:
        /*0274*/ 	.word	0x00000100
        /*0278*/ 	.word	0x00000001
        /*027c*/ 	.word	0x00000001


	//----- nvinfo : EIATTR_CRS_STACK_SIZE
	.align		4
.L_923:
        /*0280*/ 	.byte	0x04, 0x1e
        /*0282*/ 	.short	(.L_925 - .L_924)
.L_924:
        /*0284*/ 	.word	0x00000000


	//----- nvinfo : EIATTR_CBANK_PARAM_SIZE
	.align		4
.L_925:
        /*0288*/ 	.byte	0x03, 0x19
        /*028a*/ 	.short	0x0071


	//----- nvinfo : EIATTR_PARAM_CBANK
	.align		4
        /*028c*/ 	.byte	0x04, 0x0a
        /*028e*/ 	.short	(.L_927 - .L_926)
	.align		4
.L_926:
        /*0290*/ 	.word	index@(.nv.constant0._ZN6thrust24THRUST_300001_SM_1000_NS8cuda_cub4core6detail13_kernel_agentINS1_8__reduce11ReduceAgentINS0_12zip_iteratorIN4cuda3std3__45tupleIJNS0_6detail15normal_iteratorINS0_10device_ptrIdEEEENS0_17counting_iteratorIlNS0_11use_defaultESI_SI_EEEEEEEPNSB_IJdlEEESM_lNS1_9__extrema9arg_max_fIdlNSA_4lessIdEEEEEEJSL_SN_lN3cub18CUB_300001_SM_100013GridEvenShareIlEENSV_9GridQueueIyEESS_EEEvDpT0_)
        /*0294*/ 	.short	0x0380
        /*0296*/ 	.short	0x0071


	//----- nvinfo : EIATTR_SW_WAR
	.align		4
.L_927:
        /*0298*/ 	.byte	0x04, 0x36
        /*029a*/ 	.short	(.L_929 - .L_928)
.L_928:
        /*029c*/ 	.word	0x00000008
.L_929:


//--------------------- .nv.info._ZN6thrust24THRUST_300001_SM_1000_NS8cuda_cub4core6detail13_kernel_agentINS1_8__reduce11ReduceAgentINS0_12zip_iteratorIN4cuda3std3__45tupleIJNS0_6detail15normal_iteratorINS0_10device_ptrIdEEEENS0_17counting_iteratorIlNS0_11use_defaultESI_SI_EEEEEEEPNSB_IJdlEEESM_lNS1_9__extrema9arg_max_fIdlNSA_4lessIdEEEEEEJSL_SN_lSS_EEEvDpT0_ --------------------------
	.section	.nv.info._ZN6thrust24THRUST_300001_SM_1000_NS8cuda_cub4core6detail13_kernel_agentINS1_8__reduce11ReduceAgentINS0_12zip_iteratorIN4cuda3std3__45tupleIJNS0_6detail15normal_iteratorINS0_10device_ptrIdEEEENS0_17counting_iteratorIlNS0_11use_defaultESI_SI_EEEEEEEPNSB_IJdlEEESM_lNS1_9__extrema9arg_max_fIdlNSA_4lessIdEEEEEEJSL_SN_lSS_EEEvDpT0_,"",@"SHT_CUDA_INFO"
	.sectionflags	@""
	.align	4


	//----- nvinfo : EIATTR_CUDA_API_VERSION
	.align		4
        /*0000*/ 	.byte	0x04, 0x37
        /*0002*/ 	.short	(.L_931 - .L_930)
.L_930:
        /*0004*/ 	.word	0x00000082


	//----- nvinfo : EIATTR_KPARAM_INFO
	.align		4
.L_931:
        /*0008*/ 	.byte	0x04, 0x17
        /*000a*/ 	.short	(.L_933 - .L_932)
.L_932:
        /*000c*/ 	.word	0x00000000
        /*0010*/ 	.short	0x0003
        /*0012*/ 	.short	0x0020
        /*0014*/ 	.byte	0x00, 0xf0, 0x05, 0x00


	//----- nvinfo : EIATTR_KPARAM_INFO
	.align		4
.L_933:
        /*0018*/ 	.byte	0x04, 0x17
        /*001a*/ 	.short	(.L_935 - .L_934)
.L_934:
        /*001c*/ 	.word	0x00000000
        /*0020*/ 	.short	0x0002
        /*0022*/ 	.short	0x0018
        /*0024*/ 	.byte	0x00, 0xf0, 0x21, 0x00


	//----- nvinfo : EIATTR_KPARAM_INFO
	.align		4
.L_935:
        /*0028*/ 	.byte	0x04, 0x17
        /*002a*/ 	.short	(.L_937 - .L_936)
.L_936:
        /*002c*/ 	.word	0x00000000
        /*0030*/ 	.short	0x0001
        /*0032*/ 	.short	0x0010
        /*0034*/ 	.byte	0x00, 0xf5, 0x21, 0x00


	//----- nvinfo : EIATTR_KPARAM_INFO
	.align		4
.L_937:
        /*0038*/ 	.byte	0x04, 0x17
        /*003a*/ 	.short	(.L_939 - .L_938)
.L_938:
        /*003c*/ 	.word	0x00000000
        /*0040*/ 	.short	0x0000
        /*0042*/ 	.short	0x0000
        /*0044*/ 	.byte	0x00, 0xf0, 0x41, 0x00


	//----- nvinfo : EIATTR_SPARSE_MMA_MASK
	.align		4
.L_939:
        /*0048*/ 	.byte	0x03, 0x50
        /*004a*/ 	.short	0x0000


	//----- nvinfo : EIATTR_MAXREG_COUNT
	.align		4
        /*004c*/ 	.byte	0x03, 0x1b
        /*004e*/ 	.short	0x00ff


	//----- nvinfo : EIATTR_NUM_BARRIERS
	.align		4
        /*0050*/ 	.byte	0x02, 0x4c
        /*0052*/ 	.byte	0x01
	.zero		1


	//----- nvinfo : EIATTR_MERCURY_ISA_VERSION
	.align		4
        /*0054*/ 	.byte	0x03, 0x5f
        /*0056*/ 	.short	0x0101


	//----- nvinfo : EIATTR_COOP_GROUP_MASK_REGIDS
	.align		4
        /*0058*/ 	.byte	0x04, 0x29
        /*005a*/ 	.short	(.L_941 - .L_940)


	//   ....[0]....
.L_940:
        /*005c*/ 	.word	0xffffffff


	//   ....[1]....
        /*0060*/ 	.word	0xffffffff


	//   ....[2]....
        /*0064*/ 	.word	0xffffffff


	//   ....[3]....
        /*0068*/ 	.word	0xffffffff


	//   ....[4]....
        /*006c*/ 	.word	0xffffffff


	//   ....[5]....
        /*0070*/ 	.word	0xffffffff


	//   ....[6]....
        /*0074*/ 	.word	0xffffffff


	//   ....[7]....
        /*0078*/ 	.word	0xffffffff


	//   ....[8]....
        /*007c*/ 	.word	0xffffffff


	//   ....[9]....
        /*0080*/ 	.word	0xffffffff


	//   ....[10]....
        /*0084*/ 	.word	0xffffffff


	//   ....[11]....
        /*0088*/ 	.word	0xffffffff


	//   ....[12]....
        /*008c*/ 	.word	0xffffffff


	//   ....[13]....
        /*0090*/ 	.word	0xffffffff


	//   ....[14]....
        /*0094*/ 	.word	0xffffffff


	//   ....[15]....
        /*0098*/ 	.word	0xffffffff


	//   ....[16]....
        /*009c*/ 	.word	0xffffffff


	//   ....[17]....
        /*00a0*/ 	.word	0xffffffff


	//   ....[18]....
        /*00a4*/ 	.word	0xffffffff


	//   ....[19]....
        /*00a8*/ 	.word	0xffffffff


	//   ....[20]....
        /*00ac*/ 	.word	0xffffffff


	//   ....[21]....
        /*00b0*/ 	.word	0xffffffff


	//   ....[22]....
        /*00b4*/ 	.word	0xffffffff


	//   ....[23]....
        /*00b8*/ 	.word	0xffffffff


	//   ....[24]....
        /*00bc*/ 	.word	0xffffffff


	//   ....[25]....
        /*00c0*/ 	.word	0xffffffff


	//   ....[26]....
        /*00c4*/ 	.word	0xffffffff


	//   ....[27]....
        /*00c8*/ 	.word	0xffffffff


	//   ....[28]....
        /*00cc*/ 	.word	0xffffffff


	//   ....[29]....
        /*00d0*/ 	.word	0xffffffff


	//   ....[30]....
        /*00d4*/ 	.word	0xffffffff


	//   ....[31]....
        /*00d8*/ 	.word	0xffffffff


	//   ....[32]....
        /*00dc*/ 	.word	0xffffffff


	//   ....[33]....
        /*00e0*/ 	.word	0xffffffff


	//   ....[34]....
        /*00e4*/ 	.word	0xffffffff


	//   ....[35]....
        /*00e8*/ 	.word	0xffffffff


	//   ....[36]....
        /*00ec*/ 	.word	0xffffffff


	//   ....[37]....
        /*00f0*/ 	.word	0xffffffff


	//   ....[38]....
        /*00f4*/ 	.word	0xffffffff


	//   ....[39]....
        /*00f8*/ 	.word	0xffffffff


	//   ....[40]....
        /*00fc*/ 	.word	0xffffffff


	//   ....[41]....
        /*0100*/ 	.word	0xffffffff


	//   ....[42]....
        /*0104*/ 	.word	0xffffffff


	//   ....[43]....
        /*0108*/ 	.word	0xffffffff


	//   ....[44]....
        /*010c*/ 	.word	0xffffffff


	//   ....[45]....
        /*0110*/ 	.word	0xffffffff


	//   ....[46]....
        /*0114*/ 	.word	0xffffffff


	//   ....[47]....
        /*0118*/ 	.word	0xffffffff


	//   ....[48]....
        /*011c*/ 	.word	0xffffffff


	//   ....[49]....
        /*0120*/ 	.word	0xffffffff


	//   ....[50]....
        /*0124*/ 	.word	0xffffffff


	//   ....[51]....
        /*0128*/ 	.word	0xffffffff


	//   ....[52]....
        /*012c*/ 	.word	0xffffffff


	//   ....[53]....
        /*0130*/ 	.word	0xffffffff


	//   ....[54]....
        /*0134*/ 	.word	0xffffffff


	//   ....[55]....
        /*0138*/ 	.word	0xffffffff


	//   ....[56]....
        /*013c*/ 	.word	0xffffffff


	//   ....[57]....
        /*0140*/ 	.word	0xffffffff


	//   ....[58]....
        /*0144*/ 	.word	0xffffffff


	//   ....[59]....
        /*0148*/ 	.word	0xffffffff


	//----- nvinfo : EIATTR_COOP_GROUP_INSTR_OFFSETS
	.align		4
.L_941:
        /*014c*/ 	.byte	0x04, 0x28
        /*014e*/ 	.short	(.L_943 - .L_942)


	//   ....[0]....
.L_942:
        /*0150*/ 	.word	0x00000cb0


	//   ....[1]....
        /*0154*/ 	.word	0x00000ce0


	//   ....[2]....
        /*0158*/ 	.word	0x00000d00


	//   ....[3]....
        /*015c*/ 	.word	0x00000d10


	//   ....[4]....
        /*0160*/ 	.word	0x00000ea0


	//   ....[5]....
        /*0164*/ 	.word	0x00000ed0


	//   ....[6]....
        /*0168*/ 	.word	0x00000f00


	//   ....[7]....
        /*016c*/ 	.word	0x00000f20


	//   ....[8]....
        /*0170*/ 	.word	0x000010a0


	//   ....[9]....
        /*0174*/ 	.word	0x000010d0


	//   ....[10]....
        /*0178*/ 	.word	0x00001100


	//   ....[11]....
        /*017c*/ 	.word	0x00001120


	//   ....[12]....
        /*0180*/ 	.word	0x000012a0


	//   ....[13]....
        /*0184*/ 	.word	0x000012d0


	//   ....[14]....
        /*0188*/ 	.word	0x00001300


	//   ....[15]....
        /*018c*/ 	.word	0x00001320


	//   ....[16]....
        /*0190*/ 	.word	0x000014a0


	//   ....[17]....
        /*0194*/ 	.word	0x000014d0


	//   ....[18]....
        /*0198*/ 	.word	0x00001500


	//   ....[19]....
        /*019c*/ 	.word	0x00001520


	//   ....[20]....
        /*01a0*/ 	.word	0x00002280


	//   ....[21]....
        /*01a4*/ 	.word	0x00002290


	//   ....[22]....
        /*01a8*/ 	.word	0x000022a0


	//   ....[23]....
        /*01ac*/ 	.word	0x000022c0


	//   ....[24]....
        /*01b0*/ 	.word	0x00002440


	//   ....[25]....
        /*01b4*/ 	.word	0x00002480


	//   ....[26]....
        /*01b8*/ 	.word	0x000024b0


	//   ....[27]....
        /*01bc*/ 	.word	0x000024d0


	//   ....[28]....
        /*01c0*/ 	.word	0x00002650


	//   ....[29]....
        /*01c4*/ 	.word	0x00002690


	//   ....[30]....
        /*01c8*/ 	.word	0x000026c0


	//   ....[31]....
        /*01cc*/ 	.word	0x000026e0


	//   ....[32]....
        /*01d0*/ 	.word	0x00002860


	//   ....[33]....
        /*01d4*/ 	.word	0x000028a0


	//   ....[34]....
        /*01d8*/ 	.word	0x000028d0


	//   ....[35]....
        /*01dc*/ 	.word	0x000028f0


	//   ....[36]....
        /*01e0*/ 	.word	0x00002a70


	//   ....[37]....
        /*01e4*/ 	.word	0x00002ab0


	//   ....[38]....
        /*01e8*/ 	.word	0x00002ae0


	//   ....[39]....
        /*01ec*/ 	.word	0x00002b00


	//   ....[40]....
        /*01f0*/ 	.word	0x00004f70


	//   ....[41]....
        /*01f4*/ 	.word	0x00004fa0


	//   ....[42]....
        /*01f8*/ 	.word	0x00004fc0


	//   ....[43]....
        /*01fc*/ 	.word	0x00004fd0


	//   ....[44]....
        /*0200*/ 	.word	0x00005160


	//   ....[45]....
        /*0204*/ 	.word	0x00005190


	//   ....[46]....
        /*0208*/ 	.word	0x000051c0


	//   ....[47]....
        /*020c*/ 	.word	0x000051e0


	//   ....[48]....
        /*0210*/ 	.word	0x00005360


	//   ....[49]....
        /*0214*/ 	.word	0x00005390


	//   ....[50]....
        /*0218*/ 	.word	0x000053c0


	//   ....[51]....
        /*021c*/ 	.word	0x000053e0


	//   ....[52]....
        /*0220*/ 	.word	0x00005560


	//   ....[53]....
        /*0224*/ 	.word	0x00005590


	//   ....[54]....
        /*0228*/ 	.word	0x000055c0


	//   ....[55]....
        /*022c*/ 	.word	0x000055e0


	//   ....[56]....
        /*0230*/ 	.word	0x00005760


	//   ....[57]....
        /*0234*/ 	.word	0x00005790


	//   ....[58]....
        /*0238*/ 	.word	0x000057c0


	//   ....[59]....
        /*023c*/ 	.word	0x000057e0


	//----- nvinfo : EIATTR_VRC_CTA_INIT_COUNT
	.align		4
.L_943:
        /*0240*/ 	.byte	0x02, 0x4a
	.zero		1
	.zero		1


	//----- nvinfo : EIATTR_EXIT_INSTR_OFFSETS
	.align		4
        /*0244*/ 	.byte	0x04, 0x1c
        /*0246*/ 	.short	(.L_945 - .L_944)


	//   ....[0]....
.L_944:
        /*0248*/ 	.word	0x00000040


	//   ....[1]....
        /*024c*/ 	.word	0x00006480


	//   ....[2]....
        /*0250*/ 	.word	0x000064c0


	//----- nvinfo : EIATTR_MAX_THREADS
	.align		4
.L_945:
        /*0254*/ 	.byte	0x04, 0x05
        /*0256*/ 	.short	(.L_947 - .L_946)
.L_946:
        /*0258*/ 	.word	0x00000100
        /*025c*/ 	.word	0x00000001
        /*0260*/ 	.word	0x00000001


	//----- nvinfo : EIATTR_CRS_STACK_SIZE
	.align		4
.L_947:
        /*0264*/ 	.byte	0x04, 0x1e
        /*0266*/ 	.short	(.L_949 - .L_948)
.L_948:
        /*0268*/ 	.word	0x00000000


	//----- nvinfo : EIATTR_CBANK_PARAM_SIZE
	.align		4
.L_949:
        /*026c*/ 	.byte	0x03, 0x19
        /*026e*/ 	.short	0x0021


	//----- nvinfo : EIATTR_PARAM_CBANK
	.align		4
        /*0270*/ 	.byte	0x04, 0x0a
        /*0272*/ 	.short	(.L_951 - .L_950)
	.align		4
.L_950:
        /*0274*/ 	.word	index@(.nv.constant0._ZN6thrust24THRUST_300001_SM_1000_NS8cuda_cub4core6detail13_kernel_agentINS1_8__reduce11ReduceAgentINS0_12zip_iteratorIN4cuda3std3__45tupleIJNS0_6detail15normal_iteratorINS0_10device_ptrIdEEEENS0_17counting_iteratorIlNS0_11use_defaultESI_SI_EEEEEEEPNSB_IJdlEEESM_lNS1_9__extrema9arg_max_fIdlNSA_4lessIdEEEEEEJSL_SN_lSS_EEEvDpT0_)
        /*0278*/ 	.short	0x0380
        /*027a*/ 	.short	0x0021


	//----- nvinfo : EIATTR_SW_WAR
	.align		4
.L_951:
        /*027c*/ 	.byte	0x04, 0x36
        /*027e*/ 	.short	(.L_953 - .L_952)
.L_952:
        /*0280*/ 	.word	0x00000008
.L_953:


//--------------------- .nv.info._ZN6thrust24THRUST_300001_SM_1000_NS8cuda_cub4core6detail13_kernel_agentINS1_8__reduce11ReduceAgentIPN4cuda3std3__45tupleIJdlEEESC_SB_iNS1_9__extrema9arg_max_fIdlNS9_4lessIdEEEEEEJSC_SC_iSH_EEEvDpT0_ --------------------------
	.section	.nv.info._ZN6thrust24THRUST_300001_SM_1000_NS8cuda_cub4core6detail13_kernel_agentINS1_8__reduce11ReduceAgentIPN4cuda3std3__45tupleIJdlEEESC_SB_iNS1_9__extrema9arg_max_fIdlNS9_4lessIdEEEEEEJSC_SC_iSH_EEEvDpT0_,"",@"SHT_CUDA_INFO"
	.sectionflags	@""
	.align	4


	//----- nvinfo : EIATTR_CUDA_API_VERSION
	.align		4
        /*0000*/ 	.byte	0x04, 0x37
        /*0002*/ 	.short	(.L_955 - .L_954)
.L_954:
        /*0004*/ 	.word	0x00000082


	//----- nvinfo : EIATTR_KPARAM_INFO
	.align		4
.L_955:
        /*0008*/ 	.byte	0x04, 0x17
        /*000a*/ 	.short	(.L_957 - .L_956)
.L_956:
        /*000c*/ 	.word	0x00000000
        /*0010*/ 	.short	0x0003
        /*0012*/ 	.short	0x0014
        /*0014*/ 	.byte	0x00, 0xf0, 0x05, 0x00


	//----- nvinfo : EIATTR_KPARAM_INFO
	.align		4
.L_957:
        /*0018*/ 	.byte	0x04, 0x17
        /*001a*/ 	.short	(.L_959 - .L_958)
.L_958:
        /*001c*/ 	.word	0x00000000
        /*0020*/ 	.short	0x0002
        /*0022*/ 	.short	0x0010
        /*0024*/ 	.byte	0x00, 0xf0, 0x11, 0x00


	//----- nvinfo : EIATTR_KPARAM_INFO
	.align		4
.L_959:
        /*0028*/ 	.byte	0x04, 0x17
        /*002a*/ 	.short	(.L_961 - .L_960)
.L_960:
        /*002c*/ 	.word	0x00000000
        /*0030*/ 	.short	0x0001
        /*0032*/ 	.short	0x0008
        /*0034*/ 	.byte	0x00, 0xf5, 0x21, 0x00


	//----- nvinfo : EIATTR_KPARAM_INFO
	.align		4
.L_961:
        /*0038*/ 	.byte	0x04, 0x17
        /*003a*/ 	.short	(.L_963 - .L_962)
.L_962:
        /*003c*/ 	.word	0x00000000
        /*0040*/ 	.short	0x0000
        /*0042*/ 	.short	0x0000
        /*0044*/ 	.byte	0x00, 0xf5, 0x21, 0x00


	//----- nvinfo : EIATTR_SPARSE_MMA_MASK
	.align		4
.L_963:
        /*0048*/ 	.byte	0x03, 0x50
        /*004a*/ 	.short	0x0000


	//----- nvinfo : EIATTR_MAXREG_COUNT
	.align		4
        /*004c*/ 	.byte	0x03, 0x1b
        /*004e*/ 	.short	0x00ff


	//----- nvinfo : EIATTR_NUM_BARRIERS
	.align		4
        /*0050*/ 	.byte	0x02, 0x4c
        /*0052*/ 	.byte	0x01
	.zero		1


	//----- nvinfo : EIATTR_MERCURY_ISA_VERSION
	.align		4
        /*0054*/ 	.byte	0x03, 0x5f
        /*0056*/ 	.short	0x0101


	//----- nvinfo : EIATTR_COOP_GROUP_MASK_REGIDS
	.align		4
        /*0058*/ 	.byte	0x04, 0x29
        /*005a*/ 	.short	(.L_965 - .L_964)


	//   ....[0]....
.L_964:
        /*005c*/ 	.word	0xffffffff


	//   ....[1]....
        /*0060*/ 	.word	0xffffffff


	//   ....[2]....
        /*0064*/ 	.word	0xffffffff


	//   ....[3]....
        /*0068*/ 	.word	0xffffffff


	//   ....[4]....
        /*006c*/ 	.word	0xffffffff


	//   ....[5]....
        /*0070*/ 	.word	0xffffffff


	//   ....[6]....
        /*0074*/ 	.word	0xffffffff


	//   ....[7]....
        /*0078*/ 	.word	0xffffffff


	//   ....[8]....
        /*007c*/ 	.word	0xffffffff


	//   ....[9]....
        /*0080*/ 	.word	0xffffffff


	//   ....[10]....
        /*0084*/ 	.word	0xffffffff


	//   ....[11]....
        /*0088*/ 	.word	0xffffffff


	//   ....[12]....
        /*008c*/ 	.word	0xffffffff


	//   ....[13]....
        /*0090*/ 	.word	0xffffffff


	//   ....[14]....
        /*0094*/ 	.word	0xffffffff


	//   ....[15]....
        /*0098*/ 	.word	0xffffffff


	//   ....[16]....
        /*009c*/ 	.word	0xffffffff


	//   ....[17]....
        /*00a0*/ 	.word	0xffffffff


	//   ....[18]....
        /*00a4*/ 	.word	0xffffffff


	//   ....[19]....
        /*00a8*/ 	.word	0xffffffff


	//   ....[20]....
        /*00ac*/ 	.word	0xffffffff


	//   ....[21]....
        /*00b0*/ 	.word	0xffffffff


	//   ....[22]....
        /*00b4*/ 	.word	0xffffffff


	//   ....[23]....
        /*00b8*/ 	.word	0xffffffff


	//   ....[24]....
        /*00bc*/ 	.word	0xffffffff


	//   ....[25]....
        /*00c0*/ 	.word	0xffffffff


	//   ....[26]....
        /*00c4*/ 	.word	0xffffffff


	//   ....[27]....
        /*00c8*/ 	.word	0xffffffff


	//   ....[28]....
        /*00cc*/ 	.word	0xffffffff


	//   ....[29]....
        /*00d0*/ 	.word	0xffffffff


	//   ....[30]....
        /*00d4*/ 	.word	0xffffffff


	//   ....[31]....
        /*00d8*/ 	.word	0xffffffff


	//   ....[32]....
        /*00dc*/ 	.word	0xffffffff


	//   ....[33]....
        /*00e0*/ 	.word	0xffffffff


	//   ....[34]....
        /*00e4*/ 	.word	0xffffffff


	//   ....[35]....
        /*00e8*/ 	.word	0xffffffff


	//   ....[36]....
        /*00ec*/ 	.word	0xffffffff


	//   ....[37]....
        /*00f0*/ 	.word	0xffffffff


	//   ....[38]....
        /*00f4*/ 	.word	0xffffffff


	//   ....[39]....
        /*00f8*/ 	.word	0xffffffff


	//   ....[40]....
        /*00fc*/ 	.word	0xffffffff


	//   ....[41]....
        /*0100*/ 	.word	0xffffffff


	//   ....[42]....
        /*0104*/ 	.word	0xffffffff


	//   ....[43]....
        /*0108*/ 	.word	0xffffffff


	//   ....[44]....
        /*010c*/ 	.word	0xffffffff


	//   ....[45]....
        /*0110*/ 	.word	0xffffffff


	//   ....[46]....
        /*0114*/ 	.word	0xffffffff


	//   ....[47]....
        /*0118*/ 	.word	0xffffffff


	//   ....[48]....
        /*011c*/ 	.word	0xffffffff


	//   ....[49]....
        /*0120*/ 	.word	0xffffffff


	//   ....[50]....
        /*0124*/ 	.word	0xffffffff


	//   ....[51]....
        /*0128*/ 	.word	0xffffffff


	//   ....[52]....
        /*012c*/ 	.word	0xffffffff


	//   ....[53]....
        /*0130*/ 	.word	0xffffffff


	//   ....[54]....
        /*0134*/ 	.word	0xffffffff


	//   ....[55]....
        /*0138*/ 	.word	0xffffffff


	//   ....[56]....
        /*013c*/ 	.word	0xffffffff


	//   ....[57]....
        /*0140*/ 	.word	0xffffffff


	//   ....[58]....
        /*0144*/ 	.word	0xffffffff


	//   ....[59]....
        /*0148*/ 	.word	0xffffffff


	//----- nvinfo : EIATTR_COOP_GROUP_INSTR_OFFSETS
	.align		4
.L_965:
        /*014c*/ 	.byte	0x04, 0x28
        /*014e*/ 	.short	(.L_967 - .L_966)


	//   ....[0]....
.L_966:
        /*0150*/ 	.word	0x00000b70


	//   ....[1]....
        /*0154*/ 	.word	0x00000ba0


	//   ....[2]....
        /*0158*/ 	.word	0x00000bc0


	//   ....[3]....
        /*015c*/ 	.word	0x00000bd0


	//   ....[4]....
        /*0160*/ 	.word	0x00000d60


	//   ....[5]....
        /*0164*/ 	.word	0x00000d90


	//   ....[6]....
        /*0168*/ 	.word	0x00000dc0


	//   ....[7]....
        /*016c*/ 	.word	0x00000de0


	//   ....[8]....
        /*0170*/ 	.word	0x00000f60


	//   ....[9]....
        /*0174*/ 	.word	0x00000f90


	//   ....[10]....
        /*0178*/ 	.word	0x00000fc0


	//   ....[11]....
        /*017c*/ 	.word	0x00000fe0


	//   ....[12]....
        /*0180*/ 	.word	0x00001160


	//   ....[13]....
        /*0184*/ 	.word	0x00001190


	//   ....[14]....
        /*0188*/ 	.word	0x000011c0


	//   ....[15]....
        /*018c*/ 	.word	0x000011e0


	//   ....[16]....
        /*0190*/ 	.word	0x00001360


	//   ....[17]....
        /*0194*/ 	.word	0x000013a0


	//   ....[18]....
        /*0198*/ 	.word	0x000013d0


	//   ....[19]....
        /*019c*/ 	.word	0x000013e0


	//   ....[20]....
        /*01a0*/ 	.word	0x00002140


	//   ....[21]....
        /*01a4*/ 	.word	0x00002150


	//   ....[22]....
        /*01a8*/ 	.word	0x00002160


	//   ....[23]....
        /*01ac*/ 	.word	0x00002180


	//   ....[24]....
        /*01b0*/ 	.word	0x00002300


	//   ....[25]....
        /*01b4*/ 	.word	0x00002340


	//   ....[26]....
        /*01b8*/ 	.word	0x00002370


	//   ....[27]....
        /*01bc*/ 	.word	0x00002390


	//   ....[28]....
        /*01c0*/ 	.word	0x00002510


	//   ....[29]....
        /*01c4*/ 	.word	0x00002550


	//   ....[30]....
        /*01c8*/ 	.word	0x00002580


	//   ....[31]....
        /*01cc*/ 	.word	0x000025a0


	//   ....[32]....
        /*01d0*/ 	.word	0x00002720


	//   ....[33]....
        /*01d4*/ 	.word	0x00002760


	//   ....[34]....
        /*01d8*/ 	.word	0x00002790


	//   ....[35]....
        /*01dc*/ 	.word	0x000027b0


	//   ....[36]....
        /*01e0*/ 	.word	0x00002930


	//   ....[37]....
        /*01e4*/ 	.word	0x00002970


	//   ....[38]....
        /*01e8*/ 	.word	0x000029b0


	//   ....[39]....
        /*01ec*/ 	.word	0x000029c0


	//   ....[40]....
        /*01f0*/ 	.word	0x00004d80


	//   ....[41]....
        /*01f4*/ 	.word	0x00004db0


	//   ....[42]....
        /*01f8*/ 	.word	0x00004dd0


	//   ....[43]....
        /*01fc*/ 	.word	0x00004de0


	//   ....[44]....
        /*0200*/ 	.word	0x00004f70


	//   ....[45]....
        /*0204*/ 	.word	0x00004fa0


	//   ....[46]....
        /*0208*/ 	.word	0x00004fd0


	//   ....[47]....
        /*020c*/ 	.word	0x00004ff0


	//   ....[48]....
        /*0210*/ 	.word	0x00005170


	//   ....[49]....
        /*0214*/ 	.word	0x000051a0


	//   ....[50]....
        /*0218*/ 	.word	0x000051d0


	//   ....[51]....
        /*021c*/ 	.word	0x000051f0


	//   ....[52]....
        /*0220*/ 	.word	0x00005370


	//   ....[53]....
        /*0224*/ 	.word	0x000053a0


	//   ....[54]....
        /*0228*/ 	.word	0x000053d0


	//   ....[55]....
        /*022c*/ 	.word	0x000053f0


	//   ....[56]....
        /*0230*/ 	.word	0x00005570


	//   ....[57]....
        /*0234*/ 	.word	0x000055a0


	//   ....[58]....
        /*0238*/ 	.word	0x000055d0


	//   ....[59]....
        /*023c*/ 	.word	0x000055f0


	//----- nvinfo : EIATTR_VRC_CTA_INIT_COUNT
	.align		4
.L_967:
        /*0240*/ 	.byte	0x02, 0x4a
	.zero		1
	.zero		1


	//----- nvinfo : EIATTR_EXIT_INSTR_OFFSETS
	.align		4
        /*0244*/ 	.byte	0x04, 0x1c
        /*0246*/ 	.short	(.L_969 - .L_968)


	//   ....[0]....
.L_968:
        /*0248*/ 	.word	0x00000030


	//   ....[1]....
        /*024c*/ 	.word	0x00006290


	//   ....[2]....
        /*0250*/ 	.word	0x000062d0


	//----- nvinfo : EIATTR_MAX_THREADS
	.align		4
.L_969:
        /*0254*/ 	.byte	0x04, 0x05
        /*0256*/ 	.short	(.L_971 - .L_970)
.L_970:
        /*0258*/ 	.word	0x00000100
        /*025c*/ 	.word	0x00000001
        /*0260*/ 	.word	0x00000001


	//----- nvinfo : EIATTR_CRS_STACK_SIZE
	.align		4
.L_971:
        /*0264*/ 	.byte	0x04, 0x1e
        /*0266*/ 	.short	(.L_973 - .L_972)
.L_972:
        /*0268*/ 	.word	0x00000000


	//----- nvinfo : EIATTR_CBANK_PARAM_SIZE
	.align		4
.L_973:
        /*026c*/ 	.byte	0x03, 0x19
        /*026e*/ 	.short	0x0015


	//----- nvinfo : EIATTR_PARAM_CBANK
	.align		4
        /*0270*/ 	.byte	0x04, 0x0a
        /*0272*/ 	.short	(.L_975 - .L_974)
	.align		4
.L_974:
        /*0274*/ 	.word	index@(.nv.constant0._ZN6thrust24THRUST_300001_SM_1000_NS8cuda_cub4core6detail13_kernel_agentINS1_8__reduce11ReduceAgentIPN4cuda3std3__45tupleIJdlEEESC_SB_iNS1_9__extrema9arg_max_fIdlNS9_4lessIdEEEEEEJSC_SC_iSH_EEEvDpT0_)
        /*0278*/ 	.short	0x0380
        /*027a*/ 	.short	0x0015


	//----- nvinfo : EIATTR_SW_WAR
	.align		4
.L_975:
        /*027c*/ 	.byte	0x04, 0x36
        /*027e*/ 	.short	(.L_977 - .L_976)
.L_976:
        /*0280*/ 	.word	0x00000008
.L_977:


//--------------------- .nv.info._ZN6thrust24THRUST_300001_SM_1000_NS8cuda_cub4core6detail13_kernel_agentINS1_8__reduce11ReduceAgentINS0_12zip_iteratorIN4cuda3std3__45tupleIJNS0_6detail15normal_iteratorINS0_10device_ptrIdEEEENS0_17counting_iteratorIlNS0_11use_defaultESI_SI_EEEEEEEPNSB_IJdlEEESM_iNS1_9__extrema9arg_max_fIdlNSA_4lessIdEEEEEEJSL_SN_iN3cub18CUB_300001_SM_100013GridEvenShareIiEENSV_9GridQueueIjEESS_EEEvDpT0_ --------------------------
	.section	.nv.info._ZN6thrust24THRUST_300001_SM_1000_NS8cuda_cub4core6detail13_kernel_agentINS1_8__reduce11ReduceAgentINS0_12zip_iteratorIN4cuda3std3__45tupleIJNS0_6detail15normal_iteratorINS0_10device_ptrIdEEEENS0_17counting_iteratorIlNS0_11use_defaultESI_SI_EEEEEEEPNSB_IJdlEEESM_iNS1_9__extrema9arg_max_fIdlNSA_4lessIdEEEEEEJSL_SN_iN3cub18CUB_300001_SM_100013GridEvenShareIiEENSV_9GridQueueIjEESS_EEEvDpT0_,"",@"SHT_CUDA_INFO"
	.sectionflags	@""
	.align	4


	//----- nvinfo : EIATTR_CUDA_API_VERSION
	.align		4
        /*0000*/ 	.byte	0x04, 0x37
        /*0002*/ 	.short	(.L_979 - .L_978)
.L_978:
        /*0004*/ 	.word	0x00000082


	//----- nvinfo : EIATTR_KPARAM_INFO
	.align		4
.L_979:
        /*0008*/ 	.byte	0x04, 0x17
        /*000a*/ 	.short	(.L_981 - .L_980)
.L_980:
        /*000c*/ 	.word	0x00000000
        /*0010*/ 	.short	0x0005
        /*0012*/ 	.short	0x0050
        /*0014*/ 	.byte	0x00, 0xf0, 0x05, 0x00


	//----- nvinfo : EIATTR_KPARAM_INFO
	.align		4
.L_981:
        /*0018*/ 	.byte	0x04, 0x17
        /*001a*/ 	.short	(.L_983 - .L_982)
.L_982:
        /*001c*/ 	.word	0x00000000
        /*0020*/ 	.short	0x0004
        /*0022*/ 	.short	0x0048
        /*0024*/ 	.byte	0x00, 0xf0, 0x21, 0x00


	//----- nvinfo : EIATTR_KPARAM_INFO
	.align		4
.L_983:
        /*0028*/ 	.byte	0x04, 0x17
        /*002a*/ 	.short	(.L_985 - .L_984)
.L_984:
        /*002c*/ 	.word	0x00000000
        /*0030*/ 	.short	0x0003
        /*0032*/ 	.short	0x001c
        /*0034*/ 	.byte	0x00, 0xf0, 0xa1, 0x00


	//----- nvinfo : EIATTR_KPARAM_INFO
	.align		4
.L_985:
        /*0038*/ 	.byte	0x04, 0x17
        /*003a*/ 	.short	(.L_987 - .L_986)
.L_986:
        /*003c*/ 	.word	0x00000000
        /*0040*/ 	.short	0x0002
        /*0042*/ 	.short	0x0018
        /*0044*/ 	.byte	0x00, 0xf0, 0x11, 0x00


	//----- nvinfo : EIATTR_KPARAM_INFO
	.align		4
.L_987:
        /*0048*/ 	.byte	0x04, 0x17
        /*004a*/ 	.short	(.L_989 - .L_988)
.L_988:
        /*004c*/ 	.word	0x00000000
        /*0050*/ 	.short	0x0001
        /*0052*/ 	.short	0x0010
        /*0054*/ 	.byte	0x00, 0xf5, 0x21, 0x00


	//----- nvinfo : EIATTR_KPARAM_INFO
	.align		4
.L_989:
        /*0058*/ 	.byte	0x04, 0x17
        /*005a*/ 	.short	(.L_991 - .L_990)
.L_990:
        /*005c*/ 	.word	0x00000000
        /*0060*/ 	.short	0x0000
        /*0062*/ 	.short	0x0000
        /*0064*/ 	.byte	0x00, 0xf0, 0x41, 0x00


	//----- nvinfo : EIATTR_SPARSE_MMA_MASK
	.align		4
.L_991:
        /*0068*/ 	.byte	0x03, 0x50
        /*006a*/ 	.short	0x0000


	//----- nvinfo : EIATTR_MAXREG_COUNT
	.align		4
        /*006c*/ 	.byte	0x03, 0x1b
        /*006e*/ 	.short	0x00ff


	//----- nvinfo : EIATTR_NUM_BARRIERS
	.align		4
        /*0070*/ 	.byte	0x02, 0x4c
        /*0072*/ 	.byte	0x01
	.zero		1


	//----- nvinfo : EIATTR_MERCURY_ISA_VERSION
	.align		4
        /*0074*/ 	.byte	0x03, 0x5f
        /*0076*/ 	.short	0x0101


	//----- nvinfo : EIATTR_COOP_GROUP_MASK_REGIDS
	.align		4
        /*0078*/ 	.byte	0x04, 0x29
        /*007a*/ 	.short	(.L_993 - .L_992)


	//   ....[0]....
.L_992:
        /*007c*/ 	.word	0xffffffff


	//   ....[1]....
        /*0080*/ 	.word	0xffffffff


	//   ....[2]....
        /*0084*/ 	.word	0xffffffff


	//   ....[3]....
        /*0088*/ 	.word	0xffffffff


	//   ....[4]....
        /*008c*/ 	.word	0xffffffff


	//   ....[5]....
        /*0090*/ 	.word	0xffffffff


	//   ....[6]....
        /*0094*/ 	.word	0xffffffff


	//   ....[7]....
        /*0098*/ 	.word	0xffffffff


	//   ....[8]....
        /*009c*/ 	.word	0xffffffff


	//   ....[9]....
        /*00a0*/ 	.word	0xffffffff


	//   ....[10]....
        /*00a4*/ 	.word	0xffffffff


	//   ....[11]....
        /*00a8*/ 	.word	0xffffffff


	//   ....[12]....
        /*00ac*/ 	.word	0xffffffff


	//   ....[13]....
        /*00b0*/ 	.word	0xffffffff


	//   ....[14]....
        /*00b4*/ 	.word	0xffffffff


	//   ....[15]....
        /*00b8*/ 	.word	0xffffffff


	//   ....[16]....
        /*00bc*/ 	.word	0xffffffff


	//   ....[17]....
        /*00c0*/ 	.word	0xffffffff


	//   ....[18]....
        /*00c4*/ 	.word	0xffffffff


	//   ....[19]....
        /*00c8*/ 	.word	0xffffffff


	//   ....[20]....
        /*00cc*/ 	.word	0xffffffff


	//   ....[21]....
        /*00d0*/ 	.word	0xffffffff


	//   ....[22]....
        /*00d4*/ 	.word	0xffffffff


	//   ....[23]....
        /*00d8*/ 	.word	0xffffffff


	//   ....[24]....
        /*00dc*/ 	.word	0xffffffff


	//   ....[25]....
        /*00e0*/ 	.word	0xffffffff


	//   ....[26]....
        /*00e4*/ 	.word	0xffffffff


	//   ....[27]....
        /*00e8*/ 	.word	0xffffffff


	//   ....[28]....
        /*00ec*/ 	.word	0xffffffff


	//   ....[29]....
        /*00f0*/ 	.word	0xffffffff


	//   ....[30]....
        /*00f4*/ 	.word	0xffffffff


	//   ....[31]....
        /*00f8*/ 	.word	0xffffffff


	//   ....[32]....
        /*00fc*/ 	.word	0xffffffff


	//   ....[33]....
        /*0100*/ 	.word	0xffffffff


	//   ....[34]....
        /*0104*/ 	.word	0xffffffff


	//   ....[35]....
        /*0108*/ 	.word	0xffffffff


	//   ....[36]....
        /*010c*/ 	.word	0xffffffff


	//   ....[37]....
        /*0110*/ 	.word	0xffffffff


	//   ....[38]....
        /*0114*/ 	.word	0xffffffff


	//   ....[39]....
        /*0118*/ 	.word	0xffffffff


	//   ....[40]....
        /*011c*/ 	.word	0xffffffff


	//   ....[41]....
        /*0120*/ 	.word	0xffffffff


	//   ....[42]....
        /*0124*/ 	.word	0xffffffff


	//   ....[43]....
        /*0128*/ 	.word	0xffffffff


	//   ....[44]....
        /*012c*/ 	.word	0xffffffff


	//   ....[45]....
        /*0130*/ 	.word	0xffffffff


	//   ....[46]....
        /*0134*/ 	.word	0xffffffff


	//   ....[47]....
        /*0138*/ 	.word	0xffffffff


	//   ....[48]....
        /*013c*/ 	.word	0xffffffff


	//   ....[49]....
        /*0140*/ 	.word	0xffffffff


	//   ....[50]....
        /*0144*/ 	.word	0xffffffff


	//   ....[51]....
        /*0148*/ 	.word	0xffffffff


	//   ....[52]....
        /*014c*/ 	.word	0xffffffff


	//   ....[53]....
        /*0150*/ 	.word	0xffffffff


	//   ....[54]....
        /*0154*/ 	.word	0xffffffff


	//   ....[55]....
        /*0158*/ 	.word	0xffffffff


	//   ....[56]....
        /*015c*/ 	.word	0xffffffff


	//   ....[57]....
        /*0160*/ 	.word	0xffffffff


	//   ....[58]....
        /*0164*/ 	.word	0xffffffff


	//   ....[59]....
        /*0168*/ 	.word	0xffffffff


	//----- nvinfo : EIATTR_COOP_GROUP_INSTR_OFFSETS
	.align		4
.L_993:
        /*016c*/ 	.byte	0x04, 0x28
        /*016e*/ 	.short	(.L_995 - .L_994)


	//   ....[0]....
.L_994:
        /*0170*/ 	.word	0x00000cc0


	//   ....[1]....
        /*0174*/ 	.word	0x00000cf0


	//   ....[2]....
        /*0178*/ 	.word	0x00000d10


	//   ....[3]....
        /*017c*/ 	.word	0x00000d20


	//   ....[4]....
        /*0180*/ 	.word	0x00000eb0


	//   ....[5]....
        /*0184*/ 	.word	0x00000ee0


	//   ....[6]....
        /*0188*/ 	.word	0x00000f10


	//   ....[7]....
        /*018c*/ 	.word	0x00000f30


	//   ....[8]....
        /*0190*/ 	.word	0x000010b0


	//   ....[9]....
        /*0194*/ 	.word	0x000010e0


	//   ....[10]....
        /*0198*/ 	.word	0x00001110


	//   ....[11]....
        /*019c*/ 	.word	0x00001130


	//   ....[12]....
        /*01a0*/ 	.word	0x000012b0


	//   ....[13]....
        /*01a4*/ 	.word	0x000012e0


	//   ....[14]....
        /*01a8*/ 	.word	0x00001310


	//   ....[15]....
        /*01ac*/ 	.word	0x00001330


	//   ....[16]....
        /*01b0*/ 	.word	0x000014b0


	//   ....[17]....
        /*01b4*/ 	.word	0x000014f0


	//   ....[18]....
        /*01b8*/ 	.word	0x00001520


	//   ....[19]....
        /*01bc*/ 	.word	0x00001530


	//   ....[20]....
        /*01c0*/ 	.word	0x000022a0


	//   ....[21]....
        /*01c4*/ 	.word	0x000022b0


	//   ....[22]....
        /*01c8*/ 	.word	0x000022c0


	//   ....[23]....
        /*01cc*/ 	.word	0x000022e0


	//   ....[24]....
        /*01d0*/ 	.word	0x00002460


	//   ....[25]....
        /*01d4*/ 	.word	0x000024a0


	//   ....[26]....
        /*01d8*/ 	.word	0x000024d0


	//   ....[27]....
        /*01dc*/ 	.word	0x000024f0


	//   ....[28]....
        /*01e0*/ 	.word	0x00002670


	//   ....[29]....
        /*01e4*/ 	.word	0x000026b0


	//   ....[30]....
        /*01e8*/ 	.word	0x000026e0


	//   ....[31]....
        /*01ec*/ 	.word	0x00002700


	//   ....[32]....
        /*01f0*/ 	.word	0x00002880


	//   ....[33]....
        /*01f4*/ 	.word	0x000028d0


	//   ....[34]....
        /*01f8*/ 	.word	0x00002900


	//   ....[35]....
        /*01fc*/ 	.word	0x00002910


	//   ....[36]....
        /*0200*/ 	.word	0x00002a90


	//   ....[37]....
        /*0204*/ 	.word	0x00002ad0


	//   ....[38]....
        /*0208*/ 	.word	0x00002b00


	//   ....[39]....
        /*020c*/ 	.word	0x00002b20


	//   ....[40]....
        /*0210*/ 	.word	0x00005200


	//   ....[41]....
        /*0214*/ 	.word	0x00005230


	//   ....[42]....
        /*0218*/ 	.word	0x00005250


	//   ....[43]....
        /*021c*/ 	.word	0x00005260


	//   ....[44]....
        /*0220*/ 	.word	0x000053f0


	//   ....[45]....
        /*0224*/ 	.word	0x00005420


	//   ....[46]....
        /*0228*/ 	.word	0x00005450


	//   ....[47]....
        /*022c*/ 	.word	0x00005470


	//   ....[48]....
        /*0230*/ 	.word	0x000055f0


	//   ....[49]....
        /*0234*/ 	.word	0x00005620


	//   ....[50]....
        /*0238*/ 	.word	0x00005650


	//   ....[51]....
        /*023c*/ 	.word	0x00005670


	//   ....[52]....
        /*0240*/ 	.word	0x000057f0


	//   ....[53]....
        /*0244*/ 	.word	0x00005820


	//   ....[54]....
        /*0248*/ 	.word	0x00005850


	//   ....[55]....
        /*024c*/ 	.word	0x00005870


	//   ....[56]....
        /*0250*/ 	.word	0x000059f0


	//   ....[57]....
        /*0254*/ 	.word	0x00005a20


	//   ....[58]....
        /*0258*/ 	.word	0x00005a50


	//   ....[59]....
        /*025c*/ 	.word	0x00005a70


	//----- nvinfo : EIATTR_VRC_CTA_INIT_COUNT
	.align		4
.L_995:
        /*0260*/ 	.byte	0x02, 0x4a
	.zero		1
	.zero		1


	//----- nvinfo : EIATTR_EXIT_INSTR_OFFSETS
	.align		4
        /*0264*/ 	.byte	0x04, 0x1c
        /*0266*/ 	.short	(.L_997 - .L_996)


	//   ....[0]....
.L_996:
        /*0268*/ 	.word	0x00006720


	//   ....[1]....
        /*026c*/ 	.word	0x00006780


	//----- nvinfo : EIATTR_MAX_THREADS
	.align		4
.L_997:
        /*0270*/ 	.byte	0x04, 0x05
        /*0272*/ 	.short	(.L_999 - .L_998)
.L_998:
        /*0274*/ 	.word	0x00000100
        /*0278*/ 	.word	0x00000001
        /*027c*/ 	.word	0x00000001


	//----- nvinfo : EIATTR_CRS_STACK_SIZE
	.align		4
.L_999:
        /*0280*/ 	.byte	0x04, 0x1e
        /*0282*/ 	.short	(.L_1001 - .L_1000)
.L_1000:
        /*0284*/ 	.word	0x00000000


	//----- nvinfo : EIATTR_CBANK_PARAM_SIZE
	.align		4
.L_1001:
        /*0288*/ 	.byte	0x03, 0x19
        /*028a*/ 	.short	0x0051


	//----- nvinfo : EIATTR_PARAM_CBANK
	.align		4
        /*028c*/ 	.byte	0x04, 0x0a
        /*028e*/ 	.short	(.L_1003 - .L_1002)
	.align		4
.L_1002:
        /*0290*/ 	.word	index@(.nv.constant0._ZN6thrust24THRUST_300001_SM_1000_NS8cuda_cub4core6detail13_kernel_agentINS1_8__reduce11ReduceAgentINS0_12zip_iteratorIN4cuda3std3__45tupleIJNS0_6detail15normal_iteratorINS0_10device_ptrIdEEEENS0_17counting_iteratorIlNS0_11use_defaultESI_SI_EEEEEEEPNSB_IJdlEEESM_iNS1_9__extrema9arg_max_fIdlNSA_4lessIdEEEEEEJSL_SN_iN3cub18CUB_300001_SM_100013GridEvenShareIiEENSV_9GridQueueIjEESS_EEEvDpT0_)
        /*0294*/ 	.short	0x0380
        /*0296*/ 	.short	0x0051


	//----- nvinfo : EIATTR_SW_WAR
	.align		4
.L_1003:
        /*0298*/ 	.byte	0x04, 0x36
        /*029a*/ 	.short	(.L_1005 - .L_1004)
.L_1004:
        /*029c*/ 	.word	0x00000008
.L_1005:


//--------------------- .nv.info._ZN6thrust24THRUST_300001_SM_1000_NS8cuda_cub4core6detail13_kernel_agentINS1_8__reduce11ReduceAgentINS0_12zip_iteratorIN4cuda3std3__45tupleIJNS0_6detail15normal_iteratorINS0_10device_ptrIdEEEENS0_17counting_iteratorIlNS0_11use_defaultESI_SI_EEEEEEEPNSB_IJdlEEESM_iNS1_9__extrema9arg_max_fIdlNSA_4lessIdEEEEEEJSL_SN_iSS_EEEvDpT0_ --------------------------
	.section	.nv.info._ZN6thrust24THRUST_300001_SM_1000_NS8cuda_cub4core6detail13_kernel_agentINS1_8__reduce11ReduceAgentINS0_12zip_iteratorIN4cuda3std3__45tupleIJNS0_6detail15normal_iteratorINS0_10device_ptrIdEEEENS0_17counting_iteratorIlNS0_11use_defaultESI_SI_EEEEEEEPNSB_IJdlEEESM_iNS1_9__extrema9arg_max_fIdlNSA_4lessIdEEEEEEJSL_SN_iSS_EEEvDpT0_,"",@"SHT_CUDA_INFO"
	.sectionflags	@""
	.align	4


	//----- nvinfo : EIATTR_CUDA_API_VERSION
	.align		4
        /*0000*/ 	.byte	0x04, 0x37
        /*0002*/ 	.short	(.L_1007 - .L_1006)
.L_1006:
        /*0004*/ 	.word	0x00000082


	//----- nvinfo : EIATTR_KPARAM_INFO
	.align		4
.L_1007:
        /*0008*/ 	.byte	0x04, 0x17
        /*000a*/ 	.short	(.L_1009 - .L_1008)
.L_1008:
        /*000c*/ 	.word	0x00000000
        /*0010*/ 	.short	0x0003
        /*0012*/ 	.short	0x001c
        /*0014*/ 	.byte	0x00, 0xf0, 0x05, 0x00


	//----- nvinfo : EIATTR_KPARAM_INFO
	.align		4
.L_1009:
        /*0018*/ 	.byte	0x04, 0x17
        /*001a*/ 	.short	(.L_1011 - .L_1010)
.L_1010:
        /*001c*/ 	.word	0x00000000
        /*0020*/ 	.short	0x0002
        /*0022*/ 	.short	0x0018
        /*0024*/ 	.byte	0x00, 0xf0, 0x11, 0x00


	//----- nvinfo : EIATTR_KPARAM_INFO
	.align		4
.L_1011:
        /*0028*/ 	.byte	0x04, 0x17
        /*002a*/ 	.short	(.L_1013 - .L_1012)
.L_1012:
        /*002c*/ 	.word	0x00000000
        /*0030*/ 	.short	0x0001
        /*0032*/ 	.short	0x0010
        /*0034*/ 	.byte	0x00, 0xf5, 0x21, 0x00


	//----- nvinfo : EIATTR_KPARAM_INFO
	.align		4
.L_1013:
        /*0038*/ 	.byte	0x04, 0x17
        /*003a*/ 	.short	(.L_1015 - .L_1014)
.L_1014:
        /*003c*/ 	.word	0x00000000
        /*0040*/ 	.short	0x0000
        /*0042*/ 	.short	0x0000
        /*0044*/ 	.byte	0x00, 0xf0, 0x41, 0x00


	//----- nvinfo : EIATTR_SPARSE_MMA_MASK
	.align		4
.L_1015:
        /*0048*/ 	.byte	0x03, 0x50
        /*004a*/ 	.short	0x0000


	//----- nvinfo : EIATTR_MAXREG_COUNT
	.align		4
        /*004c*/ 	.byte	0x03, 0x1b
        /*004e*/ 	.short	0x00ff


	//----- nvinfo : EIATTR_NUM_BARRIERS
	.align		4
        /*0050*/ 	.byte	0x02, 0x4c
        /*0052*/ 	.byte	0x01
	.zero		1


	//----- nvinfo : EIATTR_MERCURY_ISA_VERSION
	.align		4
        /*0054*/ 	.byte	0x03, 0x5f
        /*0056*/ 	.short	0x0101


	//----- nvinfo : EIATTR_COOP_GROUP_MASK_REGIDS
	.align		4
        /*0058*/ 	.byte	0x04, 0x29
        /*005a*/ 	.short	(.L_1017 - .L_1016)


	//   ....[0]....
.L_1016:
        /*005c*/ 	.word	0xffffffff


	//   ....[1]....
        /*0060*/ 	.word	0xffffffff


	//   ....[2]....
        /*0064*/ 	.word	0xffffffff


	//   ....[3]....
        /*0068*/ 	.word	0xffffffff


	//   ....[4]....
        /*006c*/ 	.word	0xffffffff


	//   ....[5]....
        /*0070*/ 	.word	0xffffffff


	//   ....[6]....
        /*0074*/ 	.word	0xffffffff


	//   ....[7]....
        /*0078*/ 	.word	0xffffffff


	//   ....[8]....
        /*007c*/ 	.word	0xffffffff


	//   ....[9]....
        /*0080*/ 	.word	0xffffffff


	//   ....[10]....
        /*0084*/ 	.word	0xffffffff


	//   ....[11]....
        /*0088*/ 	.word	0xffffffff


	//   ....[12]....
        /*008c*/ 	.word	0xffffffff


	//   ....[13]....
        /*0090*/ 	.word	0xffffffff


	//   ....[14]....
        /*0094*/ 	.word	0xffffffff


	//   ....[15]....
        /*0098*/ 	.word	0xffffffff


	//   ....[16]....
        /*009c*/ 	.word	0xffffffff


	//   ....[17]....
        /*00a0*/ 	.word	0xffffffff


	//   ....[18]....
        /*00a4*/ 	.word	0xffffffff


	//   ....[19]....
        /*00a8*/ 	.word	0xffffffff


	//   ....[20]....
        /*00ac*/ 	.word	0xffffffff


	//   ....[21]....
        /*00b0*/ 	.word	0xffffffff


	//   ....[22]....
        /*00b4*/ 	.word	0xffffffff


	//   ....[23]....
        /*00b8*/ 	.word	0xffffffff


	//   ....[24]....
        /*00bc*/ 	.word	0xffffffff


	//   ....[25]....
        /*00c0*/ 	.word	0xffffffff


	//   ....[26]....
        /*00c4*/ 	.word	0xffffffff


	//   ....[27]....
        /*00c8*/ 	.word	0xffffffff


	//   ....[28]....
        /*00cc*/ 	.word	0xffffffff


	//   ....[29]....
        /*00d0*/ 	.word	0xffffffff


	//   ....[30]....
        /*00d4*/ 	.word	0xffffffff


	//   ....[31]....
        /*00d8*/ 	.word	0xffffffff


	//   ....[32]....
        /*00dc*/ 	.word	0xffffffff


	//   ....[33]....
        /*00e0*/ 	.word	0xffffffff


	//   ....[34]....
        /*00e4*/ 	.word	0xffffffff


	//   ....[35]....
        /*00e8*/ 	.word	0xffffffff


	//   ....[36]....
        /*00ec*/ 	.word	0xffffffff


	//   ....[37]....
        /*00f0*/ 	.word	0xffffffff


	//   ....[38]....
        /*00f4*/ 	.word	0xffffffff


	//   ....[39]....
        /*00f8*/ 	.word	0xffffffff


	//   ....[40]....
        /*00fc*/ 	.word	0xffffffff


	//   ....[41]....
        /*0100*/ 	.word	0xffffffff


	//   ....[42]....
        /*0104*/ 	.word	0xffffffff


	//   ....[43]....
        /*0108*/ 	.word	0xffffffff


	//   ....[44]....
        /*010c*/ 	.word	0xffffffff


	//   ....[45]....
        /*0110*/ 	.word	0xffffffff


	//   ....[46]....
        /*0114*/ 	.word	0xffffffff


	//   ....[47]....
        /*0118*/ 	.word	0xffffffff


	//   ....[48]....
        /*011c*/ 	.word	0xffffffff


	//   ....[49]....
        /*0120*/ 	.word	0xffffffff


	//   ....[50]....
        /*0124*/ 	.word	0xffffffff


	//   ....[51]....
        /*0128*/ 	.word	0xffffffff


	//   ....[52]....
        /*012c*/ 	.word	0xffffffff


	//   ....[53]....
        /*0130*/ 	.word	0xffffffff


	//   ....[54]....
        /*0134*/ 	.word	0xffffffff


	//   ....[55]....
        /*0138*/ 	.word	0xffffffff


	//   ....[56]....
        /*013c*/ 	.word	0xffffffff


	//   ....[57]....
        /*0140*/ 	.word	0xffffffff


	//   ....[58]....
        /*0144*/ 	.word	0xffffffff


	//   ....[59]....
        /*0148*/ 	.word	0xffffffff


	//----- nvinfo : EIATTR_COOP_GROUP_INSTR_OFFSETS
	.align		4
.L_1017:
        /*014c*/ 	.byte	0x04, 0x28
        /*014e*/ 	.short	(.L_1019 - .L_1018)


	//   ....[0]....
.L_1018:
        /*0150*/ 	.word	0x00000c90


	//   ....[1]....
        /*0154*/ 	.word	0x00000cc0


	//   ....[2]....
        /*0158*/ 	.word	0x00000ce0


	//   ....[3]....
        /*015c*/ 	.word	0x00000cf0


	//   ....[4]....
        /*0160*/ 	.word	0x00000e80


	//   ....[5]....
        /*0164*/ 	.word	0x00000eb0


	//   ....[6]....
        /*0168*/ 	.word	0x00000ee0


	//   ....[7]....
        /*016c*/ 	.word	0x00000f00


	//   ....[8]....
        /*0170*/ 	.word	0x00001080


	//   ....[9]....
        /*0174*/ 	.word	0x000010b0


	//   ....[10]....
        /*0178*/ 	.word	0x000010e0


	//   ....[11]....
        /*017c*/ 	.word	0x00001100


	//   ....[12]....
        /*0180*/ 	.word	0x00001280


	//   ....[13]....
        /*0184*/ 	.word	0x000012b0


	//   ....[14]....
        /*0188*/ 	.word	0x000012e0


	//   ....[15]....
        /*018c*/ 	.word	0x00001300


	//   ....[16]....
        /*0190*/ 	.word	0x00001480


	//   ....[17]....
        /*0194*/ 	.word	0x000014b0


	//   ....[18]....
        /*0198*/ 	.word	0x000014e0


	//   ....[19]....
        /*019c*/ 	.word	0x00001500


	//   ....[20]....
        /*01a0*/ 	.word	0x00002260


	//   ....[21]....
        /*01a4*/ 	.word	0x00002270


	//   ....[22]....
        /*01a8*/ 	.word	0x00002280


	//   ....[23]....
        /*01ac*/ 	.word	0x000022a0


	//   ....[24]....
        /*01b0*/ 	.word	0x00002420


	//   ....[25]....
        /*01b4*/ 	.word	0x00002460


	//   ....[26]....
        /*01b8*/ 	.word	0x00002490


	//   ....[27]....
        /*01bc*/ 	.word	0x000024b0


	//   ....[28]....
        /*01c0*/ 	.word	0x00002630


	//   ....[29]....
        /*01c4*/ 	.word	0x00002670


	//   ....[30]....
        /*01c8*/ 	.word	0x000026a0


	//   ....[31]....
        /*01cc*/ 	.word	0x000026c0


	//   ....[32]....
        /*01d0*/ 	.word	0x00002840


	//   ....[33]....
        /*01d4*/ 	.word	0x00002880


	//   ....[34]....
        /*01d8*/ 	.word	0x000028b0


	//   ....[35]....
        /*01dc*/ 	.word	0x000028d0


	//   ....[36]....
        /*01e0*/ 	.word	0x00002a50


	//   ....[37]....
        /*01e4*/ 	.word	0x00002a90


	//   ....[38]....
        /*01e8*/ 	.word	0x00002ac0


	//   ....[39]....
        /*01ec*/ 	.word	0x00002ae0


	//   ....[40]....
        /*01f0*/ 	.word	0x00004ff0


	//   ....[41]....
        /*01f4*/ 	.word	0x00005020


	//   ....[42]....
        /*01f8*/ 	.word	0x00005040


	//   ....[43]....
        /*01fc*/ 	.word	0x00005050


	//   ....[44]....
        /*0200*/ 	.word	0x000051e0


	//   ....[45]....
        /*0204*/ 	.word	0x00005210


	//   ....[46]....
        /*0208*/ 	.word	0x00005240


	//   ....[47]....
        /*020c*/ 	.word	0x00005260


	//   ....[48]....
        /*0210*/ 	.word	0x000053e0


	//   ....[49]....
        /*0214*/ 	.word	0x00005410


	//   ....[50]....
        /*0218*/ 	.word	0x00005440


	//   ....[51]....
        /*021c*/ 	.word	0x00005460


	//   ....[52]....
        /*0220*/ 	.word	0x000055e0


	//   ....[53]....
        /*0224*/ 	.word	0x00005610


	//   ....[54]....
        /*0228*/ 	.word	0x00005640


	//   ....[55]....
        /*022c*/ 	.word	0x00005660


	//   ....[56]....
        /*0230*/ 	.word	0x000057e0


	//   ....[57]....
        /*0234*/ 	.word	0x00005810


	//   ....[58]....
        /*0238*/ 	.word	0x00005840


	//   ....[59]....
        /*023c*/ 	.word	0x00005860


	//----- nvinfo : EIATTR_VRC_CTA_INIT_COUNT
	.align		4
.L_1019:
        /*0240*/ 	.byte	0x02, 0x4a
	.zero		1
	.zero		1


	//----- nvinfo : EIATTR_EXIT_INSTR_OFFSETS
	.align		4
        /*0244*/ 	.byte	0x04, 0x1c
        /*0246*/ 	.short	(.L_1021 - .L_1020)


	//   ....[0]....
.L_1020:
        /*0248*/ 	.word	0x00000030


	//   ....[1]....
        /*024c*/ 	.word	0x00006500


	//   ....[2]....
        /*0250*/ 	.word	0x00006540


	//----- nvinfo : EIATTR_MAX_THREADS
	.align		4
.L_1021:
        /*0254*/ 	.byte	0x04, 0x05
        /*0256*/ 	.short	(.L_1023 - .L_1022)
.L_1022:
        /*0258*/ 	.word	0x00000100
        /*025c*/ 	.word	0x00000001
        /*0260*/ 	.word	0x00000001


	//----- nvinfo : EIATTR_CRS_STACK_SIZE
	.align		4
.L_1023:
        /*0264*/ 	.byte	0x04, 0x1e
        /*0266*/ 	.short	(.L_1025 - .L_1024)
.L_1024:
        /*0268*/ 	.word	0x00000000


	//----- nvinfo : EIATTR_CBANK_PARAM_SIZE
	.align		4
.L_1025:
        /*026c*/ 	.byte	0x03, 0x19
        /*026e*/ 	.short	0x001d


	//----- nvinfo : EIATTR_PARAM_CBANK
	.align		4
        /*0270*/ 	.byte	0x04, 0x0a
        /*0272*/ 	.short	(.L_1027 - .L_1026)
	.align		4
.L_1026:
        /*0274*/ 	.word	index@(.nv.constant0._ZN6thrust24THRUST_300001_SM_1000_NS8cuda_cub4core6detail13_kernel_agentINS1_8__reduce11ReduceAgentINS0_12zip_iteratorIN4cuda3std3__45tupleIJNS0_6detail15normal_iteratorINS0_10device_ptrIdEEEENS0_17counting_iteratorIlNS0_11use_defaultESI_SI_EEEEEEEPNSB_IJdlEEESM_iNS1_9__extrema9arg_max_fIdlNSA_4lessIdEEEEEEJSL_SN_iSS_EEEvDpT0_)
        /*0278*/ 	.short	0x0380
        /*027a*/ 	.short	0x001d


	//----- nvinfo : EIATTR_SW_WAR
	.align		4
.L_1027:
        /*027c*/ 	.byte	0x04, 0x36
        /*027e*/ 	.short	(.L_1029 - .L_1028)
.L_1028:
        /*0280*/ 	.word	0x00000008
.L_1029:


//--------------------- .nv.info._ZN6thrust24THRUST_300001_SM_1000_NS8cuda_cub4core6detail13_kernel_agentINS1_8__reduce11ReduceAgentIPN4cuda3std3__45tupleIJdlEEESC_SB_lNS1_9__extrema9arg_min_fIdlNS9_4lessIdEEEEEEJSC_SC_iSH_EEEvDpT0_ --------------------------
	.section	.nv.info._ZN6thrust24THRUST_300001_SM_1000_NS8cuda_cub4core6detail13_kernel_agentINS1_8__reduce11ReduceAgentIPN4cuda3std3__45tupleIJdlEEESC_SB_lNS1_9__extrema9arg_min_fIdlNS9_4lessIdEEEEEEJSC_SC_iSH_EEEvDpT0_,"",@"SHT_CUDA_INFO"
	.sectionflags	@""
	.align	4


	//----- nvinfo : EIATTR_CUDA_API_VERSION
	.align		4
        /*0000*/ 	.byte	0x04, 0x37
        /*0002*/ 	.short	(.L_1031 - .L_1030)
.L_1030:
        /*0004*/ 	.word	0x00000082


	//----- nvinfo : EIATTR_KPARAM_INFO
	.align		4
.L_1031:
        /*0008*/ 	.byte	0x04, 0x17
        /*000a*/ 	.short	(.L_1033 - .L_1032)
.L_1032:
        /*000c*/ 	.word	0x00000000
        /*0010*/ 	.short	0x0003
        /*0012*/ 	.short	0x0014
        /*0014*/ 	.byte	0x00, 0xf0, 0x05, 0x00


	//----- nvinfo : EIATTR_KPARAM_INFO
	.align		4
.L_1033:
        /*0018*/ 	.byte	0x04, 0x17
        /*001a*/ 	.short	(.L_1035 - .L_1034)
.L_1034:
        /*001c*/ 	.word	0x00000000
        /*0020*/ 	.short	0x0002
        /*0022*/ 	.short	0x0010
        /*0024*/ 	.byte	0x00, 0xf0, 0x11, 0x00


	//----- nvinfo : EIATTR_KPARAM_INFO
	.align		4
.L_1035:
        /*0028*/ 	.byte	0x04, 0x17
        /*002a*/ 	.short	(.L_1037 - .L_1036)
.L_1036:
        /*002c*/ 	.word	0x00000000
        /*0030*/ 	.short	0x0001
        /*0032*/ 	.short	0x0008
        /*0034*/ 	.byte	0x00, 0xf5, 0x21, 0x00


	//----- nvinfo : EIATTR_KPARAM_INFO
	.align		4
.L_1037:
        /*0038*/ 	.byte	0x04, 0x17
        /*003a*/ 	.short	(.L_1039 - .L_1038)
.L_1038:
        /*003c*/ 	.word	0x00000000
        /*0040*/ 	.short	0x0000
        /*0042*/ 	.short	0x0000
        /*0044*/ 	.byte	0x00, 0xf5, 0x21, 0x00


	//----- nvinfo : EIATTR_SPARSE_MMA_MASK
	.align		4
.L_1039:
        /*0048*/ 	.byte	0x03, 0x50
        /*004a*/ 	.short	0x0000


	//----- nvinfo : EIATTR_MAXREG_COUNT
	.align		4
        /*004c*/ 	.byte	0x03, 0x1b
        /*004e*/ 	.short	0x00ff


	//----- nvinfo : EIATTR_NUM_BARRIERS
	.align		4
        /*0050*/ 	.byte	0x02, 0x4c
        /*0052*/ 	.byte	0x01
	.zero		1


	//----- nvinfo : EIATTR_MERCURY_ISA_VERSION
	.align		4
        /*0054*/ 	.byte	0x03, 0x5f
        /*0056*/ 	.short	0x0101


	//----- nvinfo : EIATTR_COOP_GROUP_MASK_REGIDS
	.align		4
        /*0058*/ 	.byte	0x04, 0x29
        /*005a*/ 	.short	(.L_1041 - .L_1040)


	//   ....[0]....
.L_1040:
        /*005c*/ 	.word	0xffffffff


	//   ....[1]....
        /*0060*/ 	.word	0xffffffff


	//   ....[2]....
        /*0064*/ 	.word	0xffffffff


	//   ....[3]....
        /*0068*/ 	.word	0xffffffff


	//   ....[4]....
        /*006c*/ 	.word	0xffffffff


	//   ....[5]....
        /*0070*/ 	.word	0xffffffff


	//   ....[6]....
        /*0074*/ 	.word	0xffffffff


	//   ....[7]....
        /*0078*/ 	.word	0xffffffff


	//   ....[8]....
        /*007c*/ 	.word	0xffffffff


	//   ....[9]....
        /*0080*/ 	.word	0xffffffff


	//   ....[10]....
        /*0084*/ 	.word	0xffffffff


	//   ....[11]....
        /*0088*/ 	.word	0xffffffff


	//   ....[12]....
        /*008c*/ 	.word	0xffffffff


	//   ....[13]....
        /*0090*/ 	.word	0xffffffff


	//   ....[14]....
        /*0094*/ 	.word	0xffffffff


	//   ....[15]....
        /*0098*/ 	.word	0xffffffff


	//   ....[16]....
        /*009c*/ 	.word	0xffffffff


	//   ....[17]....
        /*00a0*/ 	.word	0xffffffff


	//   ....[18]....
        /*00a4*/ 	.word	0xffffffff


	//   ....[19]....
        /*00a8*/ 	.word	0xffffffff


	//   ....[20]....
        /*00ac*/ 	.word	0xffffffff


	//   ....[21]....
        /*00b0*/ 	.word	0xffffffff


	//   ....[22]....
        /*00b4*/ 	.word	0xffffffff


	//   ....[23]....
        /*00b8*/ 	.word	0xffffffff


	//   ....[24]....
        /*00bc*/ 	.word	0xffffffff


	//   ....[25]....
        /*00c0*/ 	.word	0xffffffff


	//   ....[26]....
        /*00c4*/ 	.word	0xffffffff


	//   ....[27]....
        /*00c8*/ 	.word	0xffffffff


	//   ....[28]....
        /*00cc*/ 	.word	0xffffffff


	//   ....[29]....
        /*00d0*/ 	.word	0xffffffff


	//   ....[30]....
        /*00d4*/ 	.word	0xffffffff


	//   ....[31]....
        /*00d8*/ 	.word	0xffffffff


	//   ....[32]....
        /*00dc*/ 	.word	0xffffffff


	//   ....[33]....
        /*00e0*/ 	.word	0xffffffff


	//   ....[34]....
        /*00e4*/ 	.word	0xffffffff


	//   ....[35]....
        /*00e8*/ 	.word	0xffffffff


	//   ....[36]....
        /*00ec*/ 	.word	0xffffffff


	//   ....[37]....
        /*00f0*/ 	.word	0xffffffff


	//   ....[38]....
        /*00f4*/ 	.word	0xffffffff


	//   ....[39]....
        /*00f8*/ 	.word	0xffffffff


	//   ....[40]....
        /*00fc*/ 	.word	0xffffffff


	//   ....[41]....
        /*0100*/ 	.word	0xffffffff


	//   ....[42]....
        /*0104*/ 	.word	0xffffffff


	//   ....[43]....
        /*0108*/ 	.word	0xffffffff


	//   ....[44]....
        /*010c*/ 	.word	0xffffffff


	//   ....[45]....
        /*0110*/ 	.word	0xffffffff


	//   ....[46]....
        /*0114*/ 	.word	0xffffffff


	//   ....[47]....
        /*0118*/ 	.word	0xffffffff


	//   ....[48]....
        /*011c*/ 	.word	0xffffffff


	//   ....[49]....
        /*0120*/ 	.word	0xffffffff


	//   ....[50]....
        /*0124*/ 	.word	0xffffffff


	//   ....[51]....
        /*0128*/ 	.word	0xffffffff


	//   ....[52]....
        /*012c*/ 	.word	0xffffffff


	//   ....[53]....
        /*0130*/ 	.word	0xffffffff


	//   ....[54]....
        /*0134*/ 	.word	0xffffffff


	//   ....[55]....
        /*0138*/ 	.word	0xffffffff


	//   ....[56]....
        /*013c*/ 	.word	0xffffffff


	//   ....[57]....
        /*0140*/ 	.word	0xffffffff


	//   ....[58]....
        /*0144*/ 	.word	0xffffffff


	//   ....[59]....
        /*0148*/ 	.word	0xffffffff


	//----- nvinfo : EIATTR_COOP_GROUP_INSTR_OFFSETS
	.align		4
.L_1041:
        /*014c*/ 	.byte	0x04, 0x28
        /*014e*/ 	.short	(.L_1043 - .L_1042)


	//   ....[0]....
.L_1042:
        /*0150*/ 	.word	0x00000b10


	//   ....[1]....
        /*0154*/ 	.word	0x00000b40


	//   ....[2]....
        /*0158*/ 	.word	0x00000b60


	//   ....[3]....
        /*015c*/ 	.word	0x00000b70


	//   ....[4]....
        /*0160*/ 	.word	0x00000ca0


	//   ....[5]....
        /*0164*/ 	.word	0x00000cd0


	//   ....[6]....
        /*0168*/ 	.word	0x00000d00


	//   ....[7]....
        /*016c*/ 	.word	0x00000d20


	//   ....[8]....
        /*0170*/ 	.word	0x00000e50


	//   ....[9]....
        /*0174*/ 	.word	0x00000e80


	//   ....[10]....
        /*0178*/ 	.word	0x00000eb0


	//   ....[11]....
        /*017c*/ 	.word	0x00000ed0


	//   ....[12]....
        /*0180*/ 	.word	0x00001000


	//   ....[13]....
        /*0184*/ 	.word	0x00001030


	//   ....[14]....
        /*0188*/ 	.word	0x00001060


	//   ....[15]....
        /*018c*/ 	.word	0x00001080


	//   ....[16]....
        /*0190*/ 	.word	0x000011b0


	//   ....[17]....
        /*0194*/ 	.word	0x000011f0


	//   ....[18]....
        /*0198*/ 	.word	0x00001220


	//   ....[19]....
        /*019c*/ 	.word	0x00001260


	//   ....[20]....
        /*01a0*/ 	.word	0x00001f30


	//   ....[21]....
        /*01a4*/ 	.word	0x00001f40


	//   ....[22]....
        /*01a8*/ 	.word	0x00001f50


	//   ....[23]....
        /*01ac*/ 	.word	0x00001f60


	//   ....[24]....
        /*01b0*/ 	.word	0x00002090


	//   ....[25]....
        /*01b4*/ 	.word	0x000020d0


	//   ....[26]....
        /*01b8*/ 	.word	0x00002100


	//   ....[27]....
        /*01bc*/ 	.word	0x00002110


	//   ....[28]....
        /*01c0*/ 	.word	0x00002250


	//   ....[29]....
        /*01c4*/ 	.word	0x00002290


	//   ....[30]....
        /*01c8*/ 	.word	0x000022c0


	//   ....[31]....
        /*01cc*/ 	.word	0x000022d0


	//   ....[32]....
        /*01d0*/ 	.word	0x00002410


	//   ....[33]....
        /*01d4*/ 	.word	0x00002450


	//   ....[34]....
        /*01d8*/ 	.word	0x00002480


	//   ....[35]....
        /*01dc*/ 	.word	0x00002490


	//   ....[36]....
        /*01e0*/ 	.word	0x000025d0


	//   ....[37]....
        /*01e4*/ 	.word	0x00002610


	//   ....[38]....
        /*01e8*/ 	.word	0x00002640


	//   ....[39]....
        /*01ec*/ 	.word	0x00002660


	//   ....[40]....
        /*01f0*/ 	.word	0x00006110


	//   ....[41]....
        /*01f4*/ 	.word	0x00006140


	//   ....[42]....
        /*01f8*/ 	.word	0x00006160


	//   ....[43]....
        /*01fc*/ 	.word	0x00006170


	//   ....[44]....
        /*0200*/ 	.word	0x000062a0


	//   ....[45]....
        /*0204*/ 	.word	0x000062d0


	//   ....[46]....
        /*0208*/ 	.word	0x00006300


	//   ....[47]....
        /*020c*/ 	.word	0x00006320


	//   ....[48]....
        /*0210*/ 	.word	0x00006450


	//   ....[49]....
        /*0214*/ 	.word	0x00006480


	//   ....[50]....
        /*0218*/ 	.word	0x000064b0


	//   ....[51]....
        /*021c*/ 	.word	0x000064d0


	//   ....[52]....
        /*0220*/ 	.word	0x00006600


	//   ....[53]....
        /*0224*/ 	.word	0x00006630


	//   ....[54]....
        /*0228*/ 	.word	0x00006660


	//   ....[55]....
        /*022c*/ 	.word	0x00006680


	//   ....[56]....
        /*0230*/ 	.word	0x000067b0


	//   ....[57]....
        /*0234*/ 	.word	0x000067f0


	//   ....[58]....
        /*0238*/ 	.word	0x00006820


	//   ....[59]....
        /*023c*/ 	.word	0x00006830


	//----- nvinfo : EIATTR_VRC_CTA_INIT_COUNT
	.align		4
.L_1043:
        /*0240*/ 	.byte	0x02, 0x4a
	.zero		1
	.zero		1


	//----- nvinfo : EIATTR_EXIT_INSTR_OFFSETS
	.align		4
        /*0244*/ 	.byte	0x04, 0x1c
        /*0246*/ 	.short	(.L_1045 - .L_1044)


	//   ....[0]....
.L_1044:
        /*0248*/ 	.word	0x00000030


	//   ....[1]....
        /*024c*/ 	.word	0x00007470


	//   ....[2]....
        /*0250*/ 	.word	0x000074b0


	//----- nvinfo : EIATTR_MAX_THREADS
	.align		4
.L_1045:
        /*0254*/ 	.byte	0x04, 0x05
        /*0256*/ 	.short	(.L_1047 - .L_1046)
.L_1046:
        /*0258*/ 	.word	0x00000100
        /*025c*/ 	.word	0x00000001
        /*0260*/ 	.word	0x00000001


	//----- nvinfo : EIATTR_CRS_STACK_SIZE
	.align		4
.L_1047:
        /*0264*/ 	.byte	0x04, 0x1e
        /*0266*/ 	.short	(.L_1049 - .L_1048)
.L_1048:
        /*0268*/ 	.word	0x00000000


	//----- nvinfo : EIATTR_CBANK_PARAM_SIZE
	.align		4
.L_1049:
        /*026c*/ 	.byte	0x03, 0x19
        /*026e*/ 	.short	0x0015


	//----- nvinfo : EIATTR_PARAM_CBANK
	.align		4
        /*0270*/ 	.byte	0x04, 0x0a
        /*0272*/ 	.short	(.L_1051 - .L_1050)
	.align		4
.L_1050:
        /*0274*/ 	.word	index@(.nv.constant0._ZN6thrust24THRUST_300001_SM_1000_NS8cuda_cub4core6detail13_kernel_agentINS1_8__reduce11ReduceAgentIPN4cuda3std3__45tupleIJdlEEESC_SB_lNS1_9__extrema9arg_min_fIdlNS9_4lessIdEEEEEEJSC_SC_iSH_EEEvDpT0_)
        /*0278*/ 	.short	0x0380
        /*027a*/ 	.short	0x0015


	//----- nvinfo : EIATTR_SW_WAR
	.align		4
.L_1051:
        /*027c*/ 	.byte	0x04, 0x36
        /*027e*/ 	.short	(.L_1053 - .L_1052)
.L_1052:
        /*0280*/ 	.word	0x00000008
.L_1053:


//--------------------- .nv.info._ZN6thrust24THRUST_300001_SM_1000_NS8cuda_cub4core6detail13_kernel_agentINS1_8__reduce10DrainAgentIlEEJN3cub18CUB_300001_SM_10009GridQueueIyEElEEEvDpT0_ --------------------------
	.section	.nv.info._ZN6thrust24THRUST_300001_SM_1000_NS8cuda_cub4core6detail13_kernel_agentINS1_8__reduce10DrainAgentIlEEJN3cub18CUB_300001_SM_10009GridQueueIyEElEEEvDpT0_,"",@"SHT_CUDA_INFO"
	.sectionflags	@""
	.align	4


	//----- nvinfo : EIATTR_CUDA_API_VERSION
	.align		4
        /*0000*/ 	.byte	0x04, 0x37
        /*0002*/ 	.short	(.L_1055 - .L_1054)
.L_1054:
        /*0004*/ 	.word	0x00000082


	//----- nvinfo : EIATTR_KPARAM_INFO
	.align		4
.L_1055:
        /*0008*/ 	.byte	0x04, 0x17
        /*000a*/ 	.short	(.L_1057 - .L_1056)
.L_1056:
        /*000c*/ 	.word	0x00000000
        /*0010*/ 	.short	0x0001
        /*0012*/ 	.short	0x0008
        /*0014*/ 	.byte	0x00, 0xf0, 0x21, 0x00


	//----- nvinfo : EIATTR_KPARAM_INFO
	.align		4
.L_1057:
        /*0018*/ 	.byte	0x04, 0x17
        /*001a*/ 	.short	(.L_1059 - .L_1058)
.L_1058:
        /*001c*/ 	.word	0x00000000
        /*0020*/ 	.short	0x0000
        /*0022*/ 	.short	0x0000
        /*0024*/ 	.byte	0x00, 0xf0, 0x21, 0x00


	//----- nvinfo : EIATTR_SPARSE_MMA_MASK
	.align		4
.L_1059:
        /*0028*/ 	.byte	0x03, 0x50
        /*002a*/ 	.short	0x0000


	//----- nvinfo : EIATTR_MAXREG_COUNT
	.align		4
        /*002c*/ 	.byte	0x03, 0x1b
        /*002e*/ 	.short	0x00ff


	//----- nvinfo : EIATTR_MERCURY_ISA_VERSION
	.align		4
        /*0030*/ 	.byte	0x03, 0x5f
        /*0032*/ 	.short	0x0101


	//----- nvinfo : EIATTR_VRC_CTA_INIT_COUNT
	.align		4
        /*0034*/ 	.byte	0x02, 0x4a
	.zero		1
	.zero		1


	//----- nvinfo : EIATTR_EXIT_INSTR_OFFSETS
	.align		4
        /*0038*/ 	.byte	0x04, 0x1c
        /*003a*/ 	.short	(.L_1061 - .L_1060)


	//   ....[0]....
.L_1060:
        /*003c*/ 	.word	0x00000060


	//----- nvinfo : EIATTR_MAX_THREADS
	.align		4
.L_1061:
        /*0040*/ 	.byte	0x04, 0x05
        /*0042*/ 	.short	(.L_1063 - .L_1062)
.L_1062:
        /*0044*/ 	.word	0x00000001
        /*0048*/ 	.word	0x00000001
        /*004c*/ 	.word	0x00000001


	//----- nvinfo : EIATTR_CBANK_PARAM_SIZE
	.align		4
.L_1063:
        /*0050*/ 	.byte	0x03, 0x19
        /*0052*/ 	.short	0x0010


	//----- nvinfo : EIATTR_PARAM_CBANK
	.align		4
        /*0054*/ 	.byte	0x04, 0x0a
        /*0056*/ 	.short	(.L_1065 - .L_1064)
	.align		4
.L_1064:
        /*0058*/ 	.word	index@(.nv.constant0._ZN6thrust24THRUST_300001_SM_1000_NS8cuda_cub4core6detail13_kernel_agentINS1_8__reduce10DrainAgentIlEEJN3cub18CUB_300001_SM_10009GridQueueIyEElEEEvDpT0_)
        /*005c*/ 	.short	0x0380
        /*005e*/ 	.short	0x0010


	//----- nvinfo : EIATTR_SW_WAR
	.align		4
.L_1065:
        /*0060*/ 	.byte	0x04, 0x36
        /*0062*/ 	.short	(.L_1067 - .L_1066)
.L_1066:
        /*0064*/ 	.word	0x00000008
.L_1067:


//--------------------- .nv.info._ZN6thrust24THRUST_300001_SM_1000_NS8cuda_cub4core6detail13_kernel_agentINS1_8__reduce11ReduceAgentINS0_12zip_iteratorIN4cuda3std3__45tupleIJNS0_6detail15normal_iteratorINS0_10device_ptrIdEEEENS0_17counting_iteratorIlNS0_11use_defaultESI_SI_EEEEEEEPNSB_IJdlEEESM_lNS1_9__extrema9arg_min_fIdlNSA_4lessIdEEEEEEJSL_SN_lN3cub18CUB_300001_SM_100013GridEvenShareIlEENSV_9GridQueueIyEESS_EEEvDpT0_ --------------------------
	.section	.nv.info._ZN6thrust24THRUST_300001_SM_1000_NS8cuda_cub4core6detail13_kernel_agentINS1_8__reduce11ReduceAgentINS0_12zip_iteratorIN4cuda3std3__45tupleIJNS0_6detail15normal_iteratorINS0_10device_ptrIdEEEENS0_17counting_iteratorIlNS0_11use_defaultESI_SI_EEEEEEEPNSB_IJdlEEESM_lNS1_9__extrema9arg_min_fIdlNSA_4lessIdEEEEEEJSL_SN_lN3cub18CUB_300001_SM_100013GridEvenShareIlEENSV_9GridQueueIyEESS_EEEvDpT0_,"",@"SHT_CUDA_INFO"
	.sectionflags	@""
	.align	4


	//----- nvinfo : EIATTR_CUDA_API_VERSION
	.align		4
        /*0000*/ 	.byte	0x04, 0x37
        /*0002*/ 	.short	(.L_1069 - .L_1068)
.L_1068:
        /*0004*/ 	.word	0x00000082


	//----- nvinfo : EIATTR_KPARAM_INFO
	.align		4
.L_1069:
        /*0008*/ 	.byte	0x04, 0x17
        /*000a*/ 	.short	(.L_1071 - .L_1070)
.L_1070:
        /*000c*/ 	.word	0x00000000
        /*0010*/ 	.short	0x0005
        /*0012*/ 	.short	0x0070
        /*0014*/ 	.byte	0x00, 0xf0, 0x05, 0x00


	//----- nvinfo : EIATTR_KPARAM_INFO
	.align		4
.L_1071:
        /*0018*/ 	.byte	0x04, 0x17
        /*001a*/ 	.short	(.L_1073 - .L_1072)
.L_1072:
        /*001c*/ 	.word	0x00000000
        /*0020*/ 	.short	0x0004
        /*0022*/ 	.short	0x0068
        /*0024*/ 	.byte	0x00, 0xf0, 0x21, 0x00


	//----- nvinfo : EIATTR_KPARAM_INFO
	.align		4
.L_1073:
        /*0028*/ 	.byte	0x04, 0x17
        /*002a*/ 	.short	(.L_1075 - .L_1074)
.L_1074:
        /*002c*/ 	.word	0x00000000
        /*0030*/ 	.short	0x0003
        /*0032*/ 	.short	0x0020
        /*0034*/ 	.byte	0x00, 0xf0, 0x21, 0x01


	//----- nvinfo : EIATTR_KPARAM_INFO
	.align		4
.L_1075:
        /*0038*/ 	.byte	0x04, 0x17
        /*003a*/ 	.short	(.L_1077 - .L_1076)
.L_1076:
        /*003c*/ 	.word	0x00000000
        /*0040*/ 	.short	0x0002
        /*0042*/ 	.short	0x0018
        /*0044*/ 	.byte	0x00, 0xf0, 0x21, 0x00


	//----- nvinfo : EIATTR_KPARAM_INFO
	.align		4
.L_1077:
        /*0048*/ 	.byte	0x04, 0x17
        /*004a*/ 	.short	(.L_1079 - .L_1078)
.L_1078:
        /*004c*/ 	.word	0x00000000
        /*0050*/ 	.short	0x0001
        /*0052*/ 	.short	0x0010
        /*0054*/ 	.byte	0x00, 0xf5, 0x21, 0x00


	//----- nvinfo : EIATTR_KPARAM_INFO
	.align		4
.L_1079:
        /*0058*/ 	.byte	0x04, 0x17
        /*005a*/ 	.short	(.L_1081 - .L_1080)
.L_1080:
        /*005c*/ 	.word	0x00000000
        /*0060*/ 	.short	0x0000
        /*0062*/ 	.short	0x0000
        /*0064*/ 	.byte	0x00, 0xf0, 0x41, 0x00


	//----- nvinfo : EIATTR_SPARSE_MMA_MASK
	.align		4
.L_1081:
        /*0068*/ 	.byte	0x03, 0x50
        /*006a*/ 	.short	0x0000


	//----- nvinfo : EIATTR_MAXREG_COUNT
	.align		4
        /*006c*/ 	.byte	0x03, 0x1b
        /*006e*/ 	.short	0x00ff


	//----- nvinfo : EIATTR_NUM_BARRIERS
	.align		4
        /*0070*/ 	.byte	0x02, 0x4c
        /*0072*/ 	.byte	0x01
	.zero		1


	//----- nvinfo : EIATTR_MERCURY_ISA_VERSION
	.align		4
        /*0074*/ 	.byte	0x03, 0x5f
        /*0076*/ 	.short	0x0101


	//----- nvinfo : EIATTR_COOP_GROUP_MASK_REGIDS
	.align		4
        /*0078*/ 	.byte	0x04, 0x29
        /*007a*/ 	.short	(.L_1083 - .L_1082)


	//   ....[0]....
.L_1082:
        /*007c*/ 	.word	0xffffffff


	//   ....[1]....
        /*0080*/ 	.word	0xffffffff


	//   ....[2]....
        /*0084*/ 	.word	0xffffffff


	//   ....[3]....
        /*0088*/ 	.word	0xffffffff


	//   ....[4]....
        /*008c*/ 	.word	0xffffffff


	//   ....[5]....
        /*0090*/ 	.word	0xffffffff


	//   ....[6]....
        /*0094*/ 	.word	0xffffffff


	//   ....[7]....
        /*0098*/ 	.word	0xffffffff


	//   ....[8]....
        /*009c*/ 	.word	0xffffffff


	//   ....[9]....
        /*00a0*/ 	.word	0xffffffff


	//   ....[10]....
        /*00a4*/ 	.word	0xffffffff


	//   ....[11]....
        /*00a8*/ 	.word	0xffffffff


	//   ....[12]....
        /*00ac*/ 	.word	0xffffffff


	//   ....[13]....
        /*00b0*/ 	.word	0xffffffff


	//   ....[14]....
        /*00b4*/ 	.word	0xffffffff


	//   ....[15]....
        /*00b8*/ 	.word	0xffffffff


	//   ....[16]....
        /*00bc*/ 	.word	0xffffffff


	//   ....[17]....
        /*00c0*/ 	.word	0xffffffff


	//   ....[18]....
        /*00c4*/ 	.word	0xffffffff


	//   ....[19]....
        /*00c8*/ 	.word	0xffffffff


	//   ....[20]....
        /*00cc*/ 	.word	0xffffffff


	//   ....[21]....
        /*00d0*/ 	.word	0xffffffff


	//   ....[22]....
        /*00d4*/ 	.word	0xffffffff


	//   ....[23]....
        /*00d8*/ 	.word	0xffffffff


	//   ....[24]....
        /*00dc*/ 	.word	0xffffffff


	//   ....[25]....
        /*00e0*/ 	.word	0xffffffff


	//   ....[26]....
        /*00e4*/ 	.word	0xffffffff


	//   ....[27]....
        /*00e8*/ 	.word	0xffffffff


	//   ....[28]....
        /*00ec*/ 	.word	0xffffffff


	//   ....[29]....
        /*00f0*/ 	.word	0xffffffff


	//   ....[30]....
        /*00f4*/ 	.word	0xffffffff


	//   ....[31]....
        /*00f8*/ 	.word	0xffffffff


	//   ....[32]....
        /*00fc*/ 	.word	0xffffffff


	//   ....[33]....
        /*0100*/ 	.word	0xffffffff


	//   ....[34]....
        /*0104*/ 	.word	0xffffffff


	//   ....[35]....
        /*0108*/ 	.word	0xffffffff


	//   ....[36]....
        /*010c*/ 	.word	0xffffffff


	//   ....[37]....
        /*0110*/ 	.word	0xffffffff


	//   ....[38]....
        /*0114*/ 	.word	0xffffffff


	//   ....[39]....
        /*0118*/ 	.word	0xffffffff


	//   ....[40]....
        /*011c*/ 	.word	0xffffffff


	//   ....[41]....
        /*0120*/ 	.word	0xffffffff


	//   ....[42]....
        /*0124*/ 	.word	0xffffffff


	//   ....[43]....
        /*0128*/ 	.word	0xffffffff


	//   ....[44]....
        /*012c*/ 	.word	0xffffffff


	//   ....[45]....
        /*0130*/ 	.word	0xffffffff


	//   ....[46]....
        /*0134*/ 	.word	0xffffffff


	//   ....[47]....
        /*0138*/ 	.word	0xffffffff


	//   ....[48]....
        /*013c*/ 	.word	0xffffffff


	//   ....[49]....
        /*0140*/ 	.word	0xffffffff


	//   ....[50]....
        /*0144*/ 	.word	0xffffffff


	//   ....[51]....
        /*0148*/ 	.word	0xffffffff


	//   ....[52]....
        /*014c*/ 	.word	0xffffffff


	//   ....[53]....
        /*0150*/ 	.word	0xffffffff


	//   ....[54]....
        /*0154*/ 	.word	0xffffffff


	//   ....[55]....
        /*0158*/ 	.word	0xffffffff


	//   ....[56]....
        /*015c*/ 	.word	0xffffffff


	//   ....[57]....
        /*0160*/ 	.word	0xffffffff


	//   ....[58]....
        /*0164*/ 	.word	0xffffffff


	//   ....[59]....
        /*0168*/ 	.word	0xffffffff


	//----- nvinfo : EIATTR_COOP_GROUP_INSTR_OFFSETS
	.align		4
.L_1083:
        /*016c*/ 	.byte	0x04, 0x28
        /*016e*/ 	.short	(.L_1085 - .L_1084)


	//   ....[0]....
.L_1084:
        /*0170*/ 	.word	0x00000d40


	//   ....[1]....
        /*0174*/ 	.word	0x00000d70


	//   ....[2]....
        /*0178*/ 	.word	0x00000d90


	//   ....[3]....
        /*017c*/ 	.word	0x00000da0


	//   ....[4]....
        /*0180*/ 	.word	0x00000ed0


	//   ....[5]....
        /*0184*/ 	.word	0x00000f00


	//   ....[6]....
        /*0188*/ 	.word	0x00000f30


	//   ....[7]....
        /*018c*/ 	.word	0x00000f50


	//   ....[8]....
        /*0190*/ 	.word	0x00001080


	//   ....[9]....
        /*0194*/ 	.word	0x000010b0


	//   ....[10]....
        /*0198*/ 	.word	0x000010e0


	//   ....[11]....
        /*019c*/ 	.word	0x00001100


	//   ....[12]....
        /*01a0*/ 	.word	0x00001230


	//   ....[13]....
        /*01a4*/ 	.word	0x00001260


	//   ....[14]....
        /*01a8*/ 	.word	0x00001290


	//   ....[15]....
        /*01ac*/ 	.word	0x000012b0


	//   ....[16]....
        /*01b0*/ 	.word	0x000013e0


	//   ....[17]....
        /*01b4*/ 	.word	0x00001420


	//   ....[18]....
        /*01b8*/ 	.word	0x00001450


	//   ....[19]....
        /*01bc*/ 	.word	0x00001490


	//   ....[20]....
        /*01c0*/ 	.word	0x00002160


	//   ....[21]....
        /*01c4*/ 	.word	0x00002170


	//   ....[22]....
        /*01c8*/ 	.word	0x00002180


	//   ....[23]....
        /*01cc*/ 	.word	0x00002190


	//   ....[24]....
        /*01d0*/ 	.word	0x000022c0


	//   ....[25]....
        /*01d4*/ 	.word	0x00002300


	//   ....[26]....
        /*01d8*/ 	.word	0x00002330


	//   ....[27]....
        /*01dc*/ 	.word	0x00002340


	//   ....[28]....
        /*01e0*/ 	.word	0x00002480


	//   ....[29]....
        /*01e4*/ 	.word	0x000024c0


	//   ....[30]....
        /*01e8*/ 	.word	0x000024f0


	//   ....[31]....
        /*01ec*/ 	.word	0x00002510


	//   ....[32]....
        /*01f0*/ 	.word	0x00002640


	//   ....[33]....
        /*01f4*/ 	.word	0x00002680


	//   ....[34]....
        /*01f8*/ 	.word	0x000026b0


	//   ....[35]....
        /*01fc*/ 	.word	0x000026c0


	//   ....[36]....
        /*0200*/ 	.word	0x00002800


	//   ....[37]....
        /*0204*/ 	.word	0x00002840


	//   ....[38]....
        /*0208*/ 	.word	0x00002870


	//   ....[39]....
        /*020c*/ 	.word	0x00002890


	//   ....[40]....
        /*0210*/ 	.word	0x00005490


	//   ....[41]....
        /*0214*/ 	.word	0x000054c0


	//   ....[42]....
        /*0218*/ 	.word	0x000054e0


	//   ....[43]....
        /*021c*/ 	.word	0x000054f0


	//   ....[44]....
        /*0220*/ 	.word	0x00005620


	//   ....[45]....
        /*0224*/ 	.word	0x00005650


	//   ....[46]....
        /*0228*/ 	.word	0x00005680


	//   ....[47]....
        /*022c*/ 	.word	0x000056a0


	//   ....[48]....
        /*0230*/ 	.word	0x000057d0


	//   ....[49]....
        /*0234*/ 	.word	0x00005800


	//   ....[50]....
        /*0238*/ 	.word	0x00005830


	//   ....[51]....
        /*023c*/ 	.word	0x00005850


	//   ....[52]....
        /*0240*/ 	.word	0x00005980


	//   ....[53]....
        /*0244*/ 	.word	0x000059b0


	//   ....[54]....
        /*0248*/ 	.word	0x000059e0


	//   ....[55]....
        /*024c*/ 	.word	0x00005a00


	//   ....[56]....
        /*0250*/ 	.word	0x00005b30


	//   ....[57]....
        /*0254*/ 	.word	0x00005b70


	//   ....[58]....
        /*0258*/ 	.word	0x00005ba0


	//   ....[59]....
        /*025c*/ 	.word	0x00005be0


	//----- nvinfo : EIATTR_VRC_CTA_INIT_COUNT
	.align		4
.L_1085:
        /*0260*/ 	.byte	0x02, 0x4a
	.zero		1
	.zero		1


	//----- nvinfo : EIATTR_EXIT_INSTR_OFFSETS
	.align		4
        /*0264*/ 	.byte	0x04, 0x1c
        /*0266*/ 	.short	(.L_1087 - .L_1086)


	//   ....[0]....
.L_1086:
        /*0268*/ 	.word	0x000067f0


	//   ....[1]....
        /*026c*/ 	.word	0x00006840


	//----- nvinfo : EIATTR_MAX_THREADS
	.align		4
.L_1087:
        /*0270*/ 	.byte	0x04, 0x05
        /*0272*/ 	.short	(.L_1089 - .L_1088)
.L_1088:
        /*0274*/ 	.word	0x00000100
        /*0278*/ 	.word	0x00000001
        /*027c*/ 	.word	0x00000001


	//----- nvinfo : EIATTR_CRS_STACK_SIZE
	.align		4
.L_1089:
        /*0280*/ 	.byte	0x04, 0x1e
        /*0282*/ 	.short	(.L_1091 - .L_1090)
.L_1090:
        /*0284*/ 	.word	0x00000000


	//----- nvinfo : EIATTR_CBANK_PARAM_SIZE
	.align		4
.L_1091:
        /*0288*/ 	.byte	0x03, 0x19
        /*028a*/ 	.short	0x0071


	//----- nvinfo : EIATTR_PARAM_CBANK
	.align		4
        /*028c*/ 	.byte	0x04, 0x0a
        /*028e*/ 	.short	(.L_1093 - .L_1092)
	.align		4
.L_1092:
        /*0290*/ 	.word	index@(.nv.constant0._ZN6thrust24THRUST_300001_SM_1000_NS8cuda_cub4core6detail13_kernel_agentINS1_8__reduce11ReduceAgentINS0_12zip_iteratorIN4cuda3std3__45tupleIJNS0_6detail15normal_iteratorINS0_10device_ptrIdEEEENS0_17counting_iteratorIlNS0_11use_defaultESI_SI_EEEEEEEPNSB_IJdlEEESM_lNS1_9__extrema9arg_min_fIdlNSA_4lessIdEEEEEEJSL_SN_lN3cub18CUB_300001_SM_100013GridEvenShareIlEENSV_9GridQueueIyEESS_EEEvDpT0_)
        /*0294*/ 	.short	0x0380
        /*0296*/ 	.short	0x0071


	//----- nvinfo : EIATTR_SW_WAR
	.align		4
.L_1093:
        /*0298*/ 	.byte	0x04, 0x36
        /*029a*/ 	.short	(.L_1095 - .L_1094)
.L_1094:
        /*029c*/ 	.word	0x00000008
.L_1095:


//--------------------- .nv.info._ZN6thrust24THRUST_300001_SM_1000_NS8cuda_cub4core6detail13_kernel_agentINS1_8__reduce11ReduceAgentINS0_12zip_iteratorIN4cuda3std3__45tupleIJNS0_6detail15normal_iteratorINS0_10device_ptrIdEEEENS0_17counting_iteratorIlNS0_11use_defaultESI_SI_EEEEEEEPNSB_IJdlEEESM_lNS1_9__extrema9arg_min_fIdlNSA_4lessIdEEEEEEJSL_SN_lSS_EEEvDpT0_ --------------------------
	.section	.nv.info._ZN6thrust24THRUST_300001_SM_1000_NS8cuda_cub4core6detail13_kernel_agentINS1_8__reduce11ReduceAgentINS0_12zip_iteratorIN4cuda3std3__45tupleIJNS0_6detail15normal_iteratorINS0_10device_ptrIdEEEENS0_17counting_iteratorIlNS0_11use_defaultESI_SI_EEEEEEEPNSB_IJdlEEESM_lNS1_9__extrema9arg_min_fIdlNSA_4lessIdEEEEEEJSL_SN_lSS_EEEvDpT0_,"",@"SHT_CUDA_INFO"
	.sectionflags	@""
	.align	4


	//----- nvinfo : EIATTR_CUDA_API_VERSION
	.align		4
        /*0000*/ 	.byte	0x04, 0x37
        /*0002*/ 	.short	(.L_1097 - .L_1096)
.L_1096:
        /*0004*/ 	.word	0x00000082


	//----- nvinfo : EIATTR_KPARAM_INFO
	.align		4
.L_1097:
        /*0008*/ 	.byte	0x04, 0x17
        /*000a*/ 	.short	(.L_1099 - .L_1098)
.L_1098:
        /*000c*/ 	.word	0x00000000
        /*0010*/ 	.short	0x0003
        /*0012*/ 	.short	0x0020
        /*0014*/ 	.byte	0x00, 0xf0, 0x05, 0x00


	//----- nvinfo : EIATTR_KPARAM_INFO
	.align		4
.L_1099:
        /*0018*/ 	.byte	0x04, 0x17
        /*001a*/ 	.short	(.L_1101 - .L_1100)
.L_1100:
        /*001c*/ 	.word	0x00000000
        /*0020*/ 	.short	0x0002
        /*0022*/ 	.short	0x0018
        /*0024*/ 	.byte	0x00, 0xf0, 0x21, 0x00


	//----- nvinfo : EIATTR_KPARAM_INFO
	.align		4
.L_1101:
        /*0028*/ 	.byte	0x04, 0x17
        /*002a*/ 	.short	(.L_1103 - .L_1102)
.L_1102:
        /*002c*/ 	.word	0x00000000
        /*0030*/ 	.short	0x0001
        /*0032*/ 	.short	0x0010
        /*0034*/ 	.byte	0x00, 0xf5, 0x21, 0x00


	//----- nvinfo : EIATTR_KPARAM_INFO
	.align		4
.L_1103:
        /*0038*/ 	.byte	0x04, 0x17
        /*003a*/ 	.short	(.L_1105 - .L_1104)
.L_1104:
        /*003c*/ 	.word	0x00000000
        /*0040*/ 	.short	0x0000
        /*0042*/ 	.short	0x0000
        /*0044*/ 	.byte	0x00, 0xf0, 0x41, 0x00


	//----- nvinfo : EIATTR_SPARSE_MMA_MASK
	.align		4
.L_1105:
        /*0048*/ 	.byte	0x03, 0x50
        /*004a*/ 	.short	0x0000


	//----- nvinfo : EIATTR_MAXREG_COUNT
	.align		4
        /*004c*/ 	.byte	0x03, 0x1b
        /*004e*/ 	.short	0x00ff


	//----- nvinfo : EIATTR_NUM_BARRIERS
	.align		4
        /*0050*/ 	.byte	0x02, 0x4c
        /*0052*/ 	.byte	0x01
	.zero		1


	//----- nvinfo : EIATTR_MERCURY_ISA_VERSION
	.align		4
        /*0054*/ 	.byte	0x03, 0x5f
        /*0056*/ 	.short	0x0101


	//----- nvinfo : EIATTR_COOP_GROUP_MASK_REGIDS
	.align		4
        /*0058*/ 	.byte	0x04, 0x29
        /*005a*/ 	.short	(.L_1107 - .L_1106)


	//   ....[0]....
.L_1106:
        /*005c*/ 	.word	0xffffffff


	//   ....[1]....
        /*0060*/ 	.word	0xffffffff


	//   ....[2]....
        /*0064*/ 	.word	0xffffffff


	//   ....[3]....
        /*0068*/ 	.word	0xffffffff


	//   ....[4]....
        /*006c*/ 	.word	0xffffffff


	//   ....[5]....
        /*0070*/ 	.word	0xffffffff


	//   ....[6]....
        /*0074*/ 	.word	0xffffffff


	//   ....[7]....
        /*0078*/ 	.word	0xffffffff


	//   ....[8]....
        /*007c*/ 	.word	0xffffffff


	//   ....[9]....
        /*0080*/ 	.word	0xffffffff


	//   ....[10]....
        /*0084*/ 	.word	0xffffffff


	//   ....[11]....
        /*0088*/ 	.word	0xffffffff


	//   ....[12]....
        /*008c*/ 	.word	0xffffffff


	//   ....[13]....
        /*0090*/ 	.word	0xffffffff


	//   ....[14]....
        /*0094*/ 	.word	0xffffffff


	//   ....[15]....
        /*0098*/ 	.word	0xffffffff


	//   ....[16]....
        /*009c*/ 	.word	0xffffffff


	//   ....[17]....
        /*00a0*/ 	.word	0xffffffff


	//   ....[18]....
        /*00a4*/ 	.word	0xffffffff


	//   ....[19]....
        /*00a8*/ 	.word	0xffffffff


	//   ....[20]....
        /*00ac*/ 	.word	0xffffffff


	//   ....[21]....
        /*00b0*/ 	.word	0xffffffff


	//   ....[22]....
        /*00b4*/ 	.word	0xffffffff


	//   ....[23]....
        /*00b8*/ 	.word	0xffffffff


	//   ....[24]....
        /*00bc*/ 	.word	0xffffffff


	//   ....[25]....
        /*00c0*/ 	.word	0xffffffff


	//   ....[26]....
        /*00c4*/ 	.word	0xffffffff


	//   ....[27]....
        /*00c8*/ 	.word	0xffffffff


	//   ....[28]....
        /*00cc*/ 	.word	0xffffffff


	//   ....[29]....
        /*00d0*/ 	.word	0xffffffff


	//   ....[30]....
        /*00d4*/ 	.word	0xffffffff


	//   ....[31]....
        /*00d8*/ 	.word	0xffffffff


	//   ....[32]....
        /*00dc*/ 	.word	0xffffffff


	//   ....[33]....
        /*00e0*/ 	.word	0xffffffff


	//   ....[34]....
        /*00e4*/ 	.word	0xffffffff


	//   ....[35]....
        /*00e8*/ 	.word	0xffffffff


	//   ....[36]....
        /*00ec*/ 	.word	0xffffffff


	//   ....[37]....
        /*00f0*/ 	.word	0xffffffff


	//   ....[38]....
        /*00f4*/ 	.word	0xffffffff


	//   ....[39]....
        /*00f8*/ 	.word	0xffffffff


	//   ....[40]....
        /*00fc*/ 	.word	0xffffffff


	//   ....[41]....
        /*0100*/ 	.word	0xffffffff


	//   ....[42]....
        /*0104*/ 	.word	0xffffffff


	//   ....[43]....
        /*0108*/ 	.word	0xffffffff


	//   ....[44]....
        /*010c*/ 	.word	0xffffffff


	//   ....[45]....
        /*0110*/ 	.word	0xffffffff


	//   ....[46]....
        /*0114*/ 	.word	0xffffffff


	//   ....[47]....
        /*0118*/ 	.word	0xffffffff


	//   ....[48]....
        /*011c*/ 	.word	0xffffffff


	//   ....[49]....
        /*0120*/ 	.word	0xffffffff


	//   ....[50]....
        /*0124*/ 	.word	0xffffffff


	//   ....[51]....
        /*0128*/ 	.word	0xffffffff


	//   ....[52]....
        /*012c*/ 	.word	0xffffffff


	//   ....[53]....
        /*0130*/ 	.word	0xffffffff


	//   ....[54]....
        /*0134*/ 	.word	0xffffffff


	//   ....[55]....
        /*0138*/ 	.word	0xffffffff


	//   ....[56]....
        /*013c*/ 	.word	0xffffffff


	//   ....[57]....
        /*0140*/ 	.word	0xffffffff


	//   ....[58]....
        /*0144*/ 	.word	0xffffffff


	//   ....[59]....
        /*0148*/ 	.word	0xffffffff


	//----- nvinfo : EIATTR_COOP_GROUP_INSTR_OFFSETS
	.align		4
.L_1107:
        /*014c*/ 	.byte	0x04, 0x28
        /*014e*/ 	.short	(.L_1109 - .L_1108)


	//   ....[0]....
.L_1108:
        /*0150*/ 	.word	0x00000c70


	//   ....[1]....
        /*0154*/ 	.word	0x00000ca0


	//   ....[2]....
        /*0158*/ 	.word	0x00000cc0


	//   ....[3]....
        /*015c*/ 	.word	0x00000cd0


	//   ....[4]....
        /*0160*/ 	.word	0x00000e00


	//   ....[5]....
        /*0164*/ 	.word	0x00000e30


	//   ....[6]....
        /*0168*/ 	.word	0x00000e60


	//   ....[7]....
        /*016c*/ 	.word	0x00000e80


	//   ....[8]....
        /*0170*/ 	.word	0x00000fb0


	//   ....[9]....
        /*0174*/ 	.word	0x00000fe0


	//   ....[10]....
        /*0178*/ 	.word	0x00001010


	//   ....[11]....
        /*017c*/ 	.word	0x00001030


	//   ....[12]....
        /*0180*/ 	.word	0x00001160


	//   ....[13]....
        /*0184*/ 	.word	0x00001190


	//   ....[14]....
        /*0188*/ 	.word	0x000011c0


	//   ....[15]....
        /*018c*/ 	.word	0x000011e0


	//   ....[16]....
        /*0190*/ 	.word	0x00001310


	//   ....[17]....
        /*0194*/ 	.word	0x00001350


	//   ....[18]....
        /*0198*/ 	.word	0x00001380


	//   ....[19]....
        /*019c*/ 	.word	0x000013c0


	//   ....[20]....
        /*01a0*/ 	.word	0x00002090


	//   ....[21]....
        /*01a4*/ 	.word	0x000020a0


	//   ....[22]....
        /*01a8*/ 	.word	0x000020b0


	//   ....[23]....
        /*01ac*/ 	.word	0x000020c0


	//   ....[24]....
        /*01b0*/ 	.word	0x000021f0


	//   ....[25]....
        /*01b4*/ 	.word	0x00002230


	//   ....[26]....
        /*01b8*/ 	.word	0x00002260


	//   ....[27]....
        /*01bc*/ 	.word	0x00002270


	//   ....[28]....
        /*01c0*/ 	.word	0x000023b0


	//   ....[29]....
        /*01c4*/ 	.word	0x000023f0


	//   ....[30]....
        /*01c8*/ 	.word	0x00002420


	//   ....[31]....
        /*01cc*/ 	.word	0x00002430


	//   ....[32]....
        /*01d0*/ 	.word	0x00002570


	//   ....[33]....
        /*01d4*/ 	.word	0x000025b0


	//   ....[34]....
        /*01d8*/ 	.word	0x000025e0


	//   ....[35]....
        /*01dc*/ 	.word	0x000025f0


	//   ....[36]....
        /*01e0*/ 	.word	0x00002730


	//   ....[37]....
        /*01e4*/ 	.word	0x00002770


	//   ....[38]....
        /*01e8*/ 	.word	0x000027a0


	//   ....[39]....
        /*01ec*/ 	.word	0x000027c0


	//   ....[40]....
        /*01f0*/ 	.word	0x00004f70


	//   ....[41]....
        /*01f4*/ 	.word	0x00004fa0


	//   ....[42]....
        /*01f8*/ 	.word	0x00004fc0


	//   ....[43]....
        /*01fc*/ 	.word	0x00004fd0


	//   ....[44]....
        /*0200*/ 	.word	0x00005100


	//   ....[45]....
        /*0204*/ 	.word	0x00005130


	//   ....[46]....
        /*0208*/ 	.word	0x00005160


	//   ....[47]....
        /*020c*/ 	.word	0x00005180


	//   ....[48]....
        /*0210*/ 	.word	0x000052b0


	//   ....[49]....
        /*0214*/ 	.word	0x000052e0


	//   ....[50]....
        /*0218*/ 	.word	0x00005310


	//   ....[51]....
        /*021c*/ 	.word	0x00005330


	//   ....[52]....
        /*0220*/ 	.word	0x00005460


	//   ....[53]....
        /*0224*/ 	.word	0x00005490


	//   ....[54]....
        /*0228*/ 	.word	0x000054c0


	//   ....[55]....
        /*022c*/ 	.word	0x000054e0


	//   ....[56]....
        /*0230*/ 	.word	0x00005610


	//   ....[57]....
        /*0234*/ 	.word	0x00005650


	//   ....[58]....
        /*0238*/ 	.word	0x00005680


	//   ....[59]....
        /*023c*/ 	.word	0x000056c0


	//----- nvinfo : EIATTR_VRC_CTA_INIT_COUNT
	.align		4
.L_1109:
        /*0240*/ 	.byte	0x02, 0x4a
	.zero		1
	.zero		1


	//----- nvinfo : EIATTR_EXIT_INSTR_OFFSETS
	.align		4
        /*0244*/ 	.byte	0x04, 0x1c
        /*0246*/ 	.short	(.L_1111 - .L_1110)


	//   ....[0]....
.L_1110:
        /*0248*/ 	.word	0x00000040


	//   ....[1]....
        /*024c*/ 	.word	0x000062d0


	//   ....[2]....
        /*0250*/ 	.word	0x00006310


	//----- nvinfo : EIATTR_MAX_THREADS
	.align		4
.L_1111:
        /*0254*/ 	.byte	0x04, 0x05
        /*0256*/ 	.short	(.L_1113 - .L_1112)
.L_1112:
        /*0258*/ 	.word	0x00000100
        /*025c*/ 	.word	0x00000001
        /*0260*/ 	.word	0x00000001


	//----- nvinfo : EIATTR_CRS_STACK_SIZE
	.align		4
.L_1113:
        /*0264*/ 	.byte	0x04, 0x1e
        /*0266*/ 	.short	(.L_1115 - .L_1114)
.L_1114:
        /*0268*/ 	.word	0x00000000


	//----- nvinfo : EIATTR_CBANK_PARAM_SIZE
	.align		4
.L_1115:
        /*026c*/ 	.byte	0x03, 0x19
        /*026e*/ 	.short	0x0021


	//----- nvinfo : EIATTR_PARAM_CBANK
	.align		4
        /*0270*/ 	.byte	0x04, 0x0a
        /*0272*/ 	.short	(.L_1117 - .L_1116)
	.align		4
.L_1116:
        /*0274*/ 	.word	index@(.nv.constant0._ZN6thrust24THRUST_300001_SM_1000_NS8cuda_cub4core6detail13_kernel_agentINS1_8__reduce11ReduceAgentINS0_12zip_iteratorIN4cuda3std3__45tupleIJNS0_6detail15normal_iteratorINS0_10device_ptrIdEEEENS0_17counting_iteratorIlNS0_11use_defaultESI_SI_EEEEEEEPNSB_IJdlEEESM_lNS1_9__extrema9arg_min_fIdlNSA_4lessIdEEEEEEJSL_SN_lSS_EEEvDpT0_)
        /*0278*/ 	.short	0x0380
        /*027a*/ 	.short	0x0021


	//----- nvinfo : EIATTR_SW_WAR
	.align		4
.L_1117:
        /*027c*/ 	.byte	0x04, 0x36
        /*027e*/ 	.short	(.L_1119 - .L_1118)
.L_1118:
        /*0280*/ 	.word	0x00000008
.L_1119:


//--------------------- .nv.info._ZN6thrust24THRUST_300001_SM_1000_NS8cuda_cub4core6detail13_kernel_agentINS1_8__reduce11ReduceAgentIPN4cuda3std3__45tupleIJdlEEESC_SB_iNS1_9__extrema9arg_min_fIdlNS9_4lessIdEEEEEEJSC_SC_iSH_EEEvDpT0_ --------------------------
	.section	.nv.info._ZN6thrust24THRUST_300001_SM_1000_NS8cuda_cub4core6detail13_kernel_agentINS1_8__reduce11ReduceAgentIPN4cuda3std3__45tupleIJdlEEESC_SB_iNS1_9__extrema9arg_min_fIdlNS9_4lessIdEEEEEEJSC_SC_iSH_EEEvDpT0_,"",@"SHT_CUDA_INFO"
	.sectionflags	@""
	.align	4


	//----- nvinfo : EIATTR_CUDA_API_VERSION
	.align		4
        /*0000*/ 	.byte	0x04, 0x37
        /*0002*/ 	.short	(.L_1121 - .L_1120)
.L_1120:
        /*0004*/ 	.word	0x00000082


	//----- nvinfo : EIATTR_KPARAM_INFO
	.align		4
.L_1121:
        /*0008*/ 	.byte	0x04, 0x17
        /*000a*/ 	.short	(.L_1123 - .L_1122)
.L_1122:
        /*000c*/ 	.word	0x00000000
        /*0010*/ 	.short	0x0003
        /*0012*/ 	.short	0x0014
        /*0014*/ 	.byte	0x00, 0xf0, 0x05, 0x00


	//----- nvinfo : EIATTR_KPARAM_INFO
	.align		4
.L_1123:
        /*0018*/ 	.byte	0x04, 0x17
        /*001a*/ 	.short	(.L_1125 - .L_1124)
.L_1124:
        /*001c*/ 	.word	0x00000000
        /*0020*/ 	.short	0x0002
        /*0022*/ 	.short	0x0010
        /*0024*/ 	.byte	0x00, 0xf0, 0x11, 0x00


	//----- nvinfo : EIATTR_KPARAM_INFO
	.align		4
.L_1125:
        /*0028*/ 	.byte	0x04, 0x17
        /*002a*/ 	.short	(.L_1127 - .L_1126)
.L_1126:
        /*002c*/ 	.word	0x00000000
        /*0030*/ 	.short	0x0001
        /*0032*/ 	.short	0x0008
        /*0034*/ 	.byte	0x00, 0xf5, 0x21, 0x00


	//----- nvinfo : EIATTR_KPARAM_INFO
	.align		4
.L_1127:
        /*0038*/ 	.byte	0x04, 0x17
        /*003a*/ 	.short	(.L_1129 - .L_1128)
.L_1128:
        /*003c*/ 	.word	0x00000000
        /*0040*/ 	.short	0x0000
        /*0042*/ 	.short	0x0000
        /*0044*/ 	.byte	0x00, 0xf5, 0x21, 0x00


	//----- nvinfo : EIATTR_SPARSE_MMA_MASK
	.align		4
.L_1129:
        /*0048*/ 	.byte	0x03, 0x50
        /*004a*/ 	.short	0x0000


	//----- nvinfo : EIATTR_MAXREG_COUNT
	.align		4
        /*004c*/ 	.byte	0x03, 0x1b
        /*004e*/ 	.short	0x00ff


	//----- nvinfo : EIATTR_NUM_BARRIERS
	.align		4
        /*0050*/ 	.byte	0x02, 0x4c
        /*0052*/ 	.byte	0x01
	.zero		1


	//----- nvinfo : EIATTR_MERCURY_ISA_VERSION
	.align		4
        /*0054*/ 	.byte	0x03, 0x5f
        /*0056*/ 	.short	0x0101


	//----- nvinfo : EIATTR_COOP_GROUP_MASK_REGIDS
	.align		4
        /*0058*/ 	.byte	0x04, 0x29
        /*005a*/ 	.short	(.L_1131 - .L_1130)


	//   ....[0]....
.L_1130:
        /*005c*/ 	.word	0xffffffff


	//   ....[1]....
        /*0060*/ 	.word	0xffffffff


	//   ....[2]....
        /*0064*/ 	.word	0xffffffff


	//   ....[3]....
        /*0068*/ 	.word	0xffffffff


	//   ....[4]....
        /*006c*/ 	.word	0xffffffff


	//   ....[5]....
        /*0070*/ 	.word	0xffffffff


	//   ....[6]....
        /*0074*/ 	.word	0xffffffff


	//   ....[7]....
        /*0078*/ 	.word	0xffffffff


	//   ....[8]....
        /*007c*/ 	.word	0xffffffff


	//   ....[9]....
        /*0080*/ 	.word	0xffffffff


	//   ....[10]....
        /*0084*/ 	.word	0xffffffff


	//   ....[11]....
        /*0088*/ 	.word	0xffffffff


	//   ....[12]....
        /*008c*/ 	.word	0xffffffff


	//   ....[13]....
        /*0090*/ 	.word	0xffffffff


	//   ....[14]....
        /*0094*/ 	.word	0xffffffff


	//   ....[15]....
        /*0098*/ 	.word	0xffffffff


	//   ....[16]....
        /*009c*/ 	.word	0xffffffff


	//   ....[17]....
        /*00a0*/ 	.word	0xffffffff


	//   ....[18]....
        /*00a4*/ 	.word	0xffffffff


	//   ....[19]....
        /*00a8*/ 	.word	0xffffffff


	//   ....[20]....
        /*00ac*/ 	.word	0xffffffff


	//   ....[21]....
        /*00b0*/ 	.word	0xffffffff


	//   ....[22]....
        /*00b4*/ 	.word	0xffffffff


	//   ....[23]....
        /*00b8*/ 	.word	0xffffffff


	//   ....[24]....
        /*00bc*/ 	.word	0xffffffff


	//   ....[25]....
        /*00c0*/ 	.word	0xffffffff


	//   ....[26]....
        /*00c4*/ 	.word	0xffffffff


	//   ....[27]....
        /*00c8*/ 	.word	0xffffffff


	//   ....[28]....
        /*00cc*/ 	.word	0xffffffff


	//   ....[29]....
        /*00d0*/ 	.word	0xffffffff


	//   ....[30]....
        /*00d4*/ 	.word	0xffffffff


	//   ....[31]....
        /*00d8*/ 	.word	0xffffffff


	//   ....[32]....
        /*00dc*/ 	.word	0xffffffff


	//   ....[33]....
        /*00e0*/ 	.word	0xffffffff


	//   ....[34]....
        /*00e4*/ 	.word	0xffffffff


	//   ....[35]....
        /*00e8*/ 	.word	0xffffffff


	//   ....[36]....
        /*00ec*/ 	.word	0xffffffff


	//   ....[37]....
        /*00f0*/ 	.word	0xffffffff


	//   ....[38]....
        /*00f4*/ 	.word	0xffffffff


	//   ....[39]....
        /*00f8*/ 	.word	0xffffffff


	//   ....[40]....
        /*00fc*/ 	.word	0xffffffff


	//   ....[41]....
        /*0100*/ 	.word	0xffffffff


	//   ....[42]....
        /*0104*/ 	.word	0xffffffff


	//   ....[43]....
        /*0108*/ 	.word	0xffffffff


	//   ....[44]....
        /*010c*/ 	.word	0xffffffff


	//   ....[45]....
        /*0110*/ 	.word	0xffffffff


	//   ....[46]....
        /*0114*/ 	.word	0xffffffff


	//   ....[47]....
        /*0118*/ 	.word	0xffffffff


	//   ....[48]....
        /*011c*/ 	.word	0xffffffff


	//   ....[49]....
        /*0120*/ 	.word	0xffffffff


	//   ....[50]....
        /*0124*/ 	.word	0xffffffff


	//   ....[51]....
        /*0128*/ 	.word	0xffffffff


	//   ....[52]....
        /*012c*/ 	.word	0xffffffff


	//   ....[53]....
        /*0130*/ 	.word	0xffffffff


	//   ....[54]....
        /*0134*/ 	.word	0xffffffff


	//   ....[55]....
        /*0138*/ 	.word	0xffffffff


	//   ....[56]....
        /*013c*/ 	.word	0xffffffff


	//   ....[57]....
        /*0140*/ 	.word	0xffffffff


	//   ....[58]....
        /*0144*/ 	.word	0xffffffff


	//   ....[59]....
        /*0148*/ 	.word	0xffffffff


	//----- nvinfo : EIATTR_COOP_GROUP_INSTR_OFFSETS
	.align		4
.L_1131:
        /*014c*/ 	.byte	0x04, 0x28
        /*014e*/ 	.short	(.L_1133 - .L_1132)


	//   ....[0]....
.L_1132:
        /*0150*/ 	.word	0x00000b10


	//   ....[1]....
        /*0154*/ 	.word	0x00000b40


	//   ....[2]....
        /*0158*/ 	.word	0x00000b60


	//   ....[3]....
        /*015c*/ 	.word	0x00000b70


	//   ....[4]....
        /*0160*/ 	.word	0x00000ca0


	//   ....[5]....
        /*0164*/ 	.word	0x00000cd0


	//   ....[6]....
        /*0168*/ 	.word	0x00000d00


	//   ....[7]....
        /*016c*/ 	.word	0x00000d20


	//   ....[8]....
        /*0170*/ 	.word	0x00000e50


	//   ....[9]....
        /*0174*/ 	.word	0x00000e80


	//   ....[10]....
        /*0178*/ 	.word	0x00000eb0


	//   ....[11]....
        /*017c*/ 	.word	0x00000ed0


	//   ....[12]....
        /*0180*/ 	.word	0x00001000


	//   ....[13]....
        /*0184*/ 	.word	0x00001030


	//   ....[14]....
        /*0188*/ 	.word	0x00001060


	//   ....[15]....
        /*018c*/ 	.word	0x00001080


	//   ....[16]....
        /*0190*/ 	.word	0x000011b0


	//   ....[17]....
        /*0194*/ 	.word	0x000011f0


	//   ....[18]....
        /*0198*/ 	.word	0x00001220


	//   ....[19]....
        /*019c*/ 	.word	0x00001260


	//   ....[20]....
        /*01a0*/ 	.word	0x00001f30


	//   ....[21]....
        /*01a4*/ 	.word	0x00001f40


	//   ....[22]....
        /*01a8*/ 	.word	0x00001f50


	//   ....[23]....
        /*01ac*/ 	.word	0x00001f60


	//   ....[24]....
        /*01b0*/ 	.word	0x00002090


	//   ....[25]....
        /*01b4*/ 	.word	0x000020d0


	//   ....[26]....
        /*01b8*/ 	.word	0x00002100


	//   ....[27]....
        /*01bc*/ 	.word	0x00002110


	//   ....[28]....
        /*01c0*/ 	.word	0x00002250


	//   ....[29]....
        /*01c4*/ 	.word	0x00002290


	//   ....[30]....
        /*01c8*/ 	.word	0x000022c0


	//   ....[31]....
        /*01cc*/ 	.word	0x000022d0


	//   ....[32]....
        /*01d0*/ 	.word	0x00002410


	//   ....[33]....
        /*01d4*/ 	.word	0x00002450


	//   ....[34]....
        /*01d8*/ 	.word	0x00002480


	//   ....[35]....
        /*01dc*/ 	.word	0x00002490


	//   ....[36]....
        /*01e0*/ 	.word	0x000025d0


	//   ....[37]....
        /*01e4*/ 	.word	0x00002610


	//   ....[38]....
        /*01e8*/ 	.word	0x00002640


	//   ....[39]....
        /*01ec*/ 	.word	0x00002660


	//   ....[40]....
        /*01f0*/ 	.word	0x00004fb0


	//   ....[41]....
        /*01f4*/ 	.word	0x00004fe0


	//   ....[42]....
        /*01f8*/ 	.word	0x00005000


	//   ....[43]....
        /*01fc*/ 	.word	0x00005010


	//   ....[44]....
        /*0200*/ 	.word	0x00005140


	//   ....[45]....
        /*0204*/ 	.word	0x00005170


	//   ....[46]....
        /*0208*/ 	.word	0x000051a0


	//   ....[47]....
        /*020c*/ 	.word	0x000051c0


	//   ....[48]....
        /*0210*/ 	.word	0x000052f0


	//   ....[49]....
        /*0214*/ 	.word	0x00005320


	//   ....[50]....
        /*0218*/ 	.word	0x00005350


	//   ....[51]....
        /*021c*/ 	.word	0x00005370


	//   ....[52]....
        /*0220*/ 	.word	0x000054a0


	//   ....[53]....
        /*0224*/ 	.word	0x000054d0


	//   ....[54]....
        /*0228*/ 	.word	0x00005500


	//   ....[55]....
        /*022c*/ 	.word	0x00005520


	//   ....[56]....
        /*0230*/ 	.word	0x00005650


	//   ....[57]....
        /*0234*/ 	.word	0x00005690


	//   ....[58]....
        /*0238*/ 	.word	0x000056c0


	//   ....[59]....
        /*023c*/ 	.word	0x00005700


	//----- nvinfo : EIATTR_VRC_CTA_INIT_COUNT
	.align		4
.L_1133:
        /*0240*/ 	.byte	0x02, 0x4a
	.zero		1
	.zero		1


	//----- nvinfo : EIATTR_EXIT_INSTR_OFFSETS
	.align		4
        /*0244*/ 	.byte	0x04, 0x1c
        /*0246*/ 	.short	(.L_1135 - .L_1134)


	//   ....[0]....
.L_1134:
        /*0248*/ 	.word	0x00000030


	//   ....[1]....
        /*024c*/ 	.word	0x00006310


	//   ....[2]....
        /*0250*/ 	.word	0x00006350


	//----- nvinfo : EIATTR_MAX_THREADS
	.align		4
.L_1135:
        /*0254*/ 	.byte	0x04, 0x05
        /*0256*/ 	.short	(.L_1137 - .L_1136)
.L_1136:
        /*0258*/ 	.word	0x00000100
        /*025c*/ 	.word	0x00000001
        /*0260*/ 	.word	0x00000001


	//----- nvinfo : EIATTR_CRS_STACK_SIZE
	.align		4
.L_1137:
        /*0264*/ 	.byte	0x04, 0x1e
        /*0266*/ 	.short	(.L_1139 - .L_1138)
.L_1138:
        /*0268*/ 	.word	0x00000000


	//----- nvinfo : EIATTR_CBANK_PARAM_SIZE
	.align		4
.L_1139:
        /*026c*/ 	.byte	0x03, 0x19
        /*026e*/ 	.short	0x0015


	//----- nvinfo : EIATTR_PARAM_CBANK
	.align		4
        /*0270*/ 	.byte	0x04, 0x0a
        /*0272*/ 	.short	(.L_1141 - .L_1140)
	.align		4
.L_1140:
        /*0274*/ 	.word	index@(.nv.constant0._ZN6thrust24THRUST_300001_SM_1000_NS8cuda_cub4core6detail13_kernel_agentINS1_8__reduce11ReduceAgentIPN4cuda3std3__45tupleIJdlEEESC_SB_iNS1_9__extrema9arg_min_fIdlNS9_4lessIdEEEEEEJSC_SC_iSH_EEEvDpT0_)
        /*0278*/ 	.short	0x0380
        /*027a*/ 	.short	0x0015


	//----- nvinfo : EIATTR_SW_WAR
	.align		4
.L_1141:
        /*027c*/ 	.byte	0x04, 0x36
        /*027e*/ 	.short	(.L_1143 - .L_1142)
.L_1142:
        /*0280*/ 	.word	0x00000008
.L_1143:


//--------------------- .nv.info._ZN6thrust24THRUST_300001_SM_1000_NS8cuda_cub4core6detail13_kernel_agentINS1_8__reduce10DrainAgentIiEEJN3cub18CUB_300001_SM_10009GridQueueIjEEiEEEvDpT0_ --------------------------
	.section	.nv.info._ZN6thrust24THRUST_300001_SM_1000_NS8cuda_cub4core6detail13_kernel_agentINS1_8__reduce10DrainAgentIiEEJN3cub18CUB_300001_SM_10009GridQueueIjEEiEEEvDpT0_,"",@"SHT_CUDA_INFO"
	.sectionflags	@""
	.align	4


	//----- nvinfo : EIATTR_CUDA_API_VERSION
	.align		4
        /*0000*/ 	.byte	0x04, 0x37
        /*0002*/ 	.short	(.L_1145 - .L_1144)
.L_1144:
        /*0004*/ 	.word	0x00000082


	//----- nvinfo : EIATTR_KPARAM_INFO
	.align		4
.L_1145:
        /*0008*/ 	.byte	0x04, 0x17
        /*000a*/ 	.short	(.L_1147 - .L_1146)
.L_1146:
        /*000c*/ 	.word	0x00000000
        /*0010*/ 	.short	0x0001
        /*0012*/ 	.short	0x0008
        /*0014*/ 	.byte	0x00, 0xf0, 0x11, 0x00


	//----- nvinfo : EIATTR_KPARAM_INFO
	.align		4
.L_1147:
        /*0018*/ 	.byte	0x04, 0x17
        /*001a*/ 	.short	(.L_1149 - .L_1148)
.L_1148:
        /*001c*/ 	.word	0x00000000
        /*0020*/ 	.short	0x0000
        /*0022*/ 	.short	0x0000
        /*0024*/ 	.byte	0x00, 0xf0, 0x21, 0x00


	//----- nvinfo : EIATTR_SPARSE_MMA_MASK
	.align		4
.L_1149:
        /*0028*/ 	.byte	0x03, 0x50
        /*002a*/ 	.short	0x0000


	//----- nvinfo : EIATTR_MAXREG_COUNT
	.align		4
        /*002c*/ 	.byte	0x03, 0x1b
        /*002e*/ 	.short	0x00ff


	//----- nvinfo : EIATTR_MERCURY_ISA_VERSION
	.align		4
        /*0030*/ 	.byte	0x03, 0x5f
        /*0032*/ 	.short	0x0101


	//----- nvinfo : EIATTR_VRC_CTA_INIT_COUNT
	.align		4
        /*0034*/ 	.byte	0x02, 0x4a
	.zero		1
	.zero		1


	//----- nvinfo : EIATTR_EXIT_INSTR_OFFSETS
	.align		4
        /*0038*/ 	.byte	0x04, 0x1c
        /*003a*/ 	.short	(.L_1151 - .L_1150)


	//   ....[0]....
.L_1150:
        /*003c*/ 	.word	0x00000060


	//----- nvinfo : EIATTR_MAX_THREADS
	.align		4
.L_1151:
        /*0040*/ 	.byte	0x04, 0x05
        /*0042*/ 	.short	(.L_1153 - .L_1152)
.L_1152:
        /*0044*/ 	.word	0x00000001
        /*0048*/ 	.word	0x00000001
        /*004c*/ 	.word	0x00000001


	//----- nvinfo : EIATTR_CBANK_PARAM_SIZE
	.align		4
.L_1153:
        /*0050*/ 	.byte	0x03, 0x19
        /*0052*/ 	.short	0x000c


	//----- nvinfo : EIATTR_PARAM_CBANK
	.align		4
        /*0054*/ 	.byte	0x04, 0x0a
        /*0056*/ 	.short	(.L_1155 - .L_1154)
	.align		4
.L_1154:
        /*0058*/ 	.word	index@(.nv.constant0._ZN6thrust24THRUST_300001_SM_1000_NS8cuda_cub4core6detail13_kernel_agentINS1_8__reduce10DrainAgentIiEEJN3cub18CUB_300001_SM_10009GridQueueIjEEiEEEvDpT0_)
        /*005c*/ 	.short	0x0380
        /*005e*/ 	.short	0x000c


	//----- nvinfo : EIATTR_SW_WAR
	.align		4
.L_1155:
        /*0060*/ 	.byte	0x04, 0x36
        /*0062*/ 	.short	(.L_1157 - .L_1156)
.L_1156:
        /*0064*/ 	.word	0x00000008
.L_1157:


//--------------------- .nv.info._ZN6thrust24THRUST_300001_SM_1000_NS8cuda_cub4core6detail13_kernel_agentINS1_8__reduce11ReduceAgentINS0_12zip_iteratorIN4cuda3std3__45tupleIJNS0_6detail15normal_iteratorINS0_10device_ptrIdEEEENS0_17counting_iteratorIlNS0_11use_defaultESI_SI_EEEEEEEPNSB_IJdlEEESM_iNS1_9__extrema9arg_min_fIdlNSA_4lessIdEEEEEEJSL_SN_iN3cub18CUB_300001_SM_100013GridEvenShareIiEENSV_9GridQueueIjEESS_EEEvDpT0_ --------------------------
	.section	.nv.info._ZN6thrust24THRUST_300001_SM_1000_NS8cuda_cub4core6detail13_kernel_agentINS1_8__reduce11ReduceAgentINS0_12zip_iteratorIN4cuda3std3__45tupleIJNS0_6detail15normal_iteratorINS0_10device_ptrIdEEEENS0_17counting_iteratorIlNS0_11use_defaultESI_SI_EEEEEEEPNSB_IJdlEEESM_iNS1_9__extrema9arg_min_fIdlNSA_4lessIdEEEEEEJSL_SN_iN3cub18CUB_300001_SM_100013GridEvenShareIiEENSV_9GridQueueIjEESS_EEEvDpT0_,"",@"SHT_CUDA_INFO"
	.sectionflags	@""
	.align	4


	//----- nvinfo : EIATTR_CUDA_API_VERSION
	.align		4
        /*0000*/ 	.byte	0x04, 0x37
        /*0002*/ 	.short	(.L_1159 - .L_1158)
.L_1158:
        /*0004*/ 	.word	0x00000082


	//----- nvinfo : EIATTR_KPARAM_INFO
	.align		4
.L_1159:
        /*0008*/ 	.byte	0x04, 0x17
        /*000a*/ 	.short	(.L_1161 - .L_1160)
.L_1160:
        /*000c*/ 	.word	0x00000000
        /*0010*/ 	.short	0x0005
        /*0012*/ 	.short	0x0050
        /*0014*/ 	.byte	0x00, 0xf0, 0x05, 0x00


	//----- nvinfo : EIATTR_KPARAM_INFO
	.align		4
.L_1161:
        /*0018*/ 	.byte	0x04, 0x17
        /*001a*/ 	.short	(.L_1163 - .L_1162)
.L_1162:
        /*001c*/ 	.word	0x00000000
        /*0020*/ 	.short	0x0004
        /*0022*/ 	.short	0x0048
        /*0024*/ 	.byte	0x00, 0xf0, 0x21, 0x00


	//----- nvinfo : EIATTR_KPARAM_INFO
	.align		4
.L_1163:
        /*0028*/ 	.byte	0x04, 0x17
        /*002a*/ 	.short	(.L_1165 - .L_1164)
.L_1164:
        /*002c*/ 	.word	0x00000000
        /*0030*/ 	.short	0x0003
        /*0032*/ 	.short	0x001c
        /*0034*/ 	.byte	0x00, 0xf0, 0xa1, 0x00


	//----- nvinfo : EIATTR_KPARAM_INFO
	.align		4
.L_1165:
        /*0038*/ 	.byte	0x04, 0x17
        /*003a*/ 	.short	(.L_1167 - .L_1166)
.L_1166:
        /*003c*/ 	.word	0x00000000
        /*0040*/ 	.short	0x0002
        /*0042*/ 	.short	0x0018
        /*0044*/ 	.byte	0x00, 0xf0, 0x11, 0x00


	//----- nvinfo : EIATTR_KPARAM_INFO
	.align		4
.L_1167:
        /*0048*/ 	.byte	0x04, 0x17
        /*004a*/ 	.short	(.L_1169 - .L_1168)
.L_1168:
        /*004c*/ 	.word	0x00000000
        /*0050*/ 	.short	0x0001
        /*0052*/ 	.short	0x0010
        /*0054*/ 	.byte	0x00, 0xf5, 0x21, 0x00


	//----- nvinfo : EIATTR_KPARAM_INFO
	.align		4
.L_1169:
        /*0058*/ 	.byte	0x04, 0x17
        /*005a*/ 	.short	(.L_1171 - .L_1170)
.L_1170:
        /*005c*/ 	.word	0x00000000
        /*0060*/ 	.short	0x0000
        /*0062*/ 	.short	0x0000
        /*0064*/ 	.byte	0x00, 0xf0, 0x41, 0x00


	//----- nvinfo : EIATTR_SPARSE_MMA_MASK
	.align		4
.L_1171:
        /*0068*/ 	.byte	0x03, 0x50
        /*006a*/ 	.short	0x0000


	//----- nvinfo : EIATTR_MAXREG_COUNT
	.align		4
        /*006c*/ 	.byte	0x03, 0x1b
        /*006e*/ 	.short	0x00ff


	//----- nvinfo : EIATTR_NUM_BARRIERS
	.align		4
        /*0070*/ 	.byte	0x02, 0x4c
        /*0072*/ 	.byte	0x01
	.zero		1


	//----- nvinfo : EIATTR_MERCURY_ISA_VERSION
	.align		4
        /*0074*/ 	.byte	0x03, 0x5f
        /*0076*/ 	.short	0x0101


	//----- nvinfo : EIATTR_COOP_GROUP_MASK_REGIDS
	.align		4
        /*0078*/ 	.byte	0x04, 0x29
        /*007a*/ 	.short	(.L_1173 - .L_1172)


	//   ....[0]....
.L_1172:
        /*007c*/ 	.word	0xffffffff


	//   ....[1]....
        /*0080*/ 	.word	0xffffffff


	//   ....[2]....
        /*0084*/ 	.word	0xffffffff


	//   ....[3]....
        /*0088*/ 	.word	0xffffffff


	//   ....[4]....
        /*008c*/ 	.word	0xffffffff


	//   ....[5]....
        /*0090*/ 	.word	0xffffffff


	//   ....[6]....
        /*0094*/ 	.word	0xffffffff


	//   ....[7]....
        /*0098*/ 	.word	0xffffffff


	//   ....[8]....
        /*009c*/ 	.word	0xffffffff


	//   ....[9]....
        /*00a0*/ 	.word	0xffffffff


	//   ....[10]....
        /*00a4*/ 	.word	0xffffffff


	//   ....[11]....
        /*00a8*/ 	.word	0xffffffff


	//   ....[12]....
        /*00ac*/ 	.word	0xffffffff


	//   ....[13]....
        /*00b0*/ 	.word	0xffffffff


	//   ....[14]....
        /*00b4*/ 	.word	0xffffffff


	//   ....[15]....
        /*00b8*/ 	.word	0xffffffff


	//   ....[16]....
        /*00bc*/ 	.word	0xffffffff


	//   ....[17]....
        /*00c0*/ 	.word	0xffffffff


	//   ....[18]....
        /*00c4*/ 	.word	0xffffffff


	//   ....[19]....
        /*00c8*/ 	.word	0xffffffff


	//   ....[20]....
        /*00cc*/ 	.word	0xffffffff


	//   ....[21]....
        /*00d0*/ 	.word	0xffffffff


	//   ....[22]....
        /*00d4*/ 	.word	0xffffffff


	//   ....[23]....
        /*00d8*/ 	.word	0xffffffff


	//   ....[24]....
        /*00dc*/ 	.word	0xffffffff


	//   ....[25]....
        /*00e0*/ 	.word	0xffffffff


	//   ....[26]....
        /*00e4*/ 	.word	0xffffffff


	//   ....[27]....
        /*00e8*/ 	.word	0xffffffff


	//   ....[28]....
        /*00ec*/ 	.word	0xffffffff


	//   ....[29]....
        /*00f0*/ 	.word	0xffffffff


	//   ....[30]....
        /*00f4*/ 	.word	0xffffffff


	//   ....[31]....
        /*00f8*/ 	.word	0xffffffff


	//   ....[32]....
        /*00fc*/ 	.word	0xffffffff


	//   ....[33]....
        /*0100*/ 	.word	0xffffffff


	//   ....[34]....
        /*0104*/ 	.word	0xffffffff


	//   ....[35]....
        /*0108*/ 	.word	0xffffffff


	//   ....[36]....
        /*010c*/ 	.word	0xffffffff


	//   ....[37]....
        /*0110*/ 	.word	0xffffffff


	//   ....[38]....
        /*0114*/ 	.word	0xffffffff


	//   ....[39]....
        /*0118*/ 	.word	0xffffffff


	//   ....[40]....
        /*011c*/ 	.word	0xffffffff


	//   ....[41]....
        /*0120*/ 	.word	0xffffffff


	//   ....[42]....
        /*0124*/ 	.word	0xffffffff


	//   ....[43]....
        /*0128*/ 	.word	0xffffffff


	//   ....[44]....
        /*012c*/ 	.word	0xffffffff


	//   ....[45]....
        /*0130*/ 	.word	0xffffffff


	//   ....[46]....
        /*0134*/ 	.word	0xffffffff


	//   ....[47]....
        /*0138*/ 	.word	0xffffffff


	//   ....[48]....
        /*013c*/ 	.word	0xffffffff


	//   ....[49]....
        /*0140*/ 	.word	0xffffffff


	//   ....[50]....
        /*0144*/ 	.word	0xffffffff


	//   ....[51]....
        /*0148*/ 	.word	0xffffffff


	//   ....[52]....
        /*014c*/ 	.word	0xffffffff


	//   ....[53]....
        /*0150*/ 	.word	0xffffffff


	//   ....[54]....
        /*0154*/ 	.word	0xffffffff


	//   ....[55]....
        /*0158*/ 	.word	0xffffffff


	//   ....[56]....
        /*015c*/ 	.word	0xffffffff


	//   ....[57]....
        /*0160*/ 	.word	0xffffffff


	//   ....[58]....
        /*0164*/ 	.word	0xffffffff


	//   ....[59]....
        /*0168*/ 	.word	0xffffffff


	//----- nvinfo : EIATTR_COOP_GROUP_INSTR_OFFSETS
	.align		4
.L_1173:
        /*016c*/ 	.byte	0x04, 0x28
        /*016e*/ 	.short	(.L_1175 - .L_1174)


	//   ....[0]....
.L_1174:
        /*0170*/ 	.word	0x00000c80


	//   ....[1]....
        /*0174*/ 	.word	0x00000cb0


	//   ....[2]....
        /*0178*/ 	.word	0x00000cd0


	//   ....[3]....
        /*017c*/ 	.word	0x00000ce0


	//   ....[4]....
        /*0180*/ 	.word	0x00000e10


	//   ....[5]....
        /*0184*/ 	.word	0x00000e40


	//   ....[6]....
        /*0188*/ 	.word	0x00000e70


	//   ....[7]....
        /*018c*/ 	.word	0x00000e90


	//   ....[8]....
        /*0190*/ 	.word	0x00000fc0


	//   ....[9]....
        /*0194*/ 	.word	0x00000ff0


	//   ....[10]....
        /*0198*/ 	.word	0x00001020


	//   ....[11]....
        /*019c*/ 	.word	0x00001040


	//   ....[12]....
        /*01a0*/ 	.word	0x00001170


	//   ....[13]....
        /*01a4*/ 	.word	0x000011a0


	//   ....[14]....
        /*01a8*/ 	.word	0x000011d0


	//   ....[15]....
        /*01ac*/ 	.word	0x000011f0


	//   ....[16]....
        /*01b0*/ 	.word	0x00001320


	//   ....[17]....
        /*01b4*/ 	.word	0x00001360


	//   ....[18]....
        /*01b8*/ 	.word	0x00001390


	//   ....[19]....
        /*01bc*/ 	.word	0x000013d0


	//   ....[20]....
        /*01c0*/ 	.word	0x000020a0


	//   ....[21]....
        /*01c4*/ 	.word	0x000020b0


	//   ....[22]....
        /*01c8*/ 	.word	0x000020c0


	//   ....[23]....
        /*01cc*/ 	.word	0x000020d0


	//   ....[24]....
        /*01d0*/ 	.word	0x00002200


	//   ....[25]....
        /*01d4*/ 	.word	0x00002240


	//   ....[26]....
        /*01d8*/ 	.word	0x00002270


	//   ....[27]....
        /*01dc*/ 	.word	0x00002280


	//   ....[28]....
        /*01e0*/ 	.word	0x000023c0


	//   ....[29]....
        /*01e4*/ 	.word	0x00002400


	//   ....[30]....
        /*01e8*/ 	.word	0x00002430


	//   ....[31]....
        /*01ec*/ 	.word	0x00002440


	//   ....[32]....
        /*01f0*/ 	.word	0x00002580


	//   ....[33]....
        /*01f4*/ 	.word	0x000025c0


	//   ....[34]....
        /*01f8*/ 	.word	0x000025f0


	//   ....[35]....
        /*01fc*/ 	.word	0x00002600


	//   ....[36]....
        /*0200*/ 	.word	0x00002740


	//   ....[37]....
        /*0204*/ 	.word	0x00002780


	//   ....[38]....
        /*0208*/ 	.word	0x000027b0


	//   ....[39]....
        /*020c*/ 	.word	0x000027d0


	//   ....[40]....
        /*0210*/ 	.word	0x00005280


	//   ....[41]....
        /*0214*/ 	.word	0x000052b0


	//   ....[42]....
        /*0218*/ 	.word	0x000052d0


	//   ....[43]....
        /*021c*/ 	.word	0x000052e0


	//   ....[44]....
        /*0220*/ 	.word	0x00005410


	//   ....[45]....
        /*0224*/ 	.word	0x00005440


	//   ....[46]....
        /*0228*/ 	.word	0x00005470


	//   ....[47]....
        /*022c*/ 	.word	0x00005490


	//   ....[48]....
        /*0230*/ 	.word	0x000055c0


	//   ....[49]....
        /*0234*/ 	.word	0x000055f0


	//   ....[50]....
        /*0238*/ 	.word	0x00005620


	//   ....[51]....
        /*023c*/ 	.word	0x00005640


	//   ....[52]....
        /*0240*/ 	.word	0x00005770


	//   ....[53]....
        /*0244*/ 	.word	0x000057a0


	//   ....[54]....
        /*0248*/ 	.word	0x000057d0


	//   ....[55]....
        /*024c*/ 	.word	0x000057f0


	//   ....[56]....
        /*0250*/ 	.word	0x00005920


	//   ....[57]....
        /*0254*/ 	.word	0x00005960


	//   ....[58]....
        /*0258*/ 	.word	0x00005990


	//   ....[59]....
        /*025c*/ 	.word	0x000059d0


	//----- nvinfo : EIATTR_VRC_CTA_INIT_COUNT
	.align		4
.L_1175:
        /*0260*/ 	.byte	0x02, 0x4a
	.zero		1
	.zero		1


	//----- nvinfo : EIATTR_EXIT_INSTR_OFFSETS
	.align		4
        /*0264*/ 	.byte	0x04, 0x1c
        /*0266*/ 	.short	(.L_1177 - .L_1176)


	//   ....[0]....
.L_1176:
        /*0268*/ 	.word	0x000065e0


	//   ....[1]....
        /*026c*/ 	.word	0x00006630


	//----- nvinfo : EIATTR_MAX_THREADS
	.align		4
.L_1177:
        /*0270*/ 	.byte	0x04, 0x05
        /*0272*/ 	.short	(.L_1179 - .L_1178)
.L_1178:
        /*0274*/ 	.word	0x00000100
        /*0278*/ 	.word	0x00000001
        /*027c*/ 	.word	0x00000001


	//----- nvinfo : EIATTR_CRS_STACK_SIZE
	.align		4
.L_1179:
        /*0280*/ 	.byte	0x04, 0x1e
        /*0282*/ 	.short	(.L_1181 - .L_1180)
.L_1180:
        /*0284*/ 	.word	0x00000000


	//----- nvinfo : EIATTR_CBANK_PARAM_SIZE
	.align		4
.L_1181:
        /*0288*/ 	.byte	0x03, 0x19
        /*028a*/ 	.short	0x0051


	//----- nvinfo : EIATTR_PARAM_CBANK
	.align		4
        /*028c*/ 	.byte	0x04, 0x0a
        /*028e*/ 	.short	(.L_1183 - .L_1182)
	.align		4
.L_1182:
        /*0290*/ 	.word	index@(.nv.constant0._ZN6thrust24THRUST_300001_SM_1000_NS8cuda_cub4core6detail13_kernel_agentINS1_8__reduce11ReduceAgentINS0_12zip_iteratorIN4cuda3std3__45tupleIJNS0_6detail15normal_iteratorINS0_10device_ptrIdEEEENS0_17counting_iteratorIlNS0_11use_defaultESI_SI_EEEEEEEPNSB_IJdlEEESM_iNS1_9__extrema9arg_min_fIdlNSA_4lessIdEEEEEEJSL_SN_iN3cub18CUB_300001_SM_100013GridEvenShareIiEENSV_9GridQueueIjEESS_EEEvDpT0_)
        /*0294*/ 	.short	0x0380
        /*0296*/ 	.short	0x0051


	//----- nvinfo : EIATTR_SW_WAR
	.align		4
.L_1183:
        /*0298*/ 	.byte	0x04, 0x36
        /*029a*/ 	.short	(.L_1185 - .L_1184)
.L_1184:
        /*029c*/ 	.word	0x00000008
.L_1185:


//--------------------- .nv.info._ZN6thrust24THRUST_300001_SM_1000_NS8cuda_cub4core6detail13_kernel_agentINS1_8__reduce11ReduceAgentINS0_12zip_iteratorIN4cuda3std3__45tupleIJNS0_6detail15normal_iteratorINS0_10device_ptrIdEEEENS0_17counting_iteratorIlNS0_11use_defaultESI_SI_EEEEEEEPNSB_IJdlEEESM_iNS1_9__extrema9arg_min_fIdlNSA_4lessIdEEEEEEJSL_SN_iSS_EEEvDpT0_ --------------------------
	.section	.nv.info._ZN6thrust24THRUST_300001_SM_1000_NS8cuda_cub4core6detail13_kernel_agentINS1_8__reduce11ReduceAgentINS0_12zip_iteratorIN4cuda3std3__45tupleIJNS0_6detail15normal_iteratorINS0_10device_ptrIdEEEENS0_17counting_iteratorIlNS0_11use_defaultESI_SI_EEEEEEEPNSB_IJdlEEESM_iNS1_9__extrema9arg_min_fIdlNSA_4lessIdEEEEEEJSL_SN_iSS_EEEvDpT0_,"",@"SHT_CUDA_INFO"
	.sectionflags	@""
	.align	4


	//----- nvinfo : EIATTR_CUDA_API_VERSION
	.align		4
        /*0000*/ 	.byte	0x04, 0x37
        /*0002*/ 	.short	(.L_1187 - .L_1186)
.L_1186:
        /*0004*/ 	.word	0x00000082


	//----- nvinfo : EIATTR_KPARAM_INFO
	.align		4
.L_1187:
        /*0008*/ 	.byte	0x04, 0x17
        /*000a*/ 	.short	(.L_1189 - .L_1188)
.L_1188:
        /*000c*/ 	.word	0x00000000
        /*0010*/ 	.short	0x0003
        /*0012*/ 	.short	0x001c
        /*0014*/ 	.byte	0x00, 0xf0, 0x05, 0x00


	//----- nvinfo : EIATTR_KPARAM_INFO
	.align		4
.L_1189:
        /*0018*/ 	.byte	0x04, 0x17
        /*001a*/ 	.short	(.L_1191 - .L_1190)
.L_1190:
        /*001c*/ 	.word	0x00000000
        /*0020*/ 	.short	0x0002
        /*0022*/ 	.short	0x0018
        /*0024*/ 	.byte	0x00, 0xf0, 0x11, 0x00


	//----- nvinfo : EIATTR_KPARAM_INFO
	.align		4
.L_1191:
        /*0028*/ 	.byte	0x04, 0x17
        /*002a*/ 	.short	(.L_1193 - .L_1192)
.L_1192:
        /*002c*/ 	.word	0x00000000
        /*0030*/ 	.short	0x0001
        /*0032*/ 	.short	0x0010
        /*0034*/ 	.byte	0x00, 0xf5, 0x21, 0x00


	//----- nvinfo : EIATTR_KPARAM_INFO
	.align		4
.L_1193:
        /*0038*/ 	.byte	0x04, 0x17
        /*003a*/ 	.short	(.L_1195 - .L_1194)
.L_1194:
        /*003c*/ 	.word	0x00000000
        /*0040*/ 	.short	0x0000
        /*0042*/ 	.short	0x0000
        /*0044*/ 	.byte	0x00, 0xf0, 0x41, 0x00


	//----- nvinfo : EIATTR_SPARSE_MMA_MASK
	.align		4
.L_1195:
        /*0048*/ 	.byte	0x03, 0x50
        /*004a*/ 	.short	0x0000


	//----- nvinfo : EIATTR_MAXREG_COUNT
	.align		4
        /*004c*/ 	.byte	0x03, 0x1b
        /*004e*/ 	.short	0x00ff


	//----- nvinfo : EIATTR_NUM_BARRIERS
	.align		4
        /*0050*/ 	.byte	0x02, 0x4c
        /*0052*/ 	.byte	0x01
	.zero		1


	//----- nvinfo : EIATTR_MERCURY_ISA_VERSION
	.align		4
        /*0054*/ 	.byte	0x03, 0x5f
        /*0056*/ 	.short	0x0101


	//----- nvinfo : EIATTR_COOP_GROUP_MASK_REGIDS
	.align		4
        /*0058*/ 	.byte	0x04, 0x29
        /*005a*/ 	.short	(.L_1197 - .L_1196)


	//   ....[0]....
.L_1196:
        /*005c*/ 	.word	0xffffffff


	//   ....[1]....
        /*0060*/ 	.word	0xffffffff


	//   ....[2]....
        /*0064*/ 	.word	0xffffffff


	//   ....[3]....
        /*0068*/ 	.word	0xffffffff


	//   ....[4]....
        /*006c*/ 	.word	0xffffffff


	//   ....[5]....
        /*0070*/ 	.word	0xffffffff


	//   ....[6]....
        /*0074*/ 	.word	0xffffffff


	//   ....[7]....
        /*0078*/ 	.word	0xffffffff


	//   ....[8]....
        /*007c*/ 	.word	0xffffffff


	//   ....[9]....
        /*0080*/ 	.word	0xffffffff


	//   ....[10]....
        /*0084*/ 	.word	0xffffffff


	//   ....[11]....
        /*0088*/ 	.word	0xffffffff


	//   ....[12]....
        /*008c*/ 	.word	0xffffffff


	//   ....[13]....
        /*0090*/ 	.word	0xffffffff


	//   ....[14]....
        /*0094*/ 	.word	0xffffffff


	//   ....[15]....
        /*0098*/ 	.word	0xffffffff


	//   ....[16]....
        /*009c*/ 	.word	0xffffffff


	//   ....[17]....
        /*00a0*/ 	.word	0xffffffff


	//   ....[18]....
        /*00a4*/ 	.word	0xffffffff


	//   ....[19]....
        /*00a8*/ 	.word	0xffffffff


	//   ....[20]....
        /*00ac*/ 	.word	0xffffffff


	//   ....[21]....
        /*00b0*/ 	.word	0xffffffff


	//   ....[22]....
        /*00b4*/ 	.word	0xffffffff


	//   ....[23]....
        /*00b8*/ 	.word	0xffffffff


	//   ....[24]....
        /*00bc*/ 	.word	0xffffffff


	//   ....[25]....
        /*00c0*/ 	.word	0xffffffff


	//   ....[26]....
        /*00c4*/ 	.word	0xffffffff


	//   ....[27]....
        /*00c8*/ 	.word	0xffffffff


	//   ....[28]....
        /*00cc*/ 	.word	0xffffffff


	//   ....[29]....
        /*00d0*/ 	.word	0xffffffff


	//   ....[30]....
        /*00d4*/ 	.word	0xffffffff


	//   ....[31]....
        /*00d8*/ 	.word	0xffffffff


	//   ....[32]....
        /*00dc*/ 	.word	0xffffffff


	//   ....[33]....
        /*00e0*/ 	.word	0xffffffff


	//   ....[34]....
        /*00e4*/ 	.word	0xffffffff


	//   ....[35]....
        /*00e8*/ 	.word	0xffffffff


	//   ....[36]....
        /*00ec*/ 	.word	0xffffffff


	//   ....[37]....
        /*00f0*/ 	.word	0xffffffff


	//   ....[38]....
        /*00f4*/ 	.word	0xffffffff


	//   ....[39]....
        /*00f8*/ 	.word	0xffffffff


	//   ....[40]....
        /*00fc*/ 	.word	0xffffffff


	//   ....[41]....
        /*0100*/ 	.word	0xffffffff


	//   ....[42]....
        /*0104*/ 	.word	0xffffffff


	//   ....[43]....
        /*0108*/ 	.word	0xffffffff


	//   ....[44]....
        /*010c*/ 	.word	0xffffffff


	//   ....[45]....
        /*0110*/ 	.word	0xffffffff


	//   ....[46]....
        /*0114*/ 	.word	0xffffffff


	//   ....[47]....
        /*0118*/ 	.word	0xffffffff


	//   ....[48]....
        /*011c*/ 	.word	0xffffffff


	//   ....[49]....
        /*0120*/ 	.word	0xffffffff


	//   ....[50]....
        /*0124*/ 	.word	0xffffffff


	//   ....[51]....
        /*0128*/ 	.word	0xffffffff


	//   ....[52]....
        /*012c*/ 	.word	0xffffffff


	//   ....[53]....
        /*0130*/ 	.word	0xffffffff


	//   ....[54]....
        /*0134*/ 	.word	0xffffffff


	//   ....[55]....
        /*0138*/ 	.word	0xffffffff


	//   ....[56]....
        /*013c*/ 	.word	0xffffffff


	//   ....[57]....
        /*0140*/ 	.word	0xffffffff


	//   ....[58]....
        /*0144*/ 	.word	0xffffffff


	//   ....[59]....
        /*0148*/ 	.word	0xffffffff


	//----- nvinfo : EIATTR_COOP_GROUP_INSTR_OFFSETS
	.align		4
.L_1197:
        /*014c*/ 	.byte	0x04, 0x28
        /*014e*/ 	.short	(.L_1199 - .L_1198)


	//   ....[0]....
.L_1198:
        /*0150*/ 	.word	0x00000c50


	//   ....[1]....
        /*0154*/ 	.word	0x00000c80


	//   ....[2]....
        /*0158*/ 	.word	0x00000ca0


	//   ....[3]....
        /*015c*/ 	.word	0x00000cb0


	//   ....[4]....
        /*0160*/ 	.word	0x00000de0


	//   ....[5]....
        /*0164*/ 	.word	0x00000e10


	//   ....[6]....
        /*0168*/ 	.word	0x00000e40


	//   ....[7]....
        /*016c*/ 	.word	0x00000e60


	//   ....[8]....
        /*0170*/ 	.word	0x00000f90


	//   ....[9]....
        /*0174*/ 	.word	0x00000fc0


	//   ....[10]....
        /*0178*/ 	.word	0x00000ff0


	//   ....[11]....
        /*017c*/ 	.word	0x00001010


	//   ....[12]....
        /*0180*/ 	.word	0x00001140


	//   ....[13]....
        /*0184*/ 	.word	0x00001170


	//   ....[14]....
        /*0188*/ 	.word	0x000011a0


	//   ....[15]....
        /*018c*/ 	.word	0x000011c0


	//   ....[16]....
        /*0190*/ 	.word	0x000012f0


	//   ....[17]....
        /*0194*/ 	.word	0x00001330


	//   ....[18]....
        /*0198*/ 	.word	0x00001360


	//   ....[19]....
        /*019c*/ 	.word	0x000013a0


	//   ....[20]....
        /*01a0*/ 	.word	0x00002070


	//   ....[21]....
        /*01a4*/ 	.word	0x00002080


	//   ....[22]....
        /*01a8*/ 	.word	0x00002090


	//   ....[23]....
        /*01ac*/ 	.word	0x000020a0


	//   ....[24]....
        /*01b0*/ 	.word	0x000021d0


	//   ....[25]....
        /*01b4*/ 	.word	0x00002210


	//   ....[26]....
        /*01b8*/ 	.word	0x00002240


	//   ....[27]....
        /*01bc*/ 	.word	0x00002250


	//   ....[28]....
        /*01c0*/ 	.word	0x00002390


	//   ....[29]....
        /*01c4*/ 	.word	0x000023d0


	//   ....[30]....
        /*01c8*/ 	.word	0x00002400


	//   ....[31]....
        /*01cc*/ 	.word	0x00002410


	//   ....[32]....
        /*01d0*/ 	.word	0x00002550


	//   ....[33]....
        /*01d4*/ 	.word	0x00002590


	//   ....[34]....
        /*01d8*/ 	.word	0x000025c0


	//   ....[35]....
        /*01dc*/ 	.word	0x000025d0


	//   ....[36]....
        /*01e0*/ 	.word	0x00002710


	//   ....[37]....
        /*01e4*/ 	.word	0x00002750


	//   ....[38]....
        /*01e8*/ 	.word	0x00002780


	//   ....[39]....
        /*01ec*/ 	.word	0x000027a0


	//   ....[40]....
        /*01f0*/ 	.word	0x00005010


	//   ....[41]....
        /*01f4*/ 	.word	0x00005040


	//   ....[42]....
        /*01f8*/ 	.word	0x00005060


	//   ....[43]....
        /*01fc*/ 	.word	0x00005070


	//   ....[44]....
        /*0200*/ 	.word	0x000051a0


	//   ....[45]....
        /*0204*/ 	.word	0x000051d0


	//   ....[46]....
        /*0208*/ 	.word	0x00005200


	//   ....[47]....
        /*020c*/ 	.word	0x00005220


	//   ....[48]....
        /*0210*/ 	.word	0x00005350


	//   ....[49]....
        /*0214*/ 	.word	0x00005380


	//   ....[50]....
        /*0218*/ 	.word	0x000053b0


	//   ....[51]....
        /*021c*/ 	.word	0x000053d0


	//   ....[52]....
        /*0220*/ 	.word	0x00005500


	//   ....[53]....
        /*0224*/ 	.word	0x00005530


	//   ....[54]....
        /*0228*/ 	.word	0x00005560


	//   ....[55]....
        /*022c*/ 	.word	0x00005580


	//   ....[56]....
        /*0230*/ 	.word	0x000056b0


	//   ....[57]....
        /*0234*/ 	.word	0x000056f0


	//   ....[58]....
        /*0238*/ 	.word	0x00005720


	//   ....[59]....
        /*023c*/ 	.word	0x00005730


	//----- nvinfo : EIATTR_VRC_CTA_INIT_COUNT
	.align		4
.L_1199:
        /*0240*/ 	.byte	0x02, 0x4a
	.zero		1
	.zero		1


	//----- nvinfo : EIATTR_EXIT_INSTR_OFFSETS
	.align		4
        /*0244*/ 	.byte	0x04, 0x1c
        /*0246*/ 	.short	(.L_1201 - .L_1200)


	//   ....[0]....
.L_1200:
        /*0248*/ 	.word	0x00000030


	//   ....[1]....
        /*024c*/ 	.word	0x00006370


	//   ....[2]....
        /*0250*/ 	.word	0x000063b0


	//----- nvinfo : EIATTR_MAX_THREADS
	.align		4
.L_1201:
        /*0254*/ 	.byte	0x04, 0x05
        /*0256*/ 	.short	(.L_1203 - .L_1202)
.L_1202:
        /*0258*/ 	.word	0x00000100
        /*025c*/ 	.word	0x00000001
        /*0260*/ 	.word	0x00000001


	//----- nvinfo : EIATTR_CRS_STACK_SIZE
	.align		4
.L_1203:
        /*0264*/ 	.byte	0x04, 0x1e
        /*0266*/ 	.short	(.L_1205 - .L_1204)
.L_1204:
        /*0268*/ 	.word	0x00000000


	//----- nvinfo : EIATTR_CBANK_PARAM_SIZE
	.align		4
.L_1205:
        /*026c*/ 	.byte	0x03, 0x19
        /*026e*/ 	.short	0x001d


	//----- nvinfo : EIATTR_PARAM_CBANK
	.align		4
        /*0270*/ 	.byte	0x04, 0x0a
        /*0272*/ 	.short	(.L_1207 - .L_1206)
	.align		4
.L_1206:
        /*0274*/ 	.word	index@(.nv.constant0._ZN6thrust24THRUST_300001_SM_1000_NS8cuda_cub4core6detail13_kernel_agentINS1_8__reduce11ReduceAgentINS0_12zip_iteratorIN4cuda3std3__45tupleIJNS0_6detail15normal_iteratorINS0_10device_ptrIdEEEENS0_17counting_iteratorIlNS0_11use_defaultESI_SI_EEEEEEEPNSB_IJdlEEESM_iNS1_9__extrema9arg_min_fIdlNSA_4lessIdEEEEEEJSL_SN_iSS_EEEvDpT0_)
        /*0278*/ 	.short	0x0380
        /*027a*/ 	.short	0x001d


	//----- nvinfo : EIATTR_SW_WAR
	.align		4
.L_1207:
        /*027c*/ 	.byte	0x04, 0x36
        /*027e*/ 	.short	(.L_1209 - .L_1208)
.L_1208:
        /*0280*/ 	.word	0x00000008
.L_1209:


//--------------------- .nv.info._Z16distributePointsIdEvPT_S1_S1_S1_Pii --------------------------
	.section	.nv.info._Z16distributePointsIdEvPT_S1_S1_S1_Pii,"",@"SHT_CUDA_INFO"
	.sectionflags	@""
	.align	4


	//----- nvinfo : EIATTR_CUDA_API_VERSION
	.align		4
        /*0000*/ 	.byte	0x04, 0x37
        /*0002*/ 	.short	(.L_1211 - .L_1210)
.L_1210:
        /*0004*/ 	.word	0x00000082


	//----- nvinfo : EIATTR_KPARAM_INFO
	.align		4
.L_1211:
        /*0008*/ 	.byte	0x04, 0x17
        /*000a*/ 	.short	(.L_1213 - .L_1212)
.L_1212:
        /*000c*/ 	.word	0x00000000
        /*0010*/ 	.short	0x0005
        /*0012*/ 	.short	0x0028
        /*0014*/ 	.byte	0x00, 0xf0, 0x11, 0x00


	//----- nvinfo : EIATTR_KPARAM_INFO
	.align		4
.L_1213:
        /*0018*/ 	.byte	0x04, 0x17
        /*001a*/ 	.short	(.L_1215 - .L_1214)
.L_1214:
        /*001c*/ 	.word	0x00000000
        /*0020*/ 	.short	0x0004
        /*0022*/ 	.short	0x0020
        /*0024*/ 	.byte	0x00, 0xf5, 0x21, 0x00


	//----- nvinfo : EIATTR_KPARAM_INFO
	.align		4
.L_1215:
        /*0028*/ 	.byte	0x04, 0x17
        /*002a*/ 	.short	(.L_1217 - .L_1216)
.L_1216:
        /*002c*/ 	.word	0x00000000
        /*0030*/ 	.short	0x0003
        /*0032*/ 	.short	0x0018
        /*0034*/ 	.byte	0x00, 0xf5, 0x21, 0x00


	//----- nvinfo : EIATTR_KPARAM_INFO
	.align		4
.L_1217:
        /*0038*/ 	.byte	0x04, 0x17
        /*003a*/ 	.short	(.L_1219 - .L_1218)
.L_1218:
        /*003c*/ 	.word	0x00000000
        /*0040*/ 	.short	0x0002
        /*0042*/ 	.short	0x0010
        /*0044*/ 	.byte	0x00, 0xf5, 0x21, 0x00


	//----- nvinfo : EIATTR_KPARAM_INFO
	.align		4
.L_1219:
        /*0048*/ 	.byte	0x04, 0x17
        /*004a*/ 	.short	(.L_1221 - .L_1220)
.L_1220:
        /*004c*/ 	.word	0x00000000
        /*0050*/ 	.short	0x0001
        /*0052*/ 	.short	0x0008
        /*0054*/ 	.byte	0x00, 0xf5, 0x21, 0x00


	//----- nvinfo : EIATTR_KPARAM_INFO
	.align		4
.L_1221:
        /*0058*/ 	.byte	0x04, 0x17
        /*005a*/ 	.short	(.L_1223 - .L_1222)
.L_1222:
        /*005c*/ 	.word	0x00000000
        /*0060*/ 	.short	0x0000
        /*0062*/ 	.short	0x0000
        /*0064*/ 	.byte	0x00, 0xf5, 0x21, 0x00


	//----- nvinfo : EIATTR_SPARSE_MMA_MASK
	.align		4
.L_1223:
        /*0068*/ 	.byte	0x03, 0x50
        /*006a*/ 	.short	0x0000


	//----- nvinfo : EIATTR_MAXREG_COUNT
	.align		4
        /*006c*/ 	.byte	0x03, 0x1b
        /*006e*/ 	.short	0x00ff


	//----- nvinfo : EIATTR_MERCURY_ISA_VERSION
	.align		4
        /*0070*/ 	.byte	0x03, 0x5f
        /*0072*/ 	.short	0x0101


	//----- nvinfo : EIATTR_VRC_CTA_INIT_COUNT
	.align		4
        /*0074*/ 	.byte	0x02, 0x4a
	.zero		1
	.zero		1


	//----- nvinfo : EIATTR_EXIT_INSTR_OFFSETS
	.align		4
        /*0078*/ 	.byte	0x04, 0x1c
        /*007a*/ 	.short	(.L_1225 - .L_1224)


	//   ....[0]....
.L_1224:
        /*007c*/ 	.word	0x00000070


	//   ....[1]....
        /*0080*/ 	.word	0x000007a0


	//   ....[2]....
        /*0084*/ 	.word	0x00000810


	//   ....[3]....
        /*0088*/ 	.word	0x00000890


	//   ....[4]....
        /*008c*/ 	.word	0x00000900


	//   ....[5]....
        /*0090*/ 	.word	0x00000940


	//----- nvinfo : EIATTR_CRS_STACK_SIZE
	.align		4
.L_1225:
        /*0094*/ 	.byte	0x04, 0x1e
        /*0096*/ 	.short	(.L_1227 - .L_1226)
.L_1226:
        /*0098*/ 	.word	0x00000000


	//----- nvinfo : EIATTR_CBANK_PARAM_SIZE
	.align		4
.L_1227:
        /*009c*/ 	.byte	0x03, 0x19
        /*009e*/ 	.short	0x002c


	//----- nvinfo : EIATTR_PARAM_CBANK
	.align		4
        /*00a0*/ 	.byte	0x04, 0x0a
        /*00a2*/ 	.short	(.L_1229 - .L_1228)
	.align		4
.L_1228:
        /*00a4*/ 	.word	index@(.nv.constant0._Z16distributePointsIdEvPT_S1_S1_S1_Pii)
        /*00a8*/ 	.short	0x0380
        /*00aa*/ 	.short	0x002c


	//----- nvinfo : EIATTR_SW_WAR
	.align		4
.L_1229:
        /*00ac*/ 	.byte	0x04, 0x36
        /*00ae*/ 	.short	(.L_1231 - .L_1230)
.L_1230:
        /*00b0*/ 	.word	0x00000008
.L_1231:


//--------------------- .nv.callgraph             --------------------------
	.section	.nv.callgraph,"",@"SHT_CUDA_CALLGRAPH"
	.align	4
	.sectionentsize	8
	.align		4
        /*0000*/ 	.word	0x00000000
	.align		4
        /*0004*/ 	.word	0xffffffff
	.align		4
        /*0008*/ 	.word	0x00000000
	.align		4
        /*000c*/ 	.word	0xfffffffe
	.align		4
        /*0010*/ 	.word	0x00000000
	.align		4
        /*0014*/ 	.word	0xfffffffd
	.align		4
        /*0018*/ 	.word	0x00000000
	.align		4
        /*001c*/ 	.word	0xfffffffc


//--------------------- .nv.constant4             --------------------------
	.section	.nv.constant4,"a",@progbits
	.align	8
	.align		8
.nv.constant4:
        /*0000*/ 	.dword	N_EXTREMES
	.align		8
        /*0008*/ 	.dword	_ZN34_INTERNAL_31c18e32_4_k_cu_e54ef9a84cuda3std3__45__cpo5beginE
	.align		8
        /*0010*/ 	.dword	_ZN34_INTERNAL_31c18e32_4_k_cu_e54ef9a84cuda3std3__45__cpo3endE
	.align		8
        /*0018*/ 	.dword	_ZN34_INTERNAL_31c18e32_4_k_cu_e54ef9a84cuda3std3__45__cpo6cbeginE
	.align		8
        /*0020*/ 	.dword	_ZN34_INTERNAL_31c18e32_4_k_cu_e54ef9a84cuda3std3__45__cpo4cendE
	.align		8
        /*0028*/ 	.dword	_ZN34_INTERNAL_31c18e32_4_k_cu_e54ef9a84cuda3std3__45__cpo6rbeginE
	.align		8
        /*0030*/ 	.dword	_ZN34_INTERNAL_31c18e32_4_k_cu_e54ef9a84cuda3std3__45__cpo4rendE
	.align		8
        /*0038*/ 	.dword	_ZN34_INTERNAL_31c18e32_4_k_cu_e54ef9a84cuda3std3__45__cpo7crbeginE
	.align		8
        /*0040*/ 	.dword	_ZN34_INTERNAL_31c18e32_4_k_cu_e54ef9a84cuda3std3__45__cpo5crendE
	.align		8
        /*0048*/ 	.dword	_ZN34_INTERNAL_31c18e32_4_k_cu_e54ef9a84cuda3std3__436_GLOBAL__N__31c18e32_4_k_cu_e54ef9a86ignoreE
	.align		8
        /*0050*/ 	.dword	_ZN34_INTERNAL_31c18e32_4_k_cu_e54ef9a84cuda3std3__419piecewise_constructE
	.align		8
        /*0058*/ 	.dword	_ZN34_INTERNAL_31c18e32_4_k_cu_e54ef9a84cuda3std3__48in_placeE
	.align		8
        /*0060*/ 	.dword	_ZN34_INTERNAL_31c18e32_4_k_cu_e54ef9a84cuda3std3__420unreachable_sentinelE
	.align		8
        /*0068*/ 	.dword	_ZN34_INTERNAL_31c18e32_4_k_cu_e54ef9a84cuda3std3__47nulloptE
	.align		8
        /*0070*/ 	.dword	_ZN34_INTERNAL_31c18e32_4_k_cu_e54ef9a84cuda3std3__48unexpectE
	.align		8
        /*0078*/ 	.dword	_ZN34_INTERNAL_31c18e32_4_k_cu_e54ef9a84cuda3std6ranges3__45__cpo4swapE
	.align		8
        /*0080*/ 	.dword	_ZN34_INTERNAL_31c18e32_4_k_cu_e54ef9a84cuda3std6ranges3__45__cpo9iter_moveE
	.align		8
        /*0088*/ 	.dword	_ZN34_INTERNAL_31c18e32_4_k_cu_e54ef9a84cuda3std6ranges3__45__cpo5beginE
	.align		8
        /*0090*/ 	.dword	_ZN34_INTERNAL_31c18e32_4_k_cu_e54ef9a84cuda3std6ranges3__45__cpo3endE
	.align		8
        /*0098*/ 	.dword	_ZN34_INTERNAL_31c18e32_4_k_cu_e54ef9a84cuda3std6ranges3__45__cpo6cbeginE
	.align		8
        /*00a0*/ 	.dword	_ZN34_INTERNAL_31c18e32_4_k_cu_e54ef9a84cuda3std6ranges3__45__cpo4cendE
	.align		8
        /*00a8*/ 	.dword	_ZN34_INTERNAL_31c18e32_4_k_cu_e54ef9a84cuda3std6ranges3__45__cpo7advanceE
	.align		8
        /*00b0*/ 	.dword	_ZN34_INTERNAL_31c18e32_4_k_cu_e54ef9a84cuda3std6ranges3__45__cpo9iter_swapE
	.align		8
        /*00b8*/ 	.dword	_ZN34_INTERNAL_31c18e32_4_k_cu_e54ef9a84cuda3std6ranges3__45__cpo4nextE
	.align		8
        /*00c0*/ 	.dword	_ZN34_INTERNAL_31c18e32_4_k_cu_e54ef9a84cuda3std6ranges3__45__cpo4prevE
	.align		8
        /*00c8*/ 	.dword	_ZN34_INTERNAL_31c18e32_4_k_cu_e54ef9a84cuda3std6ranges3__45__cpo4dataE
	.align		8
        /*00d0*/ 	.dword	_ZN34_INTERNAL_31c18e32_4_k_cu_e54ef9a84cuda3std6ranges3__45__cpo5cdataE
	.align		8
        /*00d8*/ 	.dword	_ZN34_INTERNAL_31c18e32_4_k_cu_e54ef9a84cuda3std6ranges3__45__cpo4sizeE
	.align		8
        /*00e0*/ 	.dword	_ZN34_INTERNAL_31c18e32_4_k_cu_e54ef9a84cuda3std6ranges3__45__cpo5ssizeE
	.align		8
        /*00e8*/ 	.dword	_ZN34_INTERNAL_31c18e32_4_k_cu_e54ef9a84cuda3std6ranges3__45__cpo8distanceE
	.align		8
        /*00f0*/ 	.dword	_ZN34_INTERNAL_31c18e32_4_k_cu_e54ef9a86thrust24THRUST_300001_SM_1000_NS8cuda_cub3parE
	.align		8
        /*00f8*/ 	.dword	_ZN34_INTERNAL_31c18e32_4_k_cu_e54ef9a86thrust24THRUST_300001_SM_1000_NS8cuda_cub10par_nosyncE
	.align		8
        /*0100*/ 	.dword	_ZN34_INTERNAL_31c18e32_4_k_cu_e54ef9a86thrust24THRUST_300001_SM_1000_NS6system6detail10sequential3seqE
	.align		8
        /*0108*/ 	.dword	_ZN34_INTERNAL_31c18e32_4_k_cu_e54ef9a86thrust24THRUST_300001_SM_1000_NS6system3cpp3parE
	.align		8
        /*0110*/ 	.dword	_ZN34_INTERNAL_31c18e32_4_k_cu_e54ef9a86thrust24THRUST_300001_SM_1000_NS12placeholders2_1E
	.align		8
        /*0118*/ 	.dword	_ZN34_INTERNAL_31c18e32_4_k_cu_e54ef9a86thrust24THRUST_300001_SM_1000_NS12placeholders2_2E
	.align		8
        /*0120*/ 	.dword	_ZN34_INTERNAL_31c18e32_4_k_cu_e54ef9a86thrust24THRUST_300001_SM_1000_NS12placeholders2_3E
	.align		8
        /*0128*/ 	.dword	_ZN34_INTERNAL_31c18e32_4_k_cu_e54ef9a86thrust24THRUST_300001_SM_1000_NS12placeholders2_4E
	.align		8
        /*0130*/ 	.dword	_ZN34_INTERNAL_31c18e32_4_k_cu_e54ef9a86thrust24THRUST_300001_SM_1000_NS12placeholders2_5E
	.align		8
        /*0138*/ 	.dword	_ZN34_INTERNAL_31c18e32_4_k_cu_e54ef9a86thrust24THRUST_300001_SM_1000_NS12placeholders2_6E
	.align		8
        /*0140*/ 	.dword	_ZN34_INTERNAL_31c18e32_4_k_cu_e54ef9a86thrust24THRUST_300001_SM_1000_NS12placeholders2_7E
	.align		8
        /*0148*/ 	.dword	_ZN34_INTERNAL_31c18e32_4_k_cu_e54ef9a86thrust24THRUST_300001_SM_1000_NS12placeholders2_8E
	.align		8
        /*0150*/ 	.dword	_ZN34_INTERNAL_31c18e32_4_k_cu_e54ef9a86thrust24THRUST_300001_SM_1000_NS12placeholders2_9E
	.align		8
        /*0158*/ 	.dword	_ZN34_INTERNAL_31c18e32_4_k_cu_e54ef9a86thrust24THRUST_300001_SM_1000_NS12placeholders3_10E
	.align		8
        /*0160*/ 	.dword	_ZN34_INTERNAL_31c18e32_4_k_cu_e54ef9a86thrust24THRUST_300001_SM_1000_NS3seqE
	.align		8
        /*0168*/ 	.dword	_ZN34_INTERNAL_31c18e32_4_k_cu_e54ef9a86thrust24THRUST_300001_SM_1000_NS6deviceE


//--------------------- .text._ZN3cub18CUB_300001_SM_10006detail10radix_sort29DeviceRadixSortOnesweepKernelINS1_5radix10policy_hubIddyE10Policy1000ELNS0_9SortOrderE1EddyiiNS1_21identity_decomposer_tEEEvPT5_SB_PT3_PKSC_PT1_PKSG_PT2_PKSK_T4_iiT6_ --------------------------
	.section	.text._ZN3cub18CUB_300001_SM_10006detail10radix_sort29DeviceRadixSortOnesweepKernelINS1_5radix10policy_hubIddyE10Policy1000ELNS0_9SortOrderE1EddyiiNS1_21identity_decomposer_tEEEvPT5_SB_PT3_PKSC_PT1_PKSG_PT2_PKSK_T4_iiT6_,"ax",@progbits
	.align	128
        .global         _ZN3cub18CUB_300001_SM_10006detail10radix_sort29DeviceRadixSortOnesweepKernelINS1_5radix10policy_hubIddyE10Policy1000ELNS0_9SortOrderE1EddyiiNS1_21identity_decomposer_tEEEvPT5_SB_PT3_PKSC_PT1_PKSG_PT2_PKSK_T4_iiT6_
        .type           _ZN3cub18CUB_300001_SM_10006detail10radix_sort29DeviceRadixSortOnesweepKernelINS1_5radix10policy_hubIddyE10Policy1000ELNS0_9SortOrderE1EddyiiNS1_21identity_decomposer_tEEEvPT5_SB_PT3_PKSC_PT1_PKSG_PT2_PKSK_T4_iiT6_,@function
        .size           _ZN3cub18CUB_300001_SM_10006detail10radix_sort29DeviceRadixSortOnesweepKernelINS1_5radix10policy_hubIddyE10Policy1000ELNS0_9SortOrderE1EddyiiNS1_21identity_decomposer_tEEEvPT5_SB_PT3_PKSC_PT1_PKSG_PT2_PKSK_T4_iiT6_,(.L_x_2876 - _ZN3cub18CUB_300001_SM_10006detail10radix_sort29DeviceRadixSortOnesweepKernelINS1_5radix10policy_hubIddyE10Policy1000ELNS0_9SortOrderE1EddyiiNS1_21identity_decomposer_tEEEvPT5_SB_PT3_PKSC_PT1_PKSG_PT2_PKSK_T4_iiT6_)
        .other          _ZN3cub18CUB_300001_SM_10006detail10radix_sort29DeviceRadixSortOnesweepKernelINS1_5radix10policy_hubIddyE10Policy1000ELNS0_9SortOrderE1EddyiiNS1_21identity_decomposer_tEEEvPT5_SB_PT3_PKSC_PT1_PKSG_PT2_PKSK_T4_iiT6_,@"STO_CUDA_ENTRY STV_DEFAULT"
_ZN3cub18CUB_300001_SM_10006detail10radix_sort29DeviceRadixSortOnesweepKernelINS1_5radix10policy_hubIddyE10Policy1000ELNS0_9SortOrderE1EddyiiNS1_21identity_decomposer_tEEEvPT5_SB_PT3_PKSC_PT1_PKSG_PT2_PKSK_T4_iiT6_:
.text._ZN3cub18CUB_300001_SM_10006detail10radix_sort29DeviceRadixSortOnesweepKernelINS1_5radix10policy_hubIddyE10Policy1000ELNS0_9SortOrderE1EddyiiNS1_21identity_decomposer_tEEEvPT5_SB_PT3_PKSC_PT1_PKSG_PT2_PKSK_T4_iiT6_:
[----:B------:R-:W-:Y:S01]  /*0000*/  LDC R1, c[0x0][0x37c] ;  /* 0x0000df00ff017b82 */ /* 0x000fe20000000800 */
[----:B------:R-:W0:Y:S01]  /*0010*/  S2R R25, SR_TID.X ;  /* 0x0000000000197919 */ /* 0x000e220000002100 */
[----:B------:R-:W-:Y:S01]  /*0020*/  MOV R37, 0x400 ;  /* 0x0000040000257802 */ /* 0x000fe20000000f00 */
[----:B------:R-:W1:Y:S01]  /*0030*/  LDCU.64 UR6, c[0x0][0x358] ;  /* 0x00006b00ff0677ac */ /* 0x000e620008000a00 */
[----:B------:R-:W-:Y:S01]  /*0040*/  BSSY.RECONVERGENT B0, `(.L_x_0) ;  /* 0x000000c000007945 */ /* 0x000fe20003800200 */
[----:B------:R-:W2:Y:S01]  /*0050*/  S2R R0, SR_CgaCtaId ;  /* 0x0000000000007919 */ /* 0x000ea20000008800 */
[----:B0-----:R-:W-:Y:S02]  /*0060*/  ISETP.NE.AND P0, PT, R25, RZ, PT ;  /* 0x000000ff1900720c */ /* 0x001fe40003f05270 */
[----:B--2---:R-:W-:-:S11]  /*0070*/  LEA R37, R0, R37, 0x18 ;  /* 0x0000002500257211 */ /* 0x004fd600078ec0ff */
[----:B-1----:R-:W-:Y:S05]  /*0080*/  @P0 BRA `(.L_x_1) ;  /* 0x00000000001c0947 */ /* 0x002fea0003800000 */
[----:B------:R-:W0:Y:S01]  /*0090*/  LDC.64 R2, c[0x0][0x388] ;  /* 0x0000e200ff027b82 */ /* 0x000e220000000a00 */
[----:B------:R-:W-:-:S05]  /*00a0*/  IMAD.MOV.U32 R5, RZ, RZ, 0x1 ;  /* 0x00000001ff057424 */ /* 0x000fca00078e00ff */
[----:B0-----:R-:W2:Y:S02]  /*00b0*/  ATOMG.E.ADD.STRONG.GPU PT, R2, desc[UR6][R2.64], R5 ;  /* 0x80000005020279a8 */ /* 0x001ea400081ef106 */
[----:B------:R-:W0:Y:S01]  /*00c0*/  S2UR UR5, SR_CgaCtaId ;  /* 0x00000000000579c3 */ /* 0x000e220000008800 */
[----:B------:R-:W-:Y:S02]  /*00d0*/  UMOV UR4, 0x400 ;  /* 0x0000040000047882 */ /* 0x000fe40000000000 */
[----:B0-----:R-:W-:-:S09]  /*00e0*/  ULEA UR4, UR5, UR4, 0x18 ;  /* 0x0000000405047291 */ /* 0x001fd2000f8ec0ff */
[----:B--2---:R0:W-:Y:S03]  /*00f0*/  STS [UR4+0x9000], R2 ;  /* 0x00900002ff007988 */ /* 0x0041e60008000804 */
.L_x_1:
[----:B------:R-:W-:Y:S05]  /*0100*/  BSYNC.RECONVERGENT B0 ;  /* 0x0000000000007941 */ /* 0x000fea0003800200 */
.L_x_0:
[----:B------:R-:W-:Y:S01]  /*0110*/  BAR.SYNC.DEFER_BLOCKING 0x0 ;  /* 0x0000000000007b1d */ /* 0x000fe20000010000 */
[----:B------:R-:W-:-:S05]  /*0120*/  SHF.R.U32.HI R4, RZ, 0x5, R25 ;  /* 0x00000005ff047819 */ /* 0x000fca0000011619 */
[----:B------:R-:W1:Y:S01]  /*0130*/  LDCU UR4, c[0x0][0x3c0] ;  /* 0x00007800ff0477ac */ /* 0x000e620008000800 */
[----:B------:R-:W2:Y:S01]  /*0140*/  S2R R64, SR_LANEID ;  /* 0x0000000000407919 */ /* 0x000ea20000000000 */
[----:B------:R-:W3:Y:S02]  /*0150*/  LDS R35, [R37+0x9000] ;  /* 0x0090000025237984 */ /* 0x000ee40000000800 */
[----:B---3--:R-:W-:-:S04]  /*0160*/  IMAD R65, R35, 0x1200, RZ ;  /* 0x0000120023417824 */ /* 0x008fc800078e02ff */
[----:B------:R-:W-:Y:S01]  /*0170*/  VIADD R0, R65, 0x1200 ;  /* 0x0000120041007836 */ /* 0x000fe20000000000 */
[----:B------:R-:W-:-:S04]  /*0180*/  SHF.R.S32.HI R70, RZ, 0x1f, R65 ;  /* 0x0000001fff467819 */ /* 0x000fc80000011441 */
[----:B-1----:R-:W-:-:S13]  /*0190*/  ISETP.GT.AND P0, PT, R0, UR4, PT ;  /* 0x0000000400007c0c */ /* 0x002fda000bf04270 */
[----:B--2---:R-:W-:Y:S05]  /*01a0*/  @P0 BRA `(.L_x_2) ;  /* 0x0000000000540947 */ /* 0x004fea0003800000 */
[----:B------:R-:W0:Y:S01]  /*01b0*/  LDCU.64 UR4, c[0x0][0x3a8] ;  /* 0x00007500ff0477ac */ /* 0x000e220008000a00 */
[C---:B------:R-:W-:Y:S02]  /*01c0*/  LOP3.LUT R34, R25.reuse, 0x1f, RZ, 0xc0, !PT ;  /* 0x0000001f19227812 */ /* 0x040fe400078ec0ff */
[----:B------:R-:W-:-:S05]  /*01d0*/  LOP3.LUT R3, R25, 0x3e0, RZ, 0xc0, !PT ;  /* 0x000003e019037812 */ /* 0x000fca00078ec0ff */
[----:B------:R-:W-:-:S05]  /*01e0*/  IMAD R34, R3, 0xc, R34 ;  /* 0x0000000c03227824 */ /* 0x000fca00078e0222 */
[----:B------:R-:W-:-:S05]  /*01f0*/  IADD3 R27, P0, PT, R65, R34, RZ ;  /* 0x00000022411b7210 */ /* 0x000fca0007f1e0ff */
[----:B------:R-:W-:Y:S01]  /*0200*/  IMAD.X R70, RZ, RZ, R70, P0 ;  /* 0x000000ffff467224 */ /* 0x000fe200000e0646 */
[----:B0-----:R-:W-:-:S04]  /*0210*/  LEA R2, P0, R27, UR4, 0x3 ;  /* 0x000000041b027c11 */ /* 0x001fc8000f8018ff */
[----:B------:R-:W-:-:S05]  /*0220*/  LEA.HI.X R3, R27, UR5, R70, 0x3, P0 ;  /* 0x000000051b037c11 */ /* 0x000fca00080f1c46 */
[----:B------:R0:W5:Y:S04]  /*0230*/  LDG.E.64 R60, desc[UR6][R2.64] ;  /* 0x00000006023c7981 */ /* 0x000168000c1e1b00 */
        /* <DEDUP_REMOVED lines=10> */
[----:B------:R0:W5:Y:S01]  /*02e0*/  LDG.E.64 R38, desc[UR6][R2.64+0xb00] ;  /* 0x000b000602267981 */ /* 0x000162000c1e1b00 */
[----:B------:R-:W-:Y:S05]  /*02f0*/  BRA `(.L_x_3) ;  /* 0x0000000400107947 */ /* 0x000fea0003800000 */
.L_x_2:
[----:B------:R-:W1:Y:S01]  /*0300*/  LDCU.64 UR8, c[0x0][0x3a8] ;  /* 0x00007500ff0877ac */ /* 0x000e620008000a00 */
[C---:B------:R-:W-:Y:S01]  /*0310*/  LOP3.LUT R34, R25.reuse, 0x1f, RZ, 0xc0, !PT ;  /* 0x0000001f19227812 */ /* 0x040fe200078ec0ff */
[----:B------:R-:W-:Y:S01]  /*0320*/  IMAD.MOV.U32 R60, RZ, RZ, -0x1 ;  /* 0xffffffffff3c7424 */ /* 0x000fe200078e00ff */
[----:B------:R-:W-:Y:S01]  /*0330*/  LOP3.LUT R3, R25, 0x3e0, RZ, 0xc0, !PT ;  /* 0x000003e019037812 */ /* 0x000fe200078ec0ff */
[----:B------:R-:W-:Y:S01]  /*0340*/  IMAD.MOV.U32 R61, RZ, RZ, -0x1 ;  /* 0xffffffffff3d7424 */ /* 0x000fe200078e00ff */
[----:B------:R-:W-:Y:S01]  /*0350*/  IADD3 R5, PT, PT, -R65, UR4, RZ ;  /* 0x0000000441057c10 */ /* 0x000fe2000fffe1ff */
[----:B------:R-:W-:Y:S02]  /*0360*/  IMAD.MOV.U32 R58, RZ, RZ, -0x1 ;  /* 0xffffffffff3a7424 */ /* 0x000fe400078e00ff */
[----:B------:R-:W-:Y:S02]  /*0370*/  IMAD R34, R3, 0xc, R34 ;  /* 0x0000000c03227824 */ /* 0x000fe400078e0222 */
[----:B------:R-:W-:-:S02]  /*0380*/  IMAD.MOV.U32 R59, RZ, RZ, -0x1 ;  /* 0xffffffffff3b7424 */ /* 0x000fc400078e00ff */
[C---:B------:R-:W-:Y:S01]  /*0390*/  VIADD R6, R34.reuse, 0x40 ;  /* 0x0000004022067836 */ /* 0x040fe20000000000 */
[----:B------:R-:W-:Y:S01]  /*03a0*/  IADD3 R27, P0, PT, R65, R34, RZ ;  /* 0x00000022411b7210 */ /* 0x000fe20007f1e0ff */
[C---:B0-----:R-:W-:Y:S01]  /*03b0*/  VIADD R2, R34.reuse, 0x20 ;  /* 0x0000002022027836 */ /* 0x041fe20000000000 */
[CC--:B------:R-:W-:Y:S01]  /*03c0*/  ISETP.GE.AND P3, PT, R34.reuse, R5.reuse, PT ;  /* 0x000000052200720c */ /* 0x0c0fe20003f66270 */
[----:B------:R-:W-:Y:S01]  /*03d0*/  VIADD R8, R34, 0x60 ;  /* 0x0000006022087836 */ /* 0x000fe20000000000 */
[-C--:B------:R-:W-:Y:S01]  /*03e0*/  ISETP.GE.AND P6, PT, R6, R5.reuse, PT ;  /* 0x000000050600720c */ /* 0x080fe20003fc6270 */
[----:B------:R-:W-:Y:S01]  /*03f0*/  VIADD R6, R34, 0x80 ;  /* 0x0000008022067836 */ /* 0x000fe20000000000 */
[-C--:B------:R-:W-:Y:S01]  /*0400*/  ISETP.GE.AND P2, PT, R2, R5.reuse, PT ;  /* 0x000000050200720c */ /* 0x080fe20003f46270 */
[----:B------:R-:W-:Y:S01]  /*0410*/  IMAD.X R70, RZ, RZ, R70, P0 ;  /* 0x000000ffff467224 */ /* 0x000fe200000e0646 */
[C---:B-1----:R-:W-:Y:S01]  /*0420*/  LEA R2, P4, R27.reuse, UR8, 0x3 ;  /* 0x000000081b027c11 */ /* 0x042fe2000f8818ff */
[----:B------:R-:W-:Y:S01]  /*0430*/  IMAD.MOV.U32 R56, RZ, RZ, -0x1 ;  /* 0xffffffffff387424 */ /* 0x000fe200078e00ff */
[-C--:B------:R-:W-:Y:S01]  /*0440*/  ISETP.GE.AND P5, PT, R8, R5.reuse, PT ;  /* 0x000000050800720c */ /* 0x080fe20003fa6270 */
[----:B------:R-:W-:Y:S01]  /*0450*/  VIADD R8, R34, 0xa0 ;  /* 0x000000a022087836 */ /* 0x000fe20000000000 */
[-C--:B------:R-:W-:Y:S01]  /*0460*/  ISETP.GE.AND P1, PT, R6, R5.reuse, PT ;  /* 0x000000050600720c */ /* 0x080fe20003f26270 */
[----:B------:R-:W-:Y:S01]  /*0470*/  VIADD R6, R34, 0xe0 ;  /* 0x000000e022067836 */ /* 0x000fe20000000000 */
[----:B------:R-:W-:Y:S01]  /*0480*/  LEA.HI.X R3, R27, UR9, R70, 0x3, P4 ;  /* 0x000000091b037c11 */ /* 0x000fe2000a0f1c46 */
[----:B------:R-:W-:Y:S01]  /*0490*/  IMAD.MOV.U32 R57, RZ, RZ, -0x1 ;  /* 0xffffffffff397424 */ /* 0x000fe200078e00ff */
[----:B------:R-:W-:Y:S01]  /*04a0*/  ISETP.GE.AND P0, PT, R8, R5, PT ;  /* 0x000000050800720c */ /* 0x000fe20003f06270 */
[----:B------:R-:W-:-:S02]  /*04b0*/  VIADD R8, R34, 0x100 ;  /* 0x0000010022087836 */ /* 0x000fc40000000000 */
[----:B------:R1:W5:Y:S01]  /*04c0*/  @!P3 LDG.E.64 R60, desc[UR6][R2.64] ;  /* 0x00000006023cb981 */ /* 0x000362000c1e1b00 */
[-C--:B------:R-:W-:Y:S01]  /*04d0*/  ISETP.GE.AND P3, PT, R6, R5.reuse, PT ;  /* 0x000000050600720c */ /* 0x080fe20003f66270 */
[----:B------:R-:W-:Y:S02]  /*04e0*/  VIADD R6, R34, 0x120 ;  /* 0x0000012022067836 */ /* 0x000fe40000000000 */
[----:B------:R1:W5:Y:S01]  /*04f0*/  @!P2 LDG.E.64 R58, desc[UR6][R2.64+0x100] ;  /* 0x00010006023aa981 */ /* 0x000362000c1e1b00 */
[----:B------:R-:W-:Y:S01]  /*0500*/  IMAD.MOV.U32 R54, RZ, RZ, -0x1 ;  /* 0xffffffffff367424 */ /* 0x000fe200078e00ff */
[-C--:B------:R-:W-:Y:S01]  /*0510*/  ISETP.GE.AND P2, PT, R8, R5.reuse, PT ;  /* 0x000000050800720c */ /* 0x080fe20003f46270 */
[----:B------:R-:W-:Y:S01]  /*0520*/  IMAD.MOV.U32 R55, RZ, RZ, -0x1 ;  /* 0xffffffffff377424 */ /* 0x000fe200078e00ff */
[----:B------:R1:W5:Y:S01]  /*0530*/  @!P6 LDG.E.64 R56, desc[UR6][R2.64+0x200] ;  /* 0x000200060238e981 */ /* 0x000362000c1e1b00 */
[----:B------:R-:W-:Y:S01]  /*0540*/  IMAD.MOV.U32 R52, RZ, RZ, -0x1 ;  /* 0xffffffffff347424 */ /* 0x000fe200078e00ff */
[----:B------:R-:W-:Y:S01]  /*0550*/  ISETP.GE.AND P6, PT, R6, R5, PT ;  /* 0x000000050600720c */ /* 0x000fe20003fc6270 */
[----:B------:R-:W-:-:S02]  /*0560*/  IMAD.MOV.U32 R53, RZ, RZ, -0x1 ;  /* 0xffffffffff357424 */ /* 0x000fc400078e00ff */
[C---:B------:R-:W-:Y:S01]  /*0570*/  VIADD R10, R34.reuse, 0xc0 ;  /* 0x000000c0220a7836 */ /* 0x040fe20000000000 */
[----:B------:R1:W5:Y:S01]  /*0580*/  @!P5 LDG.E.64 R54, desc[UR6][R2.64+0x300] ;  /* 0x000300060236d981 */ /* 0x000362000c1e1b00 */
[C---:B------:R-:W-:Y:S02]  /*0590*/  VIADD R8, R34.reuse, 0x140 ;  /* 0x0000014022087836 */ /* 0x040fe40000000000 */
[----:B------:R-:W-:Y:S01]  /*05a0*/  VIADD R6, R34, 0x160 ;  /* 0x0000016022067836 */ /* 0x000fe20000000000 */
[----:B------:R1:W5:Y:S01]  /*05b0*/  @!P1 LDG.E.64 R52, desc[UR6][R2.64+0x400] ;  /* 0x0004000602349981 */ /* 0x000362000c1e1b00 */
[-C--:B------:R-:W-:Y:S02]  /*05c0*/  ISETP.GE.AND P4, PT, R10, R5.reuse, PT ;  /* 0x000000050a00720c */ /* 0x080fe40003f86270 */
[-C--:B------:R-:W-:Y:S02]  /*05d0*/  ISETP.GE.AND P5, PT, R8, R5.reuse, PT ;  /* 0x000000050800720c */ /* 0x080fe40003fa6270 */
[----:B------:R-:W-:Y:S01]  /*05e0*/  ISETP.GE.AND P1, PT, R6, R5, PT ;  /* 0x000000050600720c */ /* 0x000fe20003f26270 */
[----:B------:R-:W-:-:S02]  /*05f0*/  IMAD.MOV.U32 R50, RZ, RZ, -0x1 ;  /* 0xffffffffff327424 */ /* 0x000fc400078e00ff */
[----:B------:R-:W-:Y:S02]  /*0600*/  IMAD.MOV.U32 R51, RZ, RZ, -0x1 ;  /* 0xffffffffff337424 */ /* 0x000fe400078e00ff */
[----:B------:R-:W-:Y:S02]  /*0610*/  IMAD.MOV.U32 R48, RZ, RZ, -0x1 ;  /* 0xffffffffff307424 */ /* 0x000fe400078e00ff */
[----:B------:R-:W-:Y:S02]  /*0620*/  IMAD.MOV.U32 R49, RZ, RZ, -0x1 ;  /* 0xffffffffff317424 */ /* 0x000fe400078e00ff */
[----:B------:R-:W-:Y:S01]  /*0630*/  IMAD.MOV.U32 R46, RZ, RZ, -0x1 ;  /* 0xffffffffff2e7424 */ /* 0x000fe200078e00ff */
[----:B------:R1:W5:Y:S01]  /*0640*/  @!P0 LDG.E.64 R50, desc[UR6][R2.64+0x500] ;  /* 0x0005000602328981 */ /* 0x000362000c1e1b00 */
[----:B------:R-:W-:Y:S02]  /*0650*/  IMAD.MOV.U32 R47, RZ, RZ, -0x1 ;  /* 0xffffffffff2f7424 */ /* 0x000fe400078e00ff */
[----:B------:R-:W-:Y:S01]  /*0660*/  IMAD.MOV.U32 R44, RZ, RZ, -0x1 ;  /* 0xffffffffff2c7424 */ /* 0x000fe200078e00ff */
[----:B------:R1:W5:Y:S01]  /*0670*/  @!P4 LDG.E.64 R48, desc[UR6][R2.64+0x600] ;  /* 0x000600060230c981 */ /* 0x000362000c1e1b00 */
[----:B------:R-:W-:-:S02]  /*0680*/  IMAD.MOV.U32 R45, RZ, RZ, -0x1 ;  /* 0xffffffffff2d7424 */ /* 0x000fc400078e00ff */
[----:B------:R-:W-:Y:S01]  /*0690*/  IMAD.MOV.U32 R42, RZ, RZ, -0x1 ;  /* 0xffffffffff2a7424 */ /* 0x000fe200078e00ff */
[----:B------:R1:W5:Y:S01]  /*06a0*/  @!P3 LDG.E.64 R46, desc[UR6][R2.64+0x700] ;  /* 0x00070006022eb981 */ /* 0x000362000c1e1b00 */
[----:B------:R-:W-:Y:S02]  /*06b0*/  IMAD.MOV.U32 R43, RZ, RZ, -0x1 ;  /* 0xffffffffff2b7424 */ /* 0x000fe400078e00ff */
[----:B------:R-:W-:Y:S01]  /*06c0*/  IMAD.MOV.U32 R40, RZ, RZ, -0x1 ;  /* 0xffffffffff287424 */ /* 0x000fe200078e00ff */
[----:B------:R1:W5:Y:S01]  /*06d0*/  @!P2 LDG.E.64 R44, desc[UR6][R2.64+0x800] ;  /* 0x00080006022ca981 */ /* 0x000362000c1e1b00 */
[----:B------:R-:W-:Y:S02]  /*06e0*/  IMAD.MOV.U32 R41, RZ, RZ, -0x1 ;  /* 0xffffffffff297424 */ /* 0x000fe400078e00ff */
[----:B------:R-:W-:Y:S01]  /*06f0*/  IMAD.MOV.U32 R38, RZ, RZ, -0x1 ;  /* 0xffffffffff267424 */ /* 0x000fe200078e00ff */
[----:B------:R1:W5:Y:S01]  /*0700*/  @!P6 LDG.E.64 R42, desc[UR6][R2.64+0x900] ;  /* 0x00090006022ae981 */ /* 0x000362000c1e1b00 */
[----:B------:R-:W-:-:S03]  /*0710*/  IMAD.MOV.U32 R39, RZ, RZ, -0x1 ;  /* 0xffffffffff277424 */ /* 0x000fc600078e00ff */
[----:B------:R1:W5:Y:S04]  /*0720*/  @!P5 LDG.E.64 R40, desc[UR6][R2.64+0xa00] ;  /* 0x000a00060228d981 */ /* 0x000368000c1e1b00 */
[----:B------:R1:W5:Y:S02]  /*0730*/  @!P1 LDG.E.64 R38, desc[UR6][R2.64+0xb00] ;  /* 0x000b000602269981 */ /* 0x000364000c1e1b00 */
.L_x_3:
[----:B01----:R-:W-:Y:S01]  /*0740*/  VIMNMX R3, PT, PT, R64, 0xe0, !PT ;  /* 0x000000e040037848 */ /* 0x003fe20007fe0100 */
[----:B------:R-:W0:Y:S01]  /*0750*/  LDCU UR4, c[0x0][0x3c8] ;  /* 0x00007900ff0477ac */ /* 0x000e220008000800 */
[----:B-----5:R-:W-:Y:S01]  /*0760*/  ISETP.GE.AND P0, PT, R61, RZ, PT ;  /* 0x000000ff3d00720c */ /* 0x020fe20003f06270 */
[----:B------:R-:W-:Y:S01]  /*0770*/  IMAD.SHL.U32 R4, R4, 0x400, RZ ;  /* 0x0000040004047824 */ /* 0x000fe200078e00ff */
[--C-:B------:R-:W-:Y:S01]  /*0780*/  IADD3 R3, PT, PT, R3, 0x1f, -R64.reuse ;  /* 0x0000001f03037810 */ /* 0x100fe20007ffe840 */
[----:B------:R-:W-:Y:S01]  /*0790*/  UMOV UR5, 0xffffffff ;  /* 0xffffffff00057882 */ /* 0x000fe20000000000 */
[----:B------:R-:W-:Y:S01]  /*07a0*/  SEL R33, RZ, 0xffffffff, !P0 ;  /* 0xffffffffff217807 */ /* 0x000fe20004000000 */
[----:B------:R-:W-:Y:S01]  /*07b0*/  BSSY.RECONVERGENT B0, `(.L_x_4) ;  /* 0x000003d000007945 */ /* 0x000fe20003800200 */
[----:B------:R-:W-:Y:S01]  /*07c0*/  SEL R31, RZ, 0x7fffffff, !P0 ;  /* 0x7fffffffff1f7807 */ /* 0x000fe20004000000 */
[----:B------:R-:W-:Y:S01]  /*07d0*/  IMAD.MOV.U32 R5, RZ, RZ, R64 ;  /* 0x000000ffff057224 */ /* 0x000fe200078e0040 */
[----:B------:R-:W-:Y:S01]  /*07e0*/  ISETP.GE.U32.AND P0, PT, R3, 0x1e0, PT ;  /* 0x000001e00300780c */ /* 0x000fe20003f06070 */
[----:B------:R-:W-:Y:S01]  /*07f0*/  IMAD.IADD R66, R37, 0x1, R4 ;  /* 0x0000000125427824 */ /* 0x000fe200078e0204 */
[----:B------:R-:W-:-:S02]  /*0800*/  ISETP.GE.AND P1, PT, R49, RZ, PT ;  /* 0x000000ff3100720c */ /* 0x000fc40003f26270 */
[----:B------:R-:W-:Y:S02]  /*0810*/  ISETP.GE.AND P2, PT, R47, RZ, PT ;  /* 0x000000ff2f00720c */ /* 0x000fe40003f46270 */
[----:B------:R-:W-:Y:S02]  /*0820*/  ISETP.GE.AND P3, PT, R45, RZ, PT ;  /* 0x000000ff2d00720c */ /* 0x000fe40003f66270 */
[----:B------:R-:W-:Y:S01]  /*0830*/  ISETP.GE.AND P4, PT, R43, RZ, PT ;  /* 0x000000ff2b00720c */ /* 0x000fe20003f86270 */
[----:B0-----:R-:W-:Y:S01]  /*0840*/  USHF.L.U32 UR4, UR5, UR4, URZ ;  /* 0x0000000405047299 */ /* 0x001fe200080006ff */
[----:B------:R-:W-:Y:S02]  /*0850*/  LEA.HI R3, R3, 0x1, RZ, 0x1b ;  /* 0x0000000103037811 */ /* 0x000fe400078fd8ff */
[----:B------:R-:W-:Y:S02]  /*0860*/  SEL R23, RZ, 0xffffffff, !P1 ;  /* 0xffffffffff177807 */ /* 0x000fe40004800000 */
[----:B------:R-:W-:-:S02]  /*0870*/  SEL R21, RZ, 0xffffffff, !P2 ;  /* 0xffffffffff157807 */ /* 0x000fc40005000000 */
[----:B------:R-:W-:Y:S02]  /*0880*/  SEL R19, RZ, 0xffffffff, !P3 ;  /* 0xffffffffff137807 */ /* 0x000fe40005800000 */
[----:B------:R-:W-:Y:S02]  /*0890*/  SEL R17, RZ, 0xffffffff, !P4 ;  /* 0xffffffffff117807 */ /* 0x000fe40006000000 */
[----:B------:R-:W-:Y:S02]  /*08a0*/  ISETP.GE.AND P5, PT, R39, RZ, PT ;  /* 0x000000ff2700720c */ /* 0x000fe40003fa6270 */
[----:B------:R-:W-:Y:S02]  /*08b0*/  SEL R29, RZ, 0x7fffffff, !P1 ;  /* 0x7fffffffff1d7807 */ /* 0x000fe40004800000 */
[----:B------:R-:W-:Y:S02]  /*08c0*/  SEL R13, RZ, 0x7fffffff, !P2 ;  /* 0x7fffffffff0d7807 */ /* 0x000fe40005000000 */
[----:B------:R-:W-:-:S02]  /*08d0*/  SEL R11, RZ, 0x7fffffff, !P3 ;  /* 0x7fffffffff0b7807 */ /* 0x000fc40005800000 */
[----:B------:R-:W-:Y:S02]  /*08e0*/  SEL R9, RZ, 0x7fffffff, !P4 ;  /* 0x7fffffffff097807 */ /* 0x000fe40006000000 */
[----:B------:R-:W-:Y:S02]  /*08f0*/  LOP3.LUT R8, R3, 0xf, RZ, 0xc0, !PT ;  /* 0x0000000f03087812 */ /* 0x000fe400078ec0ff */
[----:B------:R-:W-:Y:S02]  /*0900*/  LOP3.LUT R32, R33, R60, RZ, 0x3c, !PT ;  /* 0x0000003c21207212 */ /* 0x000fe400078e3cff */
[----:B------:R-:W-:Y:S02]  /*0910*/  LOP3.LUT R22, R23, R48, RZ, 0x3c, !PT ;  /* 0x0000003017167212 */ /* 0x000fe400078e3cff */
[----:B------:R-:W-:Y:S02]  /*0920*/  LOP3.LUT R20, R21, R46, RZ, 0x3c, !PT ;  /* 0x0000002e15147212 */ /* 0x000fe400078e3cff */
[----:B------:R-:W-:-:S02]  /*0930*/  LOP3.LUT R18, R19, R44, RZ, 0x3c, !PT ;  /* 0x0000002c13127212 */ /* 0x000fc400078e3cff */
[----:B------:R-:W-:Y:S02]  /*0940*/  LOP3.LUT R16, R17, R42, RZ, 0x3c, !PT ;  /* 0x0000002a11107212 */ /* 0x000fe400078e3cff */
[----:B------:R-:W-:Y:S02]  /*0950*/  SEL R15, RZ, 0xffffffff, !P5 ;  /* 0xffffffffff0f7807 */ /* 0x000fe40006800000 */
[----:B------:R-:W-:Y:S02]  /*0960*/  SEL R7, RZ, 0x7fffffff, !P5 ;  /* 0x7fffffffff077807 */ /* 0x000fe40006800000 */
[----:B------:R-:W-:Y:S02]  /*0970*/  LOP3.LUT R33, R31, R61, RZ, 0x3c, !PT ;  /* 0x0000003d1f217212 */ /* 0x000fe400078e3cff */
[----:B------:R-:W-:Y:S02]  /*0980*/  LOP3.LUT R23, R29, R49, RZ, 0x3c, !PT ;  /* 0x000000311d177212 */ /* 0x000fe400078e3cff */
[----:B------:R-:W-:-:S02]  /*0990*/  ISETP.NE.AND P1, PT, R8, RZ, PT ;  /* 0x000000ff0800720c */ /* 0x000fc40003f25270 */
[----:B------:R-:W-:Y:S02]  /*09a0*/  LOP3.LUT R21, R13, R47, RZ, 0x3c, !PT ;  /* 0x0000002f0d157212 */ /* 0x000fe400078e3cff */
[----:B------:R-:W-:Y:S02]  /*09b0*/  LOP3.LUT R19, R11, R45, RZ, 0x3c, !PT ;  /* 0x0000002d0b137212 */ /* 0x000fe400078e3cff */
[----:B------:R-:W-:Y:S01]  /*09c0*/  LOP3.LUT R17, R9, R43, RZ, 0x3c, !PT ;  /* 0x0000002b09117212 */ /* 0x000fe200078e3cff */
[----:B------:R-:W-:Y:S06]  /*09d0*/  @!P0 BRA `(.L_x_5) ;  /* 0x0000000000688947 */ /* 0x000fec0003800000 */
[----:B------:R-:W-:Y:S01]  /*09e0*/  IMAD R6, R64, 0x4, R4 ;  /* 0x0000000440067824 */ /* 0x000fe200078e0204 */
[----:B------:R-:W-:Y:S01]  /*09f0*/  LOP3.LUT R2, R3, 0xffffff0, RZ, 0xc0, !PT ;  /* 0x0ffffff003027812 */ /* 0x000fe200078ec0ff */
[----:B------:R-:W-:-:S03]  /*0a00*/  IMAD.MOV.U32 R5, RZ, RZ, R64 ;  /* 0x000000ffff057224 */ /* 0x000fc600078e0040 */
[----:B------:R-:W-:Y:S01]  /*0a10*/  IADD3 R6, PT, PT, R6, 0x400, R37 ;  /* 0x0000040006067810 */ /* 0x000fe20007ffe025 */
[----:B------:R-:W-:-:S07]  /*0a20*/  IMAD.MOV R2, RZ, RZ, -R2 ;  /* 0x000000ffff027224 */ /* 0x000fce00078e0a02 */
.L_x_6:
[----:B------:R-:W-:Y:S01]  /*0a30*/  VIADD R2, R2, 0x10 ;  /* 0x0000001002027836 */ /* 0x000fe20000000000 */
[----:B------:R-:W-:Y:S01]  /*0a40*/  STS [R6+-0x400], RZ ;  /* 0xfffc00ff06007388 */ /* 0x000fe20000000800 */
[----:B------:R-:W-:-:S03]  /*0a50*/  VIADD R5, R5, 0x200 ;  /* 0x0000020005057836 */ /* 0x000fc60000000000 */
[----:B------:R-:W-:Y:S01]  /*0a60*/  ISETP.NE.AND P0, PT, R2, RZ, PT ;  /* 0x000000ff0200720c */ /* 0x000fe20003f05270 */
[----:B------:R-:W-:Y:S04]  /*0a70*/  STS [R6+-0x380], RZ ;  /* 0xfffc80ff06007388 */ /* 0x000fe80000000800 */
[----:B------:R-:W-:Y:S04]  /*0a80*/  STS [R6+-0x300], RZ ;  /* 0xfffd00ff06007388 */ /* 0x000fe80000000800 */
[----:B------:R-:W-:Y:S04]  /*0a90*/  STS [R6+-0x280], RZ ;  /* 0xfffd80ff06007388 */ /* 0x000fe80000000800 */
[----:B------:R-:W-:Y:S04]  /*0aa0*/  STS [R6+-0x200], RZ ;  /* 0xfffe00ff06007388 */ /* 0x000fe80000000800 */
[----:B------:R-:W-:Y:S04]  /*0ab0*/  STS [R6+-0x180], RZ ;  /* 0xfffe80ff06007388 */ /* 0x000fe80000000800 */
[----:B------:R-:W-:Y:S04]  /*0ac0*/  STS [R6+-0x100], RZ ;  /* 0xffff00ff06007388 */ /* 0x000fe80000000800 */
[----:B------:R-:W-:Y:S04]  /*0ad0*/  STS [R6+-0x80], RZ ;  /* 0xffff80ff06007388 */ /* 0x000fe80000000800 */
[----:B------:R-:W-:Y:S04]  /*0ae0*/  STS [R6], RZ ;  /* 0x000000ff06007388 */ /* 0x000fe80000000800 */
[----:B------:R-:W-:Y:S04]  /*0af0*/  STS [R6+0x80], RZ ;  /* 0x000080ff06007388 */ /* 0x000fe80000000800 */
[----:B------:R-:W-:Y:S04]  /*0b00*/  STS [R6+0x100], RZ ;  /* 0x000100ff06007388 */ /* 0x000fe80000000800 */
[----:B------:R-:W-:Y:S04]  /*0b10*/  STS [R6+0x180], RZ ;  /* 0x000180ff06007388 */ /* 0x000fe80000000800 */
[----:B------:R-:W-:Y:S04]  /*0b20*/  STS [R6+0x200], RZ ;  /* 0x000200ff06007388 */ /* 0x000fe80000000800 */
[----:B------:R-:W-:Y:S04]  /*0b30*/  STS [R6+0x280], RZ ;  /* 0x000280ff06007388 */ /* 0x000fe80000000800 */
[----:B------:R-:W-:Y:S04]  /*0b40*/  STS [R6+0x300], RZ ;  /* 0x000300ff06007388 */ /* 0x000fe80000000800 */
[----:B------:R0:W-:Y:S02]  /*0b50*/  STS [R6+0x380], RZ ;  /* 0x000380ff06007388 */ /* 0x0001e40000000800 */
[----:B0-----:R-:W-:Y:S01]  /*0b60*/  VIADD R6, R6, 0x800 ;  /* 0x0000080006067836 */ /* 0x001fe20000000000 */
[----:B------:R-:W-:Y:S06]  /*0b70*/  @P0 BRA `(.L_x_6) ;  /* 0xfffffffc00ac0947 */ /* 0x000fec000383ffff */
.L_x_5:
[----:B------:R-:W-:Y:S05]  /*0b80*/  BSYNC.RECONVERGENT B0 ;  /* 0x0000000000007941 */ /* 0x000fea0003800200 */
.L_x_4:
[----:B------:R-:W-:Y:S01]  /*0b90*/  BSSY.RECONVERGENT B0, `(.L_x_7) ;  /* 0x0000027000007945 */ /* 0x000fe20003800200 */
[----:B------:R-:W-:Y:S02]  /*0ba0*/  LOP3.LUT R14, R15, R38, RZ, 0x3c, !PT ;  /* 0x000000260f0e7212 */ /* 0x000fe400078e3cff */
[----:B------:R-:W-:Y:S01]  /*0bb0*/  LOP3.LUT R15, R7, R39, RZ, 0x3c, !PT ;  /* 0x00000027070f7212 */ /* 0x000fe200078e3cff */
[----:B------:R-:W-:Y:S06]  /*0bc0*/  @!P1 BRA `(.L_x_8) ;  /* 0x00000000008c9947 */ /* 0x000fec0003800000 */
[----:B------:R-:W-:Y:S01]  /*0bd0*/  ISETP.GE.U32.AND P0, PT, R8, 0x8, PT ;  /* 0x000000080800780c */ /* 0x000fe20003f06070 */
[----:B------:R-:W-:Y:S01]  /*0be0*/  BSSY.RECONVERGENT B1, `(.L_x_9) ;  /* 0x000000e000017945 */ /* 0x000fe20003800200 */
[----:B------:R-:W-:-:S04]  /*0bf0*/  LOP3.LUT R6, R3, 0x7, RZ, 0xc0, !PT ;  /* 0x0000000703067812 */ /* 0x000fc800078ec0ff */
[----:B------:R-:W-:-:S07]  /*0c00*/  ISETP.NE.AND P1, PT, R6, RZ, PT ;  /* 0x000000ff0600720c */ /* 0x000fce0003f25270 */
[----:B------:R-:W-:Y:S06]  /*0c10*/  @!P0 BRA `(.L_x_10) ;  /* 0x0000000000288947 */ /* 0x000fec0003800000 */
[C---:B------:R-:W-:Y:S02]  /*0c20*/  IMAD R2, R5.reuse, 0x4, R66 ;  /* 0x0000000405027824 */ /* 0x040fe400078e0242 */
[----:B------:R-:W-:-:S03]  /*0c30*/  VIADD R5, R5, 0x100 ;  /* 0x0000010005057836 */ /* 0x000fc60000000000 */
[----:B------:R0:W-:Y:S04]  /*0c40*/  STS [R2], RZ ;  /* 0x000000ff02007388 */ /* 0x0001e80000000800 */
[----:B------:R0:W-:Y:S04]  /*0c50*/  STS [R2+0x80], RZ ;  /* 0x000080ff02007388 */ /* 0x0001e80000000800 */
[----:B------:R0:W-:Y:S04]  /*0c60*/  STS [R2+0x100], RZ ;  /* 0x000100ff02007388 */ /* 0x0001e80000000800 */
[----:B------:R0:W-:Y:S04]  /*0c70*/  STS [R2+0x180], RZ ;  /* 0x000180ff02007388 */ /* 0x0001e80000000800 */
[----:B------:R0:W-:Y:S04]  /*0c80*/  STS [R2+0x200], RZ ;  /* 0x000200ff02007388 */ /* 0x0001e80000000800 */
[----:B------:R0:W-:Y:S04]  /*0c90*/  STS [R2+0x280], RZ ;  /* 0x000280ff02007388 */ /* 0x0001e80000000800 */
[----:B------:R0:W-:Y:S04]  /*0ca0*/  STS [R2+0x300], RZ ;  /* 0x000300ff02007388 */ /* 0x0001e80000000800 */
[----:B------:R0:W-:Y:S02]  /*0cb0*/  STS [R2+0x380], RZ ;  /* 0x000380ff02007388 */ /* 0x0001e40000000800 */
.L_x_10:
[----:B------:R-:W-:Y:S05]  /*0cc0*/  BSYNC.RECONVERGENT B1 ;  /* 0x0000000000017941 */ /* 0x000fea0003800200 */
.L_x_9:
[----:B------:R-:W-:Y:S05]  /*0cd0*/  @!P1 BRA `(.L_x_8) ;  /* 0x0000000000489947 */ /* 0x000fea0003800000 */
[----:B------:R-:W-:Y:S02]  /*0ce0*/  ISETP.GE.U32.AND P0, PT, R6, 0x4, PT ;  /* 0x000000040600780c */ /* 0x000fe40003f06070 */
[----:B------:R-:W-:-:S04]  /*0cf0*/  LOP3.LUT R3, R3, 0x3, RZ, 0xc0, !PT ;  /* 0x0000000303037812 */ /* 0x000fc800078ec0ff */
[----:B------:R-:W-:-:S07]  /*0d00*/  ISETP.NE.AND P1, PT, R3, RZ, PT ;  /* 0x000000ff0300720c */ /* 0x000fce0003f25270 */
[C---:B0-----:R-:W-:Y:S02]  /*0d10*/  @P0 IMAD R2, R5.reuse, 0x4, R66 ;  /* 0x0000000405020824 */ /* 0x041fe400078e0242 */
[----:B------:R-:W-:-:S03]  /*0d20*/  @P0 VIADD R5, R5, 0x80 ;  /* 0x0000008005050836 */ /* 0x000fc60000000000 */
[----:B------:R1:W-:Y:S04]  /*0d30*/  @P0 STS [R2], RZ ;  /* 0x000000ff02000388 */ /* 0x0003e80000000800 */
[----:B------:R1:W-:Y:S04]  /*0d40*/  @P0 STS [R2+0x80], RZ ;  /* 0x000080ff02000388 */ /* 0x0003e80000000800 */
[----:B------:R1:W-:Y:S04]  /*0d50*/  @P0 STS [R2+0x100], RZ ;  /* 0x000100ff02000388 */ /* 0x0003e80000000800 */
[----:B------:R1:W-:Y:S01]  /*0d60*/  @P0 STS [R2+0x180], RZ ;  /* 0x000180ff02000388 */ /* 0x0003e20000000800 */
[----:B------:R-:W-:Y:S05]  /*0d70*/  @!P1 BRA `(.L_x_8) ;  /* 0x0000000000209947 */ /* 0x000fea0003800000 */
[----:B------:R-:W-:Y:S02]  /*0d80*/  IMAD R4, R5, 0x4, R4 ;  /* 0x0000000405047824 */ /* 0x000fe400078e0204 */
[----:B------:R-:W-:Y:S02]  /*0d90*/  IMAD.MOV R3, RZ, RZ, -R3 ;  /* 0x000000ffff037224 */ /* 0x000fe400078e0a03 */
[----:B------:R-:W-:-:S07]  /*0da0*/  IMAD.IADD R4, R37, 0x1, R4 ;  /* 0x0000000125047824 */ /* 0x000fce00078e0204 */
.L_x_11:
[----:B------:R-:W-:Y:S01]  /*0db0*/  VIADD R3, R3, 0x1 ;  /* 0x0000000103037836 */ /* 0x000fe20000000000 */
[----:B------:R0:W-:Y:S04]  /*0dc0*/  STS [R4], RZ ;  /* 0x000000ff04007388 */ /* 0x0001e80000000800 */
[----:B------:R-:W-:Y:S01]  /*0dd0*/  ISETP.NE.AND P0, PT, R3, RZ, PT ;  /* 0x000000ff0300720c */ /* 0x000fe20003f05270 */
[----:B0-----:R-:W-:-:S12]  /*0de0*/  VIADD R4, R4, 0x80 ;  /* 0x0000008004047836 */ /* 0x001fd80000000000 */
[----:B------:R-:W-:Y:S05]  /*0df0*/  @P0 BRA `(.L_x_11) ;  /* 0xfffffffc00ec0947 */ /* 0x000fea000383ffff */
.L_x_8:
[----:B------:R-:W-:Y:S05]  /*0e00*/  BSYNC.RECONVERGENT B0 ;  /* 0x0000000000007941 */ /* 0x000fea0003800200 */
.L_x_7:
[----:B------:R-:W2:Y:S01]  /*0e10*/  LDCU UR5, c[0x0][0x3c4] ;  /* 0x00007880ff0577ac */ /* 0x000ea20008000800 */
[----:B------:R-:W-:Y:S01]  /*0e20*/  ISETP.NE.U32.AND P0, PT, R32, -0x1, PT ;  /* 0xffffffff2000780c */ /* 0x000fe20003f05070 */
[----:B------:R-:W-:Y:S01]  /*0e30*/  BSSY.RECONVERGENT B0, `(.L_x_12) ;  /* 0x00000a8000007945 */ /* 0x000fe20003800200 */
[----:B------:R-:W-:Y:S02]  /*0e40*/  ISETP.NE.U32.AND P1, PT, R22, -0x1, PT ;  /* 0xffffffff1600780c */ /* 0x000fe40003f25070 */
[----:B------:R-:W-:Y:S02]  /*0e50*/  ISETP.NE.AND.EX P0, PT, R33, 0x7fffffff, PT, P0 ;  /* 0x7fffffff2100780c */ /* 0x000fe40003f05300 */
[----:B------:R-:W-:Y:S02]  /*0e60*/  ISETP.NE.U32.AND P2, PT, R20, -0x1, PT ;  /* 0xffffffff1400780c */ /* 0x000fe40003f45070 */
[----:B------:R-:W-:Y:S02]  /*0e70*/  ISETP.NE.U32.AND P3, PT, R18, -0x1, PT ;  /* 0xffffffff1200780c */ /* 0x000fe40003f65070 */
[----:B------:R-:W-:-:S02]  /*0e80*/  SEL R67, R32, RZ, P0 ;  /* 0x000000ff20437207 */ /* 0x000fc40000000000 */
[----:B01----:R-:W-:Y:S02]  /*0e90*/  SEL R2, R33, 0x80000000, P0 ;  /* 0x8000000021027807 */ /* 0x003fe40000000000 */
[----:B------:R-:W-:Y:S02]  /*0ea0*/  ISETP.NE.AND.EX P0, PT, R23, 0x7fffffff, PT, P1 ;  /* 0x7fffffff1700780c */ /* 0x000fe40003f05310 */
[----:B------:R-:W-:Y:S02]  /*0eb0*/  ISETP.NE.AND.EX P1, PT, R21, 0x7fffffff, PT, P2 ;  /* 0x7fffffff1500780c */ /* 0x000fe40003f25320 */
[----:B------:R-:W-:Y:S02]  /*0ec0*/  ISETP.NE.AND.EX P2, PT, R19, 0x7fffffff, PT, P3 ;  /* 0x7fffffff1300780c */ /* 0x000fe40003f45330 */
[----:B--2---:R-:W-:Y:S02]  /*0ed0*/  SHF.R.U64 R67, R67, UR5, R2 ;  /* 0x0000000543437c19 */ /* 0x004fe40008001202 */
[----:B------:R-:W-:-:S02]  /*0ee0*/  SEL R73, R18, RZ, P2 ;  /* 0x000000ff12497207 */ /* 0x000fc40001000000 */
[----:B------:R-:W-:Y:S02]  /*0ef0*/  SEL R2, R19, 0x80000000, P2 ;  /* 0x8000000013027807 */ /* 0x000fe40001000000 */
[----:B------:R-:W-:Y:S02]  /*0f00*/  ISETP.GE.AND P2, PT, R59, RZ, PT ;  /* 0x000000ff3b00720c */ /* 0x000fe40003f46270 */
[----:B------:R-:W-:Y:S02]  /*0f10*/  SEL R69, R22, RZ, P0 ;  /* 0x000000ff16457207 */ /* 0x000fe40000000000 */
[----:B------:R-:W-:Y:S02]  /*0f20*/  SEL R6, R23, 0x80000000, P0 ;  /* 0x8000000017067807 */ /* 0x000fe40000000000 */
[----:B------:R-:W-:Y:S02]  /*0f30*/  ISETP.NE.U32.AND P0, PT, R16, -0x1, PT ;  /* 0xffffffff1000780c */ /* 0x000fe40003f05070 */
[----:B------:R-:W-:-:S02]  /*0f40*/  SEL R13, RZ, 0xffffffff, !P2 ;  /* 0xffffffffff0d7807 */ /* 0x000fc40005000000 */
[----:B------:R-:W-:Y:S02]  /*0f50*/  SEL R71, R20, RZ, P1 ;  /* 0x000000ff14477207 */ /* 0x000fe40000800000 */
[----:B------:R-:W-:Y:S02]  /*0f60*/  SEL R4, R21, 0x80000000, P1 ;  /* 0x8000000015047807 */ /* 0x000fe40000800000 */
[----:B------:R-:W-:Y:S02]  /*0f70*/  ISETP.NE.AND.EX P0, PT, R17, 0x7fffffff, PT, P0 ;  /* 0x7fffffff1100780c */ /* 0x000fe40003f05300 */
[----:B------:R-:W-:Y:S02]  /*0f80*/  SEL R3, RZ, 0x7fffffff, !P2 ;  /* 0x7fffffffff037807 */ /* 0x000fe40005000000 */
[----:B------:R-:W-:Y:S02]  /*0f90*/  LOP3.LUT R12, R13, R58, RZ, 0x3c, !PT ;  /* 0x0000003a0d0c7212 */ /* 0x000fe400078e3cff */
[----:B------:R-:W-:-:S02]  /*0fa0*/  SHF.R.U64 R71, R71, UR5, R4 ;  /* 0x0000000547477c19 */ /* 0x000fc40008001204 */
[----:B------:R-:W-:Y:S02]  /*0fb0*/  ISETP.NE.U32.AND P1, PT, R14, -0x1, PT ;  /* 0xffffffff0e00780c */ /* 0x000fe40003f25070 */
[----:B------:R-:W-:Y:S02]  /*0fc0*/  SEL R75, R16, RZ, P0 ;  /* 0x000000ff104b7207 */ /* 0x000fe40000000000 */
[----:B------:R-:W-:Y:S02]  /*0fd0*/  SEL R4, R17, 0x80000000, P0 ;  /* 0x8000000011047807 */ /* 0x000fe40000000000 */
[----:B------:R-:W-:Y:S02]  /*0fe0*/  LOP3.LUT R13, R3, R59, RZ, 0x3c, !PT ;  /* 0x0000003b030d7212 */ /* 0x000fe400078e3cff */
[----:B------:R-:W-:Y:S02]  /*0ff0*/  ISETP.NE.U32.AND P0, PT, R12, -0x1, PT ;  /* 0xffffffff0c00780c */ /* 0x000fe40003f05070 */
[----:B------:R-:W-:-:S02]  /*1000*/  ISETP.NE.AND.EX P1, PT, R15, 0x7fffffff, PT, P1 ;  /* 0x7fffffff0f00780c */ /* 0x000fc40003f25310 */
[----:B------:R-:W-:Y:S02]  /*1010*/  ISETP.NE.AND.EX P0, PT, R13, 0x7fffffff, PT, P0 ;  /* 0x7fffffff0d00780c */ /* 0x000fe40003f05300 */
[----:B------:R-:W-:Y:S02]  /*1020*/  SHF.R.U64 R73, R73, UR5, R2 ;  /* 0x0000000549497c19 */ /* 0x000fe40008001202 */
[----:B------:R-:W-:Y:S02]  /*1030*/  SEL R77, R14, RZ, P1 ;  /* 0x000000ff0e4d7207 */ /* 0x000fe40000800000 */
[----:B------:R-:W-:Y:S02]  /*1040*/  SEL R2, R15, 0x80000000, P1 ;  /* 0x800000000f027807 */ /* 0x000fe40000800000 */
[----:B------:R-:W-:Y:S02]  /*1050*/  SHF.R.U64 R75, R75, UR5, R4 ;  /* 0x000000054b4b7c19 */ /* 0x000fe40008001204 */
[----:B------:R-:W-:-:S02]  /*1060*/  ISETP.GE.AND P1, PT, R55, RZ, PT ;  /* 0x000000ff3700720c */ /* 0x000fc40003f26270 */
[----:B------:R-:W-:Y:S02]  /*1070*/  SEL R4, R12, RZ, P0 ;  /* 0x000000ff0c047207 */ /* 0x000fe40000000000 */
[----:B------:R-:W-:Y:S02]  /*1080*/  SEL R3, R13, 0x80000000, P0 ;  /* 0x800000000d037807 */ /* 0x000fe40000000000 */
[----:B------:R-:W-:Y:S02]  /*1090*/  ISETP.GE.AND P0, PT, R57, RZ, PT ;  /* 0x000000ff3900720c */ /* 0x000fe40003f06270 */
[----:B------:R-:W-:Y:S02]  /*10a0*/  SEL R9, RZ, 0xffffffff, !P1 ;  /* 0xffffffffff097807 */ /* 0x000fe40004800000 */
[----:B------:R-:W-:Y:S02]  /*10b0*/  SEL R11, RZ, 0xffffffff, !P0 ;  /* 0xffffffffff0b7807 */ /* 0x000fe40004000000 */
[----:B------:R-:W-:-:S02]  /*10c0*/  SEL R5, RZ, 0x7fffffff, !P1 ;  /* 0x7fffffffff057807 */ /* 0x000fc40004800000 */
[----:B------:R-:W-:Y:S02]  /*10d0*/  LOP3.LUT R8, R9, R54, RZ, 0x3c, !PT ;  /* 0x0000003609087212 */ /* 0x000fe400078e3cff */
[----:B------:R-:W-:Y:S02]  /*10e0*/  LOP3.LUT R67, R67, UR4, RZ, 0x30, !PT ;  /* 0x0000000443437c12 */ /* 0x000fe4000f8e30ff */
[----:B------:R-:W-:Y:S02]  /*10f0*/  ISETP.GE.AND P2, PT, R53, RZ, PT ;  /* 0x000000ff3500720c */ /* 0x000fe40003f46270 */
[----:B------:R-:W-:Y:S02]  /*1100*/  SEL R29, RZ, 0x7fffffff, !P0 ;  /* 0x7fffffffff1d7807 */ /* 0x000fe40004000000 */
[----:B------:R-:W-:Y:S02]  /*1110*/  LOP3.LUT R10, R11, R56, RZ, 0x3c, !PT ;  /* 0x000000380b0a7212 */ /* 0x000fe400078e3cff */
[----:B------:R-:W-:-:S02]  /*1120*/  LOP3.LUT R9, R5, R55, RZ, 0x3c, !PT ;  /* 0x0000003705097212 */ /* 0x000fc400078e3cff */
[----:B------:R-:W-:Y:S02]  /*1130*/  ISETP.NE.U32.AND P1, PT, R8, -0x1, PT ;  /* 0xffffffff0800780c */ /* 0x000fe40003f25070 */
[----:B------:R-:W-:Y:S01]  /*1140*/  SHF.R.U64 R77, R77, UR5, R2 ;  /* 0x000000054d4d7c19 */ /* 0x000fe20008001202 */
[----:B------:R-:W-:Y:S01]  /*1150*/  IMAD R2, R67, 0x4, R66 ;  /* 0x0000000443027824 */ /* 0x000fe200078e0242 */
[----:B------:R-:W-:Y:S01]  /*1160*/  SHF.R.U64 R4, R4, UR5, R3 ;  /* 0x0000000504047c19 */ /* 0x000fe20008001203 */
[----:B------:R-:W-:Y:S01]  /*1170*/  NOP ;  /* 0x0000000000007918 */ /* 0x000fe20000000000 */
[----:B------:R-:W-:Y:S02]  /*1180*/  SEL R7, RZ, 0xffffffff, !P2 ;  /* 0xffffffffff077807 */ /* 0x000fe40005000000 */
[----:B------:R0:W-:Y:S01]  /*1190*/  ATOMS.POPC.INC.32 RZ, [R2+URZ] ;  /* 0x0000000002ff7f8c */ /* 0x0001e2000d8000ff */
[----:B------:R-:W-:Y:S02]  /*11a0*/  LOP3.LUT R11, R29, R57, RZ, 0x3c, !PT ;  /* 0x000000391d0b7212 */ /* 0x000fe400078e3cff */
[----:B------:R-:W-:-:S02]  /*11b0*/  ISETP.NE.U32.AND P0, PT, R10, -0x1, PT ;  /* 0xffffffff0a00780c */ /* 0x000fc40003f05070 */
[----:B------:R-:W-:Y:S02]  /*11c0*/  SEL R3, RZ, 0x7fffffff, !P2 ;  /* 0x7fffffffff037807 */ /* 0x000fe40005000000 */
[----:B------:R-:W-:Y:S02]  /*11d0*/  ISETP.NE.AND.EX P1, PT, R9, 0x7fffffff, PT, P1 ;  /* 0x7fffffff0900780c */ /* 0x000fe40003f25310 */
[----:B------:R-:W-:Y:S02]  /*11e0*/  SHF.R.U64 R69, R69, UR5, R6 ;  /* 0x0000000545457c19 */ /* 0x000fe40008001206 */
[----:B------:R-:W-:Y:S02]  /*11f0*/  LOP3.LUT R6, R7, R52, RZ, 0x3c, !PT ;  /* 0x0000003407067212 */ /* 0x000fe400078e3cff */
[----:B------:R-:W-:Y:S02]  /*1200*/  ISETP.NE.AND.EX P0, PT, R11, 0x7fffffff, PT, P0 ;  /* 0x7fffffff0b00780c */ /* 0x000fe40003f05300 */
[----:B------:R-:W-:-:S02]  /*1210*/  LOP3.LUT R7, R3, R53, RZ, 0x3c, !PT ;  /* 0x0000003503077212 */ /* 0x000fc400078e3cff */
[----:B------:R-:W-:Y:S02]  /*1220*/  SEL R3, R8, RZ, P1 ;  /* 0x000000ff08037207 */ /* 0x000fe40000800000 */
[----:B0-----:R-:W-:Y:S02]  /*1230*/  SEL R2, R9, 0x80000000, P1 ;  /* 0x8000000009027807 */ /* 0x001fe40000800000 */
[----:B------:R-:W-:Y:S02]  /*1240*/  ISETP.GE.AND P1, PT, R51, RZ, PT ;  /* 0x000000ff3300720c */ /* 0x000fe40003f26270 */
[----:B------:R-:W-:Y:S02]  /*1250*/  SEL R30, R10, RZ, P0 ;  /* 0x000000ff0a1e7207 */ /* 0x000fe40000000000 */
[----:B------:R-:W-:Y:S02]  /*1260*/  SEL R5, R11, 0x80000000, P0 ;  /* 0x800000000b057807 */ /* 0x000fe40000000000 */
[----:B------:R-:W-:-:S02]  /*1270*/  ISETP.NE.U32.AND P2, PT, R6, -0x1, PT ;  /* 0xffffffff0600780c */ /* 0x000fc40003f45070 */
[----:B------:R-:W-:Y:S02]  /*1280*/  SEL R29, RZ, 0xffffffff, !P1 ;  /* 0xffffffffff1d7807 */ /* 0x000fe40004800000 */
[----:B------:R-:W-:Y:S02]  /*1290*/  SHF.R.U64 R30, R30, UR5, R5 ;  /* 0x000000051e1e7c19 */ /* 0x000fe40008001205 */
[----:B------:R-:W-:Y:S02]  /*12a0*/  LOP3.LUT R5, R4, UR4, RZ, 0x30, !PT ;  /* 0x0000000404057c12 */ /* 0x000fe4000f8e30ff */
[----:B------:R-:W-:Y:S02]  /*12b0*/  ISETP.NE.AND.EX P0, PT, R7, 0x7fffffff, PT, P2 ;  /* 0x7fffffff0700780c */ /* 0x000fe40003f05320 */
[----:B------:R-:W-:Y:S01]  /*12c0*/  SEL R31, RZ, 0x7fffffff, !P1 ;  /* 0x7fffffffff1f7807 */ /* 0x000fe20004800000 */
[----:B------:R-:W-:Y:S01]  /*12d0*/  IMAD R28, R5, 0x4, R66 ;  /* 0x00000004051c7824 */ /* 0x000fe200078e0242 */
[----:B------:R-:W-:-:S02]  /*12e0*/  LOP3.LUT R4, R29, R50, RZ, 0x3c, !PT ;  /* 0x000000321d047212 */ /* 0x000fc400078e3cff */
[----:B------:R-:W-:Y:S02]  /*12f0*/  ISETP.GE.AND P1, PT, R41, RZ, PT ;  /* 0x000000ff2900720c */ /* 0x000fe40003f26270 */
[----:B------:R-:W-:Y:S01]  /*1300*/  SHF.R.U64 R3, R3, UR5, R2 ;  /* 0x0000000503037c19 */ /* 0x000fe20008001202 */
[----:B------:R0:W-:Y:S01]  /*1310*/  ATOMS.POPC.INC.32 RZ, [R28+URZ] ;  /* 0x000000001cff7f8c */ /* 0x0001e2000d8000ff */
[----:B------:R-:W-:Y:S02]  /*1320*/  SEL R26, R6, RZ, P0 ;  /* 0x000000ff061a7207 */ /* 0x000fe40000000000 */
[----:B------:R-:W-:Y:S02]  /*1330*/  SEL R63, R7, 0x80000000, P0 ;  /* 0x80000000073f7807 */ /* 0x000fe40000000000 */
[----:B------:R-:W-:Y:S02]  /*1340*/  LOP3.LUT R5, R31, R51, RZ, 0x3c, !PT ;  /* 0x000000331f057212 */ /* 0x000fe400078e3cff */
[----:B------:R-:W-:-:S02]  /*1350*/  ISETP.NE.U32.AND P0, PT, R4, -0x1, PT ;  /* 0xffffffff0400780c */ /* 0x000fc40003f05070 */
[----:B------:R-:W-:Y:S02]  /*1360*/  SEL R31, RZ, 0xffffffff, !P1 ;  /* 0xffffffffff1f7807 */ /* 0x000fe40004800000 */
[----:B------:R-:W-:Y:S02]  /*1370*/  LOP3.LUT R3, R3, UR4, RZ, 0x30, !PT ;  /* 0x0000000403037c12 */ /* 0x000fe4000f8e30ff */
[----:B------:R-:W-:Y:S02]  /*1380*/  SHF.R.U64 R26, R26, UR5, R63 ;  /* 0x000000051a1a7c19 */ /* 0x000fe4000800123f */
[----:B------:R-:W-:Y:S02]  /*1390*/  ISETP.NE.AND.EX P0, PT, R5, 0x7fffffff, PT, P0 ;  /* 0x7fffffff0500780c */ /* 0x000fe40003f05300 */
[----:B------:R-:W-:Y:S02]  /*13a0*/  SEL R63, RZ, 0x7fffffff, !P1 ;  /* 0x7fffffffff3f7807 */ /* 0x000fe40004800000 */
[----:B------:R-:W-:-:S02]  /*13b0*/  LOP3.LUT R2, R31, R40, RZ, 0x3c, !PT ;  /* 0x000000281f027212 */ /* 0x000fc400078e3cff */
[----:B------:R-:W-:Y:S01]  /*13c0*/  LOP3.LUT R29, R30, UR4, RZ, 0x30, !PT ;  /* 0x000000041e1d7c12 */ /* 0x000fe2000f8e30ff */
[--C-:B------:R-:W-:Y:S01]  /*13d0*/  IMAD R30, R3, 0x4, R66.reuse ;  /* 0x00000004031e7824 */ /* 0x100fe200078e0242 */
[----:B------:R-:W-:Y:S02]  /*13e0*/  SEL R31, R4, RZ, P0 ;  /* 0x000000ff041f7207 */ /* 0x000fe40000000000 */
[----:B------:R-:W-:Y:S01]  /*13f0*/  SEL R36, R5, 0x80000000, P0 ;  /* 0x8000000005247807 */ /* 0x000fe20000000000 */
[----:B------:R-:W-:Y:S01]  /*1400*/  IMAD R29, R29, 0x4, R66 ;  /* 0x000000041d1d7824 */ /* 0x000fe200078e0242 */
[----:B------:R-:W-:Y:S02]  /*1410*/  LOP3.LUT R3, R63, R41, RZ, 0x3c, !PT ;  /* 0x000000293f037212 */ /* 0x000fe400078e3cff */
[----:B------:R-:W-:Y:S02]  /*1420*/  ISETP.NE.U32.AND P0, PT, R2, -0x1, PT ;  /* 0xffffffff0200780c */ /* 0x000fe40003f05070 */
[----:B------:R-:W-:Y:S01]  /*1430*/  SHF.R.U64 R63, R31, UR5, R36 ;  /* 0x000000051f3f7c19 */ /* 0x000fe20008001224 */
[----:B------:R1:W-:Y:S01]  /*1440*/  ATOMS.POPC.INC.32 RZ, [R29+URZ] ;  /* 0x000000001dff7f8c */ /* 0x0003e2000d8000ff */
[----:B------:R-:W-:-:S02]  /*1450*/  ISETP.NE.AND.EX P0, PT, R3, 0x7fffffff, PT, P0 ;  /* 0x7fffffff0300780c */ /* 0x000fc40003f05300 */
[----:B------:R-:W-:Y:S01]  /*1460*/  LOP3.LUT R31, R26, UR4, RZ, 0x30, !PT ;  /* 0x000000041a1f7c12 */ /* 0x000fe2000f8e30ff */
[----:B------:R2:W-:Y:S01]  /*1470*/  ATOMS.POPC.INC.32 RZ, [R30+URZ] ;  /* 0x000000001eff7f8c */ /* 0x0005e2000d8000ff */
[----:B------:R-:W-:Y:S02]  /*1480*/  SEL R36, R2, RZ, P0 ;  /* 0x000000ff02247207 */ /* 0x000fe40000000000 */
[----:B0-----:R-:W-:Y:S01]  /*1490*/  SEL R28, R3, 0x80000000, P0 ;  /* 0x80000000031c7807 */ /* 0x001fe20000000000 */
[----:B------:R-:W-:Y:S01]  /*14a0*/  IMAD R31, R31, 0x4, R66 ;  /* 0x000000041f1f7824 */ /* 0x000fe200078e0242 */
[----:B------:R-:W-:Y:S02]  /*14b0*/  LOP3.LUT R63, R63, UR4, RZ, 0x30, !PT ;  /* 0x000000043f3f7c12 */ /* 0x000fe4000f8e30ff */
[----:B------:R-:W-:Y:S02]  /*14c0*/  LOP3.LUT R69, R69, UR4, RZ, 0x30, !PT ;  /* 0x0000000445457c12 */ /* 0x000fe4000f8e30ff */
[----:B------:R-:W-:Y:S01]  /*14d0*/  SHF.R.U64 R36, R36, UR5, R28 ;  /* 0x0000000524247c19 */ /* 0x000fe2000800121c */
[--C-:B------:R-:W-:Y:S01]  /*14e0*/  IMAD R63, R63, 0x4, R66.reuse ;  /* 0x000000043f3f7824 */ /* 0x100fe200078e0242 */
[----:B------:R-:W-:Y:S01]  /*14f0*/  LOP3.LUT R71, R71, UR4, RZ, 0x30, !PT ;  /* 0x0000000447477c12 */ /* 0x000fe2000f8e30ff */
[--C-:B------:R-:W-:Y:S01]  /*1500*/  IMAD R26, R69, 0x4, R66.reuse ;  /* 0x00000004451a7824 */ /* 0x100fe200078e0242 */
[----:B------:R-:W-:Y:S01]  /*1510*/  LOP3.LUT R73, R73, UR4, RZ, 0x30, !PT ;  /* 0x0000000449497c12 */ /* 0x000fe2000f8e30ff */
[----:B------:R0:W-:Y:S01]  /*1520*/  ATOMS.POPC.INC.32 RZ, [R31+URZ] ;  /* 0x000000001fff7f8c */ /* 0x0001e2000d8000ff */
[----:B------:R-:W-:Y:S01]  /*1530*/  LOP3.LUT R75, R75, UR4, RZ, 0x30, !PT ;  /* 0x000000044b4b7c12 */ /* 0x000fe2000f8e30ff */
[--C-:B------:R-:W-:Y:S01]  /*1540*/  IMAD R28, R71, 0x4, R66.reuse ;  /* 0x00000004471c7824 */ /* 0x100fe200078e0242 */
[----:B------:R-:W-:Y:S01]  /*1550*/  ISETP.GT.U32.AND P4, PT, R25, 0xff, PT ;  /* 0x000000ff1900780c */ /* 0x000fe20003f84070 */
[--C-:B-1----:R-:W-:Y:S01]  /*1560*/  IMAD R29, R73, 0x4, R66.reuse ;  /* 0x00000004491d7824 */ /* 0x102fe200078e0242 */
[----:B------:R-:W-:Y:S01]  /*1570*/  LOP3.LUT R36, R36, UR4, RZ, 0x30, !PT ;  /* 0x0000000424247c12 */ /* 0x000fe2000f8e30ff */
[----:B------:R-:W-:Y:S01]  /*1580*/  ATOMS.POPC.INC.32 RZ, [R63+URZ] ;  /* 0x000000003fff7f8c */ /* 0x000fe2000d8000ff */
[----:B------:R-:W-:Y:S01]  /*1590*/  LOP3.LUT R77, R77, UR4, RZ, 0x30, !PT ;  /* 0x000000044d4d7c12 */ /* 0x000fe2000f8e30ff */
[--C-:B--2---:R-:W-:Y:S01]  /*15a0*/  IMAD R30, R75, 0x4, R66.reuse ;  /* 0x000000044b1e7824 */ /* 0x104fe200078e0242 */
[----:B------:R-:W-:Y:S01]  /*15b0*/  P2R R68, PR, RZ, 0x10 ;  /* 0x00000010ff447803 */ /* 0x000fe20000000000 */
[----:B------:R1:W-:Y:S01]  /*15c0*/  ATOMS.POPC.INC.32 RZ, [R26+URZ] ;  /* 0x000000001aff7f8c */ /* 0x0003e2000d8000ff */
[----:B0-----:R-:W-:-:S02]  /*15d0*/  IMAD R31, R36, 0x4, R66 ;  /* 0x00000004241f7824 */ /* 0x001fc400078e0242 */
[----:B------:R-:W-:Y:S01]  /*15e0*/  IMAD.MOV.U32 R36, RZ, RZ, RZ ;  /* 0x000000ffff247224 */ /* 0x000fe200078e00ff */
[----:B------:R0:W-:Y:S01]  /*15f0*/  ATOMS.POPC.INC.32 RZ, [R28+URZ] ;  /* 0x000000001cff7f8c */ /* 0x0001e2000d8000ff */
[----:B-1----:R-:W-:-:S03]  /*1600*/  IMAD R26, R77, 0x4, R66 ;  /* 0x000000044d1a7824 */ /* 0x002fc600078e0242 */
[----:B------:R0:W-:Y:S04]  /*1610*/  ATOMS.POPC.INC.32 RZ, [R29+URZ] ;  /* 0x000000001dff7f8c */ /* 0x0001e8000d8000ff */
[----:B------:R0:W-:Y:S04]  /*1620*/  ATOMS.POPC.INC.32 RZ, [R30+URZ] ;  /* 0x000000001eff7f8c */ /* 0x0001e8000d8000ff */
[----:B------:R0:W-:Y:S04]  /*1630*/  ATOMS.POPC.INC.32 RZ, [R31+URZ] ;  /* 0x000000001fff7f8c */ /* 0x0001e8000d8000ff */
[----:B------:R0:W-:Y:S01]  /*1640*/  ATOMS.POPC.INC.32 RZ, [R26+URZ] ;  /* 0x000000001aff7f8c */ /* 0x0001e2000d8000ff */
[----:B------:R-:W-:Y:S06]  /*1650*/  BAR.SYNC.DEFER_BLOCKING 0x0 ;  /* 0x0000000000007b1d */ /* 0x000fec0000010000 */
[----:B------:R-:W-:Y:S05]  /*1660*/  @P4 BRA `(.L_x_13) ;  /* 0x0000000000904947 */ /* 0x000fea0003800000 */
[----:B0-----:R-:W-:-:S05]  /*1670*/  IMAD R26, R25, 0x4, R37 ;  /* 0x00000004191a7824 */ /* 0x001fca00078e0225 */
[----:B------:R-:W0:Y:S04]  /*1680*/  LDS R31, [R26] ;  /* 0x000000001a1f7984 */ /* 0x000e280000000800 */
[----:B------:R-:W1:Y:S04]  /*1690*/  LDS R28, [R26+0x400] ;  /* 0x000400001a1c7984 */ /* 0x000e680000000800 */
[----:B------:R-:W2:Y:S04]  /*16a0*/  LDS R29, [R26+0x800] ;  /* 0x000800001a1d7984 */ /* 0x000ea80000000800 */
[----:B------:R-:W3:Y:S04]  /*16b0*/  LDS R63, [R26+0xc00] ;  /* 0x000c00001a3f7984 */ /* 0x000ee80000000800 */
[----:B------:R-:W-:Y:S04]  /*16c0*/  LDS R30, [R26+0x1800] ;  /* 0x001800001a1e7984 */ /* 0x000fe80000000800 */
[----:B------:R-:W-:Y:S04]  /*16d0*/  LDS R62, [R26+0x2000] ;  /* 0x002000001a3e7984 */ /* 0x000fe80000000800 */
[----:B------:R-:W-:Y:S04]  /*16e0*/  LDS R36, [R26+0x2400] ;  /* 0x002400001a247984 */ /* 0x000fe80000000800 */
[----:B------:R-:W-:Y:S04]  /*16f0*/  STS [R26], RZ ;  /* 0x000000ff1a007388 */ /* 0x000fe80000000800 */
[----:B0-----:R-:W-:Y:S01]  /*1700*/  STS [R26+0x400], R31 ;  /* 0x0004001f1a007388 */ /* 0x001fe20000000800 */
[----:B-1----:R-:W-:-:S03]  /*1710*/  IMAD.IADD R72, R31, 0x1, R28 ;  /* 0x000000011f487824 */ /* 0x002fc600078e021c */
[----:B------:R-:W0:Y:S01]  /*1720*/  LDS R28, [R26+0x1000] ;  /* 0x001000001a1c7984 */ /* 0x000e220000000800 */
[----:B--2---:R-:W-:-:S03]  /*1730*/  IMAD.IADD R74, R72, 0x1, R29 ;  /* 0x00000001484a7824 */ /* 0x004fc600078e021d */
[----:B------:R-:W1:Y:S01]  /*1740*/  LDS R29, [R26+0x1400] ;  /* 0x001400001a1d7984 */ /* 0x000e620000000800 */
[----:B---3--:R-:W-:-:S03]  /*1750*/  IMAD.IADD R76, R74, 0x1, R63 ;  /* 0x000000014a4c7824 */ /* 0x008fc600078e023f */
[----:B------:R-:W2:Y:S04]  /*1760*/  LDS R63, [R26+0x1c00] ;  /* 0x001c00001a3f7984 */ /* 0x000ea80000000800 */
[----:B------:R-:W3:Y:S04]  /*1770*/  LDS R31, [R26+0x2800] ;  /* 0x002800001a1f7984 */ /* 0x000ee80000000800 */
[----:B------:R1:W-:Y:S04]  /*1780*/  STS [R26+0x800], R72 ;  /* 0x000800481a007388 */ /* 0x0003e80000000800 */
[----:B------:R4:W-:Y:S04]  /*1790*/  STS [R26+0xc00], R74 ;  /* 0x000c004a1a007388 */ /* 0x0009e80000000800 */
[----:B------:R-:W-:Y:S01]  /*17a0*/  STS [R26+0x1000], R76 ;  /* 0x0010004c1a007388 */ /* 0x000fe20000000800 */
[----:B0-----:R-:W-:-:S04]  /*17b0*/  IMAD.IADD R28, R76, 0x1, R28 ;  /* 0x000000014c1c7824 */ /* 0x001fc800078e021c */
[----:B-1----:R-:W-:Y:S01]  /*17c0*/  IMAD.IADD R72, R28, 0x1, R29 ;  /* 0x000000011c487824 */ /* 0x002fe200078e021d */
[----:B------:R-:W-:Y:S03]  /*17d0*/  STS [R26+0x1400], R28 ;  /* 0x0014001c1a007388 */ /* 0x000fe60000000800 */
[----:B------:R-:W-:Y:S01]  /*17e0*/  IMAD.IADD R30, R72, 0x1, R30 ;  /* 0x00000001481e7824 */ /* 0x000fe200078e021e */
[----:B------:R-:W0:Y:S03]  /*17f0*/  LDS R29, [R26+0x2c00] ;  /* 0x002c00001a1d7984 */ /* 0x000e260000000800 */
[----:B--2---:R-:W-:Y:S01]  /*1800*/  IMAD.IADD R63, R30, 0x1, R63 ;  /* 0x000000011e3f7824 */ /* 0x004fe200078e023f */
[----:B------:R1:W-:Y:S03]  /*1810*/  STS [R26+0x1800], R72 ;  /* 0x001800481a007388 */ /* 0x0003e60000000800 */
[----:B------:R-:W-:Y:S01]  /*1820*/  IMAD.IADD R62, R63, 0x1, R62 ;  /* 0x000000013f3e7824 */ /* 0x000fe200078e023e */
[----:B------:R1:W-:Y:S03]  /*1830*/  STS [R26+0x1c00], R30 ;  /* 0x001c001e1a007388 */ /* 0x0003e60000000800 */
[----:B----4-:R-:W-:Y:S01]  /*1840*/  IMAD.IADD R74, R62, 0x1, R36 ;  /* 0x000000013e4a7824 */ /* 0x010fe200078e0224 */
[----:B------:R1:W-:Y:S03]  /*1850*/  STS [R26+0x2000], R63 ;  /* 0x0020003f1a007388 */ /* 0x0003e60000000800 */
[----:B---3--:R-:W-:Y:S01]  /*1860*/  IMAD.IADD R31, R74, 0x1, R31 ;  /* 0x000000014a1f7824 */ /* 0x008fe200078e021f */
[----:B------:R1:W-:Y:S04]  /*1870*/  STS [R26+0x2400], R62 ;  /* 0x0024003e1a007388 */ /* 0x0003e80000000800 */
[----:B------:R1:W-:Y:S04]  /*1880*/  STS [R26+0x2800], R74 ;  /* 0x0028004a1a007388 */ /* 0x0003e80000000800 */
[----:B------:R1:W-:Y:S02]  /*1890*/  STS [R26+0x2c00], R31 ;  /* 0x002c001f1a007388 */ /* 0x0003e40000000800 */
[----:B01----:R-:W-:-:S07]  /*18a0*/  IMAD.IADD R36, R31, 0x1, R29 ;  /* 0x000000011f247824 */ /* 0x003fce00078e021d */
.L_x_13:
[----:B------:R-:W-:Y:S05]  /*18b0*/  BSYNC.RECONVERGENT B0 ;  /* 0x0000000000007941 */ /* 0x000fea0003800200 */
.L_x_12:
[----:B0-----:R-:W0:Y:S01]  /*18c0*/  LDC.64 R28, c[0x0][0x380] ;  /* 0x0000e000ff1c7b82 */ /* 0x001e220000000a00 */
[C---:B------:R-:W-:Y:S01]  /*18d0*/  ISETP.NE.AND P0, PT, R36.reuse, 0x1200, PT ;  /* 0x000012002400780c */ /* 0x040fe20003f05270 */
[----:B------:R-:W-:Y:S01]  /*18e0*/  IMAD R31, R35, 0x100, R25 ;  /* 0x00000100231f7824 */ /* 0x000fe200078e0219 */
[----:B------:R-:W-:Y:S01]  /*18f0*/  @!P4 LOP3.LUT R72, R36, 0x40000000, RZ, 0xfc, !PT ;  /* 0x400000002448c812 */ /* 0x000fe200078efcff */
[----:B------:R-:W1:Y:S01]  /*1900*/  LDCU.64 UR8, c[0x0][0x3b8] ;  /* 0x00007700ff0877ac */ /* 0x000e620008000a00 */
[----:B------:R-:W-:-:S03]  /*1910*/  ISETP.LT.U32.AND P0, PT, R25, 0x100, !P0 ;  /* 0x000001001900780c */ /* 0x000fc60004701070 */
[----:B------:R-:W2:Y:S01]  /*1920*/  LDC.64 R62, c[0x0][0x390] ;  /* 0x0000e400ff3e7b82 */ /* 0x000ea20000000a00 */
[----:B-1----:R-:W-:Y:S01]  /*1930*/  LEA R26, P1, R27, UR8, 0x3 ;  /* 0x000000081b1a7c11 */ /* 0x002fe2000f8218ff */
[----:B0-----:R-:W-:-:S06]  /*1940*/  IMAD.WIDE R28, R31, 0x4, R28 ;  /* 0x000000041f1c7825 */ /* 0x001fcc00078e021c */
[----:B------:R-:W0:Y:S01]  /*1950*/  LDC.64 R30, c[0x0][0x398] ;  /* 0x0000e600ff1e7b82 */ /* 0x000e220000000a00 */
[----:B------:R-:W-:Y:S01]  /*1960*/  LEA.HI.X R27, R27, UR9, R70, 0x3, P1 ;  /* 0x000000091b1b7c11 */ /* 0x000fe200088f1c46 */
[----:B------:R1:W-:Y:S01]  /*1970*/  @!P4 STG.E.STRONG.SYS desc[UR6][R28.64], R72 ;  /* 0x000000481c00c986 */ /* 0x0003e2000c115906 */
[----:B0-----:R-:W-:-:S05]  /*1980*/  IMAD.WIDE.U32 R30, R25, 0x8, R30 ;  /* 0x00000008191e7825 */ /* 0x001fca00078e001e */
[----:B------:R-:W-:Y:S06]  /*1990*/  BAR.RED.OR.DEFER_BLOCKING 0x0, P0 ;  /* 0x0000000000007b1d */ /* 0x000fec0000014800 */
[----:B------:R-:W0:Y:S02]  /*19a0*/  B2R.RESULT RZ, P0 ;  /* 0x0000000000ff731c */ /* 0x000e240000004000 */
[----:B012---:R-:W-:Y:S05]  /*19b0*/  @!P0 BRA `(.L_x_14) ;  /* 0x0000000c009c8947 */ /* 0x007fea0003800000 */
[C---:B------:R-:W-:Y:S01]  /*19c0*/  ISETP.GT.U32.AND P0, PT, R25.reuse, R67, PT ;  /* 0x000000431900720c */ /* 0x040fe20003f04070 */
[----:B------:R-:W-:Y:S01]  /*19d0*/  BSSY B1, `(.L_x_15) ;  /* 0x000002d000017945 */ /* 0x000fe20003800000 */
[C---:B------:R-:W-:Y:S02]  /*19e0*/  IMAD.WIDE.U32 R62, R25.reuse, 0x8, R62 ;  /* 0x00000008193e7825 */ /* 0x040fe400078e003e */
[----:B------:R-:W-:Y:S02]  /*19f0*/  SEL R11, RZ, 0x1200, !P0 ;  /* 0x00001200ff0b7807 */ /* 0x000fe40004000000 */
[----:B------:R-:W-:Y:S01]  /*1a00*/  IMAD R7, R25, 0x8, R37 ;  /* 0x0000000819077824 */ /* 0x000fe200078e0225 */
[----:B------:R-:W-:Y:S06]  /*1a10*/  @P4 BRA `(.L_x_16) ;  /* 0x0000000000a04947 */ /* 0x000fec0003800000 */
[----:B------:R-:W2:Y:S01]  /*1a20*/  LDG.E.64 R30, desc[UR6][R30.64] ;  /* 0x000000061e1e7981 */ /* 0x000ea2000c1e1b00 */
[----:B------:R-:W-:Y:S01]  /*1a30*/  IMAD.MOV.U32 R5, RZ, RZ, R36 ;  /* 0x000000ffff057224 */ /* 0x000fe200078e0024 */
[----:B--2---:R-:W-:-:S04]  /*1a40*/  IADD3 R2, P0, PT, -R11, R30, RZ ;  /* 0x0000001e0b027210 */ /* 0x004fc80007f1e1ff */
[----:B------:R-:W-:Y:S02]  /*1a50*/  IADD3.X R3, PT, PT, R31, -0x1, RZ, P0, !PT ;  /* 0xffffffff1f037810 */ /* 0x000fe400007fe4ff */
[----:B------:R-:W-:-:S03]  /*1a60*/  ISETP.GE.AND P0, PT, R35, 0x1, PT ;  /* 0x000000012300780c */ /* 0x000fc60003f06270 */
[----:B------:R0:W-:Y:S10]  /*1a70*/  STS.64 [R7+0x9000], R2 ;  /* 0x0090000207007388 */ /* 0x0001f40000000a00 */
[----:B------:R-:W-:Y:S05]  /*1a80*/  @!P0 BRA `(.L_x_17) ;  /* 0x00000000006c8947 */ /* 0x000fea0003800000 */
[----:B------:R-:W-:Y:S01]  /*1a90*/  BSSY B0, `(.L_x_18) ;  /* 0x0000019000007945 */ /* 0x000fe20003800000 */
[----:B------:R-:W-:Y:S02]  /*1aa0*/  IMAD.MOV.U32 R4, RZ, RZ, -0x1 ;  /* 0xffffffffff047424 */ /* 0x000fe400078e00ff */
[----:B------:R-:W-:Y:S02]  /*1ab0*/  IMAD.MOV.U32 R6, RZ, RZ, R35 ;  /* 0x000000ffff067224 */ /* 0x000fe400078e0023 */
[----:B------:R-:W-:-:S07]  /*1ac0*/  IMAD.MOV.U32 R5, RZ, RZ, R36 ;  /* 0x000000ffff057224 */ /* 0x000fce00078e0024 */
.L_x_22:
[----:B0-----:R-:W0:Y:S01]  /*1ad0*/  LDC.64 R2, c[0x0][0x380] ;  /* 0x0000e000ff027b82 */ /* 0x001e220000000a00 */
[----:B------:R-:W-:Y:S01]  /*1ae0*/  VIADD R13, R6, 0xffffffff ;  /* 0xffffffff060d7836 */ /* 0x000fe20000000000 */
[----:B------:R-:W-:Y:S03]  /*1af0*/  BSSY B2, `(.L_x_19) ;  /* 0x0000008000027945 */ /* 0x000fe60003800000 */
[----:B------:R-:W-:-:S04]  /*1b00*/  IMAD R9, R13, 0x100, R25 ;  /* 0x000001000d097824 */ /* 0x000fc800078e0219 */
[----:B0-----:R-:W-:-:S07]  /*1b10*/  IMAD.WIDE R2, R9, 0x4, R2 ;  /* 0x0000000409027825 */ /* 0x001fce00078e0202 */
.L_x_20:
[----:B------:R-:W-:Y:S05]  /*1b20*/  YIELD ;  /* 0x0000000000007946 */ /* 0x000fea0003800000 */
[----:B------:R0:W-:Y:S06]  /*1b30*/  MEMBAR.SC.CTA ;  /* 0x0000000000007992 */ /* 0x0001ec0000000000 */
[----:B0-----:R-:W2:Y:S02]  /*1b40*/  LDG.E.STRONG.SYS R8, desc[UR6][R2.64] ;  /* 0x0000000602087981 */ /* 0x001ea4000c1f5900 */
[----:B--2---:R-:W-:-:S13]  /*1b50*/  ISETP.NE.AND P0, PT, R8, RZ, PT ;  /* 0x000000ff0800720c */ /* 0x004fda0003f05270 */
[----:B------:R-:W-:Y:S05]  /*1b60*/  @!P0 BRA `(.L_x_20) ;  /* 0xfffffffc00ec8947 */ /* 0x000fea000383ffff */
[----:B------:R-:W-:Y:S05]  /*1b70*/  BSYNC B2 ;  /* 0x0000000000027941 */ /* 0x000fea0003800000 */
.L_x_19:
[----:B------:R-:W-:Y:S01]  /*1b80*/  BSSY.RECONVERGENT B2, `(.L_x_21) ;  /* 0x0000006000027945 */ /* 0x000fe20003800200 */
[C---:B------:R-:W-:Y:S02]  /*1b90*/  ISETP.GT.AND P0, PT, R8.reuse, -0x1, PT ;  /* 0xffffffff0800780c */ /* 0x040fe40003f04270 */
[----:B------:R-:W-:Y:S01]  /*1ba0*/  LOP3.LUT R8, R8, 0x3fffffff, RZ, 0xc0, !PT ;  /* 0x3fffffff08087812 */ /* 0x000fe200078ec0ff */
[----:B------:R-:W-:Y:S05]  /*1bb0*/  WARPSYNC.EXCLUSIVE R4 ;  /* 0x0000000004007348 */ /* 0x000fea0003a00000 */
[----:B------:R-:W-:-:S05]  /*1bc0*/  IMAD.IADD R5, R8, 0x1, R5 ;  /* 0x0000000108057824 */ /* 0x000fca00078e0205 */
[----:B------:R-:W-:-:S07]  /*1bd0*/  VOTE.ANY R4, PT, P0 ;  /* 0x0000000000047806 */ /* 0x000fce00000e0100 */
[----:B------:R-:W-:Y:S05]  /*1be0*/  BSYNC.RECONVERGENT B2 ;  /* 0x0000000000027941 */ /* 0x000fea0003800200 */
.L_x_21:
[----:B------:R-:W-:Y:S01]  /*1bf0*/  ISETP.GT.U32.AND P1, PT, R6, 0x1, PT ;  /* 0x000000010600780c */ /* 0x000fe20003f24070 */
[----:B------:R-:W-:-:S12]  /*1c00*/  IMAD.MOV.U32 R6, RZ, RZ, R13 ;  /* 0x000000ffff067224 */ /* 0x000fd800078e000d */
[----:B------:R-:W-:Y:S05]  /*1c10*/  @P0 BRA P1, `(.L_x_22) ;  /* 0xfffffffc00ac0947 */ /* 0x000fea000083ffff */
[----:B------:R-:W-:Y:S05]  /*1c20*/  BSYNC B0 ;  /* 0x0000000000007941 */ /* 0x000fea0003800000 */
.L_x_18:
[----:B------:R1:W2:Y:S02]  /*1c30*/  LDS.64 R2, [R7+0x9000] ;  /* 0x0090000007027984 */ /* 0x0002a40000000a00 */
.L_x_17:
[C---:B------:R-:W-:Y:S01]  /*1c40*/  IMAD.IADD R9, R5.reuse, 0x1, -R36 ;  /* 0x0000000105097824 */ /* 0x040fe200078e0a24 */
[----:B------:R-:W-:-:S04]  /*1c50*/  LOP3.LUT R5, R5, 0x80000000, RZ, 0xfc, !PT ;  /* 0x8000000005057812 */ /* 0x000fc800078efcff */
[C---:B0-2---:R-:W-:Y:S01]  /*1c60*/  IADD3 R2, P0, PT, R9.reuse, R2, RZ ;  /* 0x0000000209027210 */ /* 0x045fe20007f1e0ff */
[----:B------:R0:W-:Y:S03]  /*1c70*/  STG.E.STRONG.SYS desc[UR6][R28.64], R5 ;  /* 0x000000051c007986 */ /* 0x0001e6000c115906 */
[----:B------:R-:W-:-:S05]  /*1c80*/  LEA.HI.X.SX32 R3, R9, R3, 0x1, P0 ;  /* 0x0000000309037211 */ /* 0x000fca00000f0eff */
[----:B------:R0:W-:Y:S04]  /*1c90*/  STS.64 [R7+0x9000], R2 ;  /* 0x0090000207007388 */ /* 0x0001e80000000a00 */
.L_x_16:
[----:B------:R-:W-:Y:S05]  /*1ca0*/  BSYNC B1 ;  /* 0x0000000000017941 */ /* 0x000fea0003800000 */
.L_x_15:
[----:B0-----:R-:W0:Y:S01]  /*1cb0*/  LDC.64 R4, c[0x0][0x390] ;  /* 0x0000e400ff047b82 */ /* 0x001e220000000a00 */
[----:B------:R-:W-:Y:S07]  /*1cc0*/  WARPSYNC.ALL ;  /* 0x0000000000007948 */ /* 0x000fee0003800000 */
[----:B------:R-:W2:Y:S01]  /*1cd0*/  LDC R2, c[0x0][0x3c0] ;  /* 0x0000f000ff027b82 */ /* 0x000ea20000000800 */
[----:B0-----:R-:W-:Y:S02]  /*1ce0*/  ISETP.EQ.U32.AND P1, PT, R4, RZ, PT ;  /* 0x000000ff0400720c */ /* 0x001fe40003f22070 */
[----:B--2---:R-:W-:-:S04]  /*1cf0*/  ISETP.GE.AND P0, PT, R0, R2, PT ;  /* 0x000000020000720c */ /* 0x004fc80003f06270 */
[----:B------:R-:W-:-:S04]  /*1d00*/  ISETP.EQ.OR.EX P0, PT, R5, RZ, !P0, P1 ;  /* 0x000000ff0500720c */ /* 0x000fc80004702710 */
[----:B------:R-:W-:-:S13]  /*1d10*/  ISETP.GT.U32.OR P0, PT, R25, 0xff, P0 ;  /* 0x000000ff1900780c */ /* 0x000fda0000704470 */
[----:B------:R-:W0:Y:S01]  /*1d20*/  @!P0 LDS.64 R4, [R7+0x9000] ;  /* 0x0090000007048984 */ /* 0x000e220000000a00 */
[--C-:B------:R-:W-:Y:S02]  /*1d30*/  @!P0 SHF.R.S32.HI R3, RZ, 0x1f, R36.reuse ;  /* 0x0000001fff038819 */ /* 0x100fe40000011424 */
[----:B0-----:R-:W-:Y:S01]  /*1d40*/  @!P0 IADD3 R36, P1, P2, R4, R11, R36 ;  /* 0x0000000b04248210 */ /* 0x001fe20007a3e024 */
[----:B------:R-:W-:-:S03]  /*1d50*/  IMAD R4, R67, 0x8, R37 ;  /* 0x0000000843047824 */ /* 0x000fc600078e0225 */
[----:B------:R-:W-:-:S05]  /*1d60*/  @!P0 IADD3.X R37, PT, PT, R5, RZ, R3, P1, P2 ;  /* 0x000000ff05258210 */ /* 0x000fca0000fe4403 */
[----:B------:R0:W-:Y:S01]  /*1d70*/  @!P0 STG.E.64 desc[UR6][R62.64], R36 ;  /* 0x000000243e008986 */ /* 0x0001e2000c101b06 */
[----:B------:R-:W-:Y:S01]  /*1d80*/  BAR.SYNC.DEFER_BLOCKING 0x0 ;  /* 0x0000000000007b1d */ /* 0x000fe20000010000 */
[----:B------:R-:W-:-:S05]  /*1d90*/  ISETP.GT.AND P0, PT, R0, R2, PT ;  /* 0x000000020000720c */ /* 0x000fca0003f04270 */
[----:B------:R-:W2:Y:S08]  /*1da0*/  LDS.64 R4, [R4+0x9000] ;  /* 0x0090000004047984 */ /* 0x000eb00000000a00 */
[----:B0-----:R-:W-:Y:S05]  /*1db0*/  @P0 BRA `(.L_x_23) ;  /* 0x0000000000480947 */ /* 0x001fea0003800000 */
[----:B------:R-:W0:Y:S01]  /*1dc0*/  LDCU.64 UR4, c[0x0][0x3a0] ;  /* 0x00007400ff0477ac */ /* 0x000e220008000a00 */
[----:B--2---:R-:W-:-:S05]  /*1dd0*/  IADD3 R0, P1, PT, R34, R4, RZ ;  /* 0x0000000422007210 */ /* 0x004fca0007f3e0ff */
[----:B------:R-:W-:Y:S01]  /*1de0*/  IMAD.X R3, RZ, RZ, R5, P1 ;  /* 0x000000ffff037224 */ /* 0x000fe200008e0605 */
[----:B0-----:R-:W-:-:S04]  /*1df0*/  LEA R4, P1, R0, UR4, 0x3 ;  /* 0x0000000400047c11 */ /* 0x001fc8000f8218ff */
[----:B------:R-:W-:-:S05]  /*1e00*/  LEA.HI.X R5, R0, UR5, R3, 0x3, P1 ;  /* 0x0000000500057c11 */ /* 0x000fca00088f1c03 */
[----:B------:R2:W-:Y:S04]  /*1e10*/  STG.E.64 desc[UR6][R4.64], R60 ;  /* 0x0000003c04007986 */ /* 0x0005e8000c101b06 */
        /* <DEDUP_REMOVED lines=10> */
[----:B------:R2:W-:Y:S01]  /*1ec0*/  STG.E.64 desc[UR6][R4.64+0xb00], R38 ;  /* 0x000b002604007986 */ /* 0x0005e2000c101b06 */
[----:B------:R-:W-:Y:S05]  /*1ed0*/  BRA `(.L_x_24) ;  /* 0x0000000000a47947 */ /* 0x000fea0003800000 */
.L_x_23:
[----:B------:R-:W0:Y:S01]  /*1ee0*/  LDCU.64 UR4, c[0x0][0x3a0] ;  /* 0x00007400ff0477ac */ /* 0x000e220008000a00 */
[C---:B--2---:R-:W-:Y:S01]  /*1ef0*/  IADD3 R0, P1, PT, R34.reuse, R4, RZ ;  /* 0x0000000422007210 */ /* 0x044fe20007f3e0ff */
[----:B-1----:R-:W-:Y:S02]  /*1f00*/  IMAD R7, R35, -0x1200, R2 ;  /* 0xffffee0023077824 */ /* 0x002fe400078e0202 */
[C---:B------:R-:W-:Y:S02]  /*1f10*/  VIADD R4, R34.reuse, 0x20 ;  /* 0x0000002022047836 */ /* 0x040fe40000000000 */
[C---:B------:R-:W-:Y:S01]  /*1f20*/  VIADD R6, R34.reuse, 0x40 ;  /* 0x0000004022067836 */ /* 0x040fe20000000000 */
[-C--:B------:R-:W-:Y:S01]  /*1f30*/  ISETP.GE.AND P4, PT, R34, R7.reuse, PT ;  /* 0x000000072200720c */ /* 0x080fe20003f86270 */
[----:B------:R-:W-:Y:S01]  /*1f40*/  IMAD.X R3, RZ, RZ, R5, P1 ;  /* 0x000000ffff037224 */ /* 0x000fe200008e0605 */
[-C--:B------:R-:W-:Y:S01]  /*1f50*/  ISETP.GE.AND P5, PT, R4, R7.reuse, PT ;  /* 0x000000070400720c */ /* 0x080fe20003fa6270 */
[----:B------:R-:W-:Y:S01]  /*1f60*/  VIADD R8, R34, 0x80 ;  /* 0x0000008022087836 */ /* 0x000fe20000000000 */
[----:B------:R-:W-:Y:S01]  /*1f70*/  ISETP.GE.AND P6, PT, R6, R7, PT ;  /* 0x000000070600720c */ /* 0x000fe20003fc6270 */
[----:B------:R-:W-:-:S02]  /*1f80*/  VIADD R6, R34, 0x60 ;  /* 0x0000006022067836 */ /* 0x000fc40000000000 */
[----:B------:R-:W-:Y:S01]  /*1f90*/  VIADD R10, R34, 0xa0 ;  /* 0x000000a0220a7836 */ /* 0x000fe20000000000 */
[-C--:B------:R-:W-:Y:S01]  /*1fa0*/  ISETP.GE.AND P2, PT, R8, R7.reuse, PT ;  /* 0x000000070800720c */ /* 0x080fe20003f46270 */
[----:B------:R-:W-:Y:S01]  /*1fb0*/  VIADD R8, R34, 0xe0 ;  /* 0x000000e022087836 */ /* 0x000fe20000000000 */
[----:B0-----:R-:W-:Y:S02]  /*1fc0*/  LEA R4, P1, R0, UR4, 0x3 ;  /* 0x0000000400047c11 */ /* 0x001fe4000f8218ff */
[-C--:B------:R-:W-:Y:S02]  /*1fd0*/  ISETP.GE.AND P3, PT, R10, R7.reuse, PT ;  /* 0x000000070a00720c */ /* 0x080fe40003f66270 */
[----:B------:R-:W-:Y:S02]  /*1fe0*/  LEA.HI.X R5, R0, UR5, R3, 0x3, P1 ;  /* 0x0000000500057c11 */ /* 0x000fe400088f1c03 */
[----:B------:R-:W-:Y:S01]  /*1ff0*/  ISETP.GE.AND P1, PT, R6, R7, PT ;  /* 0x000000070600720c */ /* 0x000fe20003f26270 */
[----:B------:R-:W-:-:S02]  /*2000*/  VIADD R6, R34, 0xc0 ;  /* 0x000000c022067836 */ /* 0x000fc40000000000 */
[----:B------:R0:W-:Y:S03]  /*2010*/  @!P4 STG.E.64 desc[UR6][R4.64], R60 ;  /* 0x0000003c0400c986 */ /* 0x0001e6000c101b06 */
[-C--:B------:R-:W-:Y:S01]  /*2020*/  ISETP.GE.AND P4, PT, R6, R7.reuse, PT ;  /* 0x000000070600720c */ /* 0x080fe20003f86270 */
[----:B------:R0:W-:Y:S01]  /*2030*/  @!P5 STG.E.64 desc[UR6][R4.64+0x100], R58 ;  /* 0x0001003a0400d986 */ /* 0x0001e2000c101b06 */
[-C--:B------:R-:W-:Y:S01]  /*2040*/  ISETP.GE.AND P5, PT, R8, R7.reuse, PT ;  /* 0x000000070800720c */ /* 0x080fe20003fa6270 */
[C---:B------:R-:W-:Y:S02]  /*2050*/  VIADD R6, R34.reuse, 0x100 ;  /* 0x0000010022067836 */ /* 0x040fe40000000000 */
[----:B------:R-:W-:Y:S01]  /*2060*/  VIADD R8, R34, 0x120 ;  /* 0x0000012022087836 */ /* 0x000fe20000000000 */
[----:B------:R0:W-:Y:S02]  /*2070*/  @!P6 STG.E.64 desc[UR6][R4.64+0x200], R56 ;  /* 0x000200380400e986 */ /* 0x0001e4000c101b06 */
[-C--:B------:R-:W-:Y:S01]  /*2080*/  ISETP.GE.AND P6, PT, R6, R7.reuse, PT ;  /* 0x000000070600720c */ /* 0x080fe20003fc6270 */
[----:B------:R-:W-:Y:S01]  /*2090*/  VIADD R6, R34, 0x140 ;  /* 0x0000014022067836 */ /* 0x000fe20000000000 */
[----:B------:R0:W-:Y:S01]  /*20a0*/  @!P1 STG.E.64 desc[UR6][R4.64+0x300], R54 ;  /* 0x0003003604009986 */ /* 0x0001e2000c101b06 */
[----:B------:R-:W-:Y:S01]  /*20b0*/  ISETP.GE.AND P1, PT, R8, R7, PT ;  /* 0x000000070800720c */ /* 0x000fe20003f26270 */
[----:B------:R-:W-:-:S02]  /*20c0*/  VIADD R8, R34, 0x160 ;  /* 0x0000016022087836 */ /* 0x000fc40000000000 */
[----:B------:R0:W-:Y:S01]  /*20d0*/  @!P2 STG.E.64 desc[UR6][R4.64+0x400], R52 ;  /* 0x000400340400a986 */ /* 0x0001e2000c101b06 */
[----:B------:R-:W-:-:S03]  /*20e0*/  ISETP.GE.AND P2, PT, R6, R7, PT ;  /* 0x000000070600720c */ /* 0x000fc60003f46270 */
[----:B------:R0:W-:Y:S01]  /*20f0*/  @!P3 STG.E.64 desc[UR6][R4.64+0x500], R50 ;  /* 0x000500320400b986 */ /* 0x0001e2000c101b06 */
[----:B------:R-:W-:-:S03]  /*2100*/  ISETP.GE.AND P3, PT, R8, R7, PT ;  /* 0x000000070800720c */ /* 0x000fc60003f66270 */
[----:B------:R0:W-:Y:S04]  /*2110*/  @!P4 STG.E.64 desc[UR6][R4.64+0x600], R48 ;  /* 0x000600300400c986 */ /* 0x0001e8000c101b06 */
[----:B------:R0:W-:Y:S04]  /*2120*/  @!P5 STG.E.64 desc[UR6][R4.64+0x700], R46 ;  /* 0x0007002e0400d986 */ /* 0x0001e8000c101b06 */
[----:B------:R0:W-:Y:S04]  /*2130*/  @!P6 STG.E.64 desc[UR6][R4.64+0x800], R44 ;  /* 0x0008002c0400e986 */ /* 0x0001e8000c101b06 */
[----:B------:R0:W-:Y:S04]  /*2140*/  @!P1 STG.E.64 desc[UR6][R4.64+0x900], R42 ;  /* 0x0009002a04009986 */ /* 0x0001e8000c101b06 */
[----:B------:R0:W-:Y:S04]  /*2150*/  @!P2 STG.E.64 desc[UR6][R4.64+0xa00], R40 ;  /* 0x000a00280400a986 */ /* 0x0001e8000c101b06 */
[----:B------:R0:W-:Y:S02]  /*2160*/  @!P3 STG.E.64 desc[UR6][R4.64+0xb00], R38 ;  /* 0x000b00260400b986 */ /* 0x0001e4000c101b06 */
.L_x_24:
[----:B------:R-:W-:Y:S05]  /*2170*/  @P0 BRA `(.L_x_25) ;  /* 0x0000000000340947 */ /* 0x000fea0003800000 */
        /* <DEDUP_REMOVED lines=9> */
[----:B-1----:R3:W5:Y:S04]  /*2210*/  LDG.E.64 R6, desc[UR6][R26.64+0x900] ;  /* 0x000900061a067981 */ /* 0x002768000c1e1b00 */
[----:B0-2---:R3:W5:Y:S04]  /*2220*/  LDG.E.64 R4, desc[UR6][R26.64+0xa00] ;  /* 0x000a00061a047981 */ /* 0x005768000c1e1b00 */
[----:B------:R3:W5:Y:S01]  /*2230*/  LDG.E.64 R28, desc[UR6][R26.64+0xb00] ;  /* 0x000b00061a1c7981 */ /* 0x000762000c1e1b00 */
[----:B------:R-:W-:Y:S05]  /*2240*/  BRA `(.L_x_26) ;  /* 0x0000000000907947 */ /* 0x000fea0003800000 */
.L_x_25:
[----:B------:R-:W-:Y:S02]  /*2250*/  IMAD.IADD R65, R2, 0x1, -R65 ;  /* 0x0000000102417824 */ /* 0x000fe400078e0a41 */
[C---:B------:R-:W-:Y:S02]  /*2260*/  VIADD R30, R34.reuse, 0x20 ;  /* 0x00000020221e7836 */ /* 0x040fe40000000000 */
[C---:B------:R-:W-:Y:S01]  /*2270*/  VIADD R32, R34.reuse, 0x40 ;  /* 0x0000004022207836 */ /* 0x040fe20000000000 */
[CC--:B------:R-:W-:Y:S01]  /*2280*/  ISETP.GE.AND P4, PT, R34.reuse, R65.reuse, PT ;  /* 0x000000412200720c */ /* 0x0c0fe20003f86270 */
[----:B------:R-:W-:Y:S01]  /*2290*/  VIADD R36, R34, 0x80 ;  /* 0x0000008022247836 */ /* 0x000fe20000000000 */
[-C--:B------:R-:W-:Y:S01]  /*22a0*/  ISETP.GE.AND P5, PT, R30, R65.reuse, PT ;  /* 0x000000411e00720c */ /* 0x080fe20003fa6270 */
[----:B------:R-:W-:Y:S01]  /*22b0*/  VIADD R30, R34, 0x60 ;  /* 0x00000060221e7836 */ /* 0x000fe20000000000 */
[-C--:B------:R-:W-:Y:S01]  /*22c0*/  ISETP.GE.AND P6, PT, R32, R65.reuse, PT ;  /* 0x000000412000720c */ /* 0x080fe20003fc6270 */
[----:B------:R-:W-:Y:S01]  /*22d0*/  VIADD R32, R34, 0xa0 ;  /* 0x000000a022207836 */ /* 0x000fe20000000000 */
[----:B------:R-:W-:-:S02]  /*22e0*/  ISETP.GE.AND P2, PT, R36, R65, PT ;  /* 0x000000412400720c */ /* 0x000fc40003f46270 */
[-C--:B------:R-:W-:Y:S01]  /*22f0*/  ISETP.GE.AND P1, PT, R30, R65.reuse, PT ;  /* 0x000000411e00720c */ /* 0x080fe20003f26270 */
[----:B------:R-:W-:Y:S01]  /*2300*/  VIADD R30, R34, 0xc0 ;  /* 0x000000c0221e7836 */ /* 0x000fe20000000000 */
[-C--:B------:R-:W-:Y:S01]  /*2310*/  ISETP.GE.AND P3, PT, R32, R65.reuse, PT ;  /* 0x000000412000720c */ /* 0x080fe20003f66270 */
[----:B------:R-:W-:Y:S02]  /*2320*/  VIADD R32, R34, 0xe0 ;  /* 0x000000e022207836 */ /* 0x000fe40000000000 */
[----:B------:R4:W5:Y:S01]  /*2330*/  @!P4 LDG.E.64 R22, desc[UR6][R26.64] ;  /* 0x000000061a16c981 */ /* 0x000962000c1e1b00 */
[-C--:B------:R-:W-:Y:S01]  /*2340*/  ISETP.GE.AND P4, PT, R30, R65.reuse, PT ;  /* 0x000000411e00720c */ /* 0x080fe20003f86270 */
[----:B------:R-:W-:Y:S02]  /*2350*/  VIADD R30, R34, 0x100 ;  /* 0x00000100221e7836 */ /* 0x000fe40000000000 */
[----:B------:R4:W5:Y:S01]  /*2360*/  @!P5 LDG.E.64 R24, desc[UR6][R26.64+0x100] ;  /* 0x000100061a18d981 */ /* 0x000962000c1e1b00 */
[----:B------:R-:W-:Y:S01]  /*2370*/  ISETP.GE.AND P5, PT, R32, R65, PT ;  /* 0x000000412000720c */ /* 0x000fe20003fa6270 */
[----:B------:R-:W-:-:S02]  /*2380*/  VIADD R32, R34, 0x120 ;  /* 0x0000012022207836 */ /* 0x000fc40000000000 */
[----:B------:R4:W5:Y:S01]  /*2390*/  @!P6 LDG.E.64 R18, desc[UR6][R26.64+0x200] ;  /* 0x000200061a12e981 */ /* 0x000962000c1e1b00 */
[-C--:B------:R-:W-:Y:S01]  /*23a0*/  ISETP.GE.AND P6, PT, R30, R65.reuse, PT ;  /* 0x000000411e00720c */ /* 0x080fe20003fc6270 */
[----:B------:R-:W-:Y:S02]  /*23b0*/  VIADD R30, R34, 0x140 ;  /* 0x00000140221e7836 */ /* 0x000fe40000000000 */
[----:B------:R4:W5:Y:S01]  /*23c0*/  @!P1 LDG.E.64 R20, desc[UR6][R26.64+0x300] ;  /* 0x000300061a149981 */ /* 0x000962000c1e1b00 */
[-C--:B------:R-:W-:Y:S01]  /*23d0*/  ISETP.GE.AND P1, PT, R32, R65.reuse, PT ;  /* 0x000000412000720c */ /* 0x080fe20003f26270 */
[----:B------:R-:W-:Y:S02]  /*23e0*/  VIADD R32, R34, 0x160 ;  /* 0x0000016022207836 */ /* 0x000fe40000000000 */
[----:B------:R4:W5:Y:S01]  /*23f0*/  @!P2 LDG.E.64 R16, desc[UR6][R26.64+0x400] ;  /* 0x000400061a10a981 */ /* 0x000962000c1e1b00 */
[----:B------:R-:W-:-:S03]  /*2400*/  ISETP.GE.AND P2, PT, R30, R65, PT ;  /* 0x000000411e00720c */ /* 0x000fc60003f46270 */
[----:B------:R4:W5:Y:S01]  /*2410*/  @!P3 LDG.E.64 R14, desc[UR6][R26.64+0x500] ;  /* 0x000500061a0eb981 */ /* 0x000962000c1e1b00 */
[----:B------:R-:W-:-:S03]  /*2420*/  ISETP.GE.AND P3, PT, R32, R65, PT ;  /* 0x000000412000720c */ /* 0x000fc60003f66270 */
[----:B------:R4:W5:Y:S04]  /*2430*/  @!P4 LDG.E.64 R12, desc[UR6][R26.64+0x600] ;  /* 0x000600061a0cc981 */ /* 0x000968000c1e1b00 */
[----:B------:R4:W5:Y:S04]  /*2440*/  @!P5 LDG.E.64 R10, desc[UR6][R26.64+0x700] ;  /* 0x000700061a0ad981 */ /* 0x000968000c1e1b00 */
[----:B------:R4:W5:Y:S04]  /*2450*/  @!P6 LDG.E.64 R8, desc[UR6][R26.64+0x800] ;  /* 0x000800061a08e981 */ /* 0x000968000c1e1b00 */
[----:B-1----:R4:W5:Y:S04]  /*2460*/  @!P1 LDG.E.64 R6, desc[UR6][R26.64+0x900] ;  /* 0x000900061a069981 */ /* 0x002968000c1e1b00 */
[----:B0-2---:R4:W5:Y:S04]  /*2470*/  @!P2 LDG.E.64 R4, desc[UR6][R26.64+0xa00] ;  /* 0x000a00061a04a981 */ /* 0x005968000c1e1b00 */
[----:B------:R4:W5:Y:S02]  /*2480*/  @!P3 LDG.E.64 R28, desc[UR6][R26.64+0xb00] ;  /* 0x000b00061a1cb981 */ /* 0x000964000c1e1b00 */
.L_x_26:
[----:B------:R-:W-:Y:S05]  /*2490*/  @P0 BRA `(.L_x_27) ;  /* 0x0000000000400947 */ /* 0x000fea0003800000 */
[----:B------:R-:W0:Y:S02]  /*24a0*/  LDCU.64 UR4, c[0x0][0x3b0] ;  /* 0x00007600ff0477ac */ /* 0x000e240008000a00 */
[----:B0-----:R-:W-:-:S04]  /*24b0*/  LEA R2, P0, R0, UR4, 0x3 ;  /* 0x0000000400027c11 */ /* 0x001fc8000f8018ff */
[----:B------:R-:W-:-:S05]  /*24c0*/  LEA.HI.X R3, R0, UR5, R3, 0x3, P0 ;  /* 0x0000000500037c11 */ /* 0x000fca00080f1c03 */
[----:B-----5:R-:W-:Y:S04]  /*24d0*/  STG.E.64 desc[UR6][R2.64], R22 ;  /* 0x0000001602007986 */ /* 0x020fe8000c101b06 */
[----:B------:R-:W-:Y:S04]  /*24e0*/  STG.E.64 desc[UR6][R2.64+0x100], R24 ;  /* 0x0001001802007986 */ /* 0x000fe8000c101b06 */
        /* <DEDUP_REMOVED lines=9> */
[----:B------:R-:W-:Y:S01]  /*2580*/  STG.E.64 desc[UR6][R2.64+0xb00], R28 ;  /* 0x000b001c02007986 */ /* 0x000fe2000c101b06 */
[----:B------:R-:W-:Y:S05]  /*2590*/  EXIT ;  /* 0x000000000000794d */ /* 0x000fea0003800000 */
.L_x_27:
[----:B------:R-:W0:Y:S01]  /*25a0*/  LDCU.64 UR4, c[0x0][0x3b0] ;  /* 0x00007600ff0477ac */ /* 0x000e220008000a00 */
[----:B------:R-:W-:Y:S02]  /*25b0*/  IMAD R35, R35, -0x1200, R2 ;  /* 0xffffee0023237824 */ /* 0x000fe400078e0202 */
[C---:B------:R-:W-:Y:S02]  /*25c0*/  VIADD R2, R34.reuse, 0x20 ;  /* 0x0000002022027836 */ /* 0x040fe40000000000 */
[C---:B---34-:R-:W-:Y:S01]  /*25d0*/  VIADD R26, R34.reuse, 0x40 ;  /* 0x00000040221a7836 */ /* 0x058fe20000000000 */
[CC--:B------:R-:W-:Y:S01]  /*25e0*/  ISETP.GE.AND P5, PT, R34.reuse, R35.reuse, PT ;  /* 0x000000232200720c */ /* 0x0c0fe20003fa6270 */
[----:B------:R-:W-:Y:S01]  /*25f0*/  VIADD R30, R34, 0x60 ;  /* 0x00000060221e7836 */ /* 0x000fe20000000000 */
[-C--:B------:R-:W-:Y:S01]  /*2600*/  ISETP.GE.AND P6, PT, R2, R35.reuse, PT ;  /* 0x000000230200720c */ /* 0x080fe20003fc6270 */
[----:B------:R-:W-:Y:S01]  /*2610*/  VIADD R32, R34, 0xc0 ;  /* 0x000000c022207836 */ /* 0x000fe20000000000 */
[-C--:B------:R-:W-:Y:S01]  /*2620*/  ISETP.GE.AND P0, PT, R26, R35.reuse, PT ;  /* 0x000000231a00720c */ /* 0x080fe20003f06270 */
[----:B------:R-:W-:Y:S01]  /*2630*/  VIADD R26, R34, 0x80 ;  /* 0x00000080221a7836 */ /* 0x000fe20000000000 */
[-C--:B------:R-:W-:Y:S01]  /*2640*/  ISETP.GE.AND P1, PT, R30, R35.reuse, PT ;  /* 0x000000231e00720c */ /* 0x080fe20003f26270 */
[----:B------:R-:W-:Y:S01]  /*2650*/  VIADD R30, R34, 0xa0 ;  /* 0x000000a0221e7836 */ /* 0x000fe20000000000 */
[----:B------:R-:W-:-:S02]  /*2660*/  ISETP.GE.AND P4, PT, R32, R35, PT ;  /* 0x000000232000720c */ /* 0x000fc40003f86270 */
[----:B0-----:R-:W-:Y:S02]  /*2670*/  LEA R2, P2, R0, UR4, 0x3 ;  /* 0x0000000400027c11 */ /* 0x001fe4000f8418ff */
[-C--:B------:R-:W-:Y:S02]  /*2680*/  ISETP.GE.AND P3, PT, R30, R35.reuse, PT ;  /* 0x000000231e00720c */ /* 0x080fe40003f66270 */
[----:B------:R-:W-:Y:S01]  /*2690*/  LEA.HI.X R3, R0, UR5, R3, 0x3, P2 ;  /* 0x0000000500037c11 */ /* 0x000fe200090f1c03 */
[----:B------:R-:W-:Y:S01]  /*26a0*/  VIADD R0, R34, 0xe0 ;  /* 0x000000e022007836 */ /* 0x000fe20000000000 */
[-C--:B------:R-:W-:Y:S01]  /*26b0*/  ISETP.GE.AND P2, PT, R26, R35.reuse, PT ;  /* 0x000000231a00720c */ /* 0x080fe20003f46270 */
[----:B------:R-:W-:Y:S02]  /*26c0*/  VIADD R26, R34, 0x100 ;  /* 0x00000100221a7836 */ /* 0x000fe40000000000 */
[----:B-----5:R0:W-:Y:S01]  /*26d0*/  @!P5 STG.E.64 desc[UR6][R2.64], R22 ;  /* 0x000000160200d986 */ /* 0x0201e2000c101b06 */
[----:B------:R-:W-:Y:S01]  /*26e0*/  ISETP.GE.AND P5, PT, R0, R35, PT ;  /* 0x000000230000720c */ /* 0x000fe20003fa6270 */
[----:B------:R-:W-:-:S02]  /*26f0*/  VIADD R0, R34, 0x120 ;  /* 0x0000012022007836 */ /* 0x000fc40000000000 */
[----:B------:R0:W-:Y:S01]  /*2700*/  @!P6 STG.E.64 desc[UR6][R2.64+0x100], R24 ;  /* 0x000100180200e986 */ /* 0x0001e2000c101b06 */
[-C--:B------:R-:W-:Y:S01]  /*2710*/  ISETP.GE.AND P6, PT, R26, R35.reuse, PT ;  /* 0x000000231a00720c */ /* 0x080fe20003fc6270 */
[C---:B------:R-:W-:Y:S02]  /*2720*/  VIADD R26, R34.reuse, 0x140 ;  /* 0x00000140221a7836 */ /* 0x040fe40000000000 */
[----:B------:R-:W-:Y:S01]  /*2730*/  VIADD R34, R34, 0x160 ;  /* 0x0000016022227836 */ /* 0x000fe20000000000 */
[----:B------:R0:W-:Y:S01]  /*2740*/  @!P0 STG.E.64 desc[UR6][R2.64+0x200], R18 ;  /* 0x0002001202008986 */ /* 0x0001e2000c101b06 */
[----:B------:R-:W-:-:S03]  /*2750*/  ISETP.GE.AND P0, PT, R0, R35, PT ;  /* 0x000000230000720c */ /* 0x000fc60003f06270 */
        /* <DEDUP_REMOVED lines=9> */
[----:B------:R0:W-:Y:S01]  /*27f0*/  @!P1 STG.E.64 desc[UR6][R2.64+0xa00], R4 ;  /* 0x000a000402009986 */ /* 0x0001e2000c101b06 */
[----:B------:R-:W-:Y:S05]  /*2800*/  @P2 EXIT ;  /* 0x000000000000294d */ /* 0x000fea0003800000 */
[----:B------:R-:W-:Y:S01]  /*2810*/  STG.E.64 desc[UR6][R2.64+0xb00], R28 ;  /* 0x000b001c02007986 */ /* 0x000fe2000c101b06 */
[----:B------:R-:W-:Y:S05]  /*2820*/  EXIT ;  /* 0x000000000000794d */ /* 0x000fea0003800000 */
.L_x_14:
[----:B------:R-:W-:Y:S01]  /*2830*/  IMAD.MOV.U32 R24, RZ, RZ, RZ ;  /* 0x000000ffff187224 */ /* 0x000fe200078e00ff */
[C---:B------:R-:W-:Y:S01]  /*2840*/  ISETP.GT.U32.AND P0, PT, R25.reuse, 0x1f, PT ;  /* 0x0000001f1900780c */ /* 0x040fe20003f04070 */
[----:B------:R-:W-:Y:S05]  /*2850*/  WARPSYNC.ALL ;  /* 0x0000000000007948 */ /* 0x000fea0003800000 */
[----:B------:R-:W-:-:S04]  /*2860*/  IMAD.HI.U32 R38, R25, 0x15555556, R24 ;  /* 0x1555555619267827 */ /* 0x000fc800078e0018 */
[----:B------:R-:W-:-:S05]  /*2870*/  IMAD R55, R38, 0x4, R37 ;  /* 0x0000000426377824 */ /* 0x000fca00078e0225 */
[----:B------:R0:W-:Y:S01]  /*2880*/  STS [R55+0x3410], R36 ;  /* 0x0034102437007388 */ /* 0x0001e20000000800 */
[----:B------:R-:W-:Y:S06]  /*2890*/  BAR.SYNC.DEFER_BLOCKING 0x0 ;  /* 0x0000000000007b1d */ /* 0x000fec0000010000 */
[----:B------:R-:W-:Y:S05]  /*28a0*/  @P0 BRA `(.L_x_28) ;  /* 0x0000000000dc0947 */ /* 0x000fea0003800000 */
[----:B------:R-:W-:Y:S01]  /*28b0*/  IMAD R39, R25, 0x34, R37 ;  /* 0x0000003419277824 */ /* 0x000fe200078e0225 */
[----:B------:R-:W-:-:S04]  /*28c0*/  UMOV UR8, 0xffffffff ;  /* 0xffffffff00087882 */ /* 0x000fc80000000000 */
[----:B------:R-:W-:Y:S04]  /*28d0*/  LDS R48, [R39+0x3410] ;  /* 0x0034100027307984 */ /* 0x000fe80000000800 */
[----:B------:R-:W-:Y:S04]  /*28e0*/  LDS R49, [R39+0x3414] ;  /* 0x0034140027317984 */ /* 0x000fe80000000800 */
[----:B------:R-:W1:Y:S04]  /*28f0*/  LDS R46, [R39+0x3418] ;  /* 0x00341800272e7984 */ /* 0x000e680000000800 */
[----:B------:R-:W-:Y:S04]  /*2900*/  LDS R47, [R39+0x341c] ;  /* 0x00341c00272f7984 */ /* 0x000fe80000000800 */
[----:B------:R-:W2:Y:S04]  /*2910*/  LDS R44, [R39+0x3420] ;  /* 0x00342000272c7984 */ /* 0x000ea80000000800 */
[----:B------:R-:W-:Y:S04]  /*2920*/  LDS R45, [R39+0x3424] ;  /* 0x00342400272d7984 */ /* 0x000fe80000000800 */
[----:B------:R-:W3:Y:S04]  /*2930*/  LDS R42, [R39+0x3428] ;  /* 0x00342800272a7984 */ /* 0x000ee80000000800 */
[----:B------:R-:W-:Y:S04]  /*2940*/  LDS R38, [R39+0x342c] ;  /* 0x00342c0027267984 */ /* 0x000fe80000000800 */
[----:B------:R-:W4:Y:S04]  /*2950*/  LDS R43, [R39+0x3430] ;  /* 0x00343000272b7984 */ /* 0x000f280000000800 */
[----:B------:R-:W-:Y:S04]  /*2960*/  LDS R41, [R39+0x3434] ;  /* 0x0034340027297984 */ /* 0x000fe80000000800 */
[----:B------:R-:W5:Y:S04]  /*2970*/  LDS R40, [R39+0x3438] ;  /* 0x0034380027287984 */ /* 0x000f680000000800 */
[----:B------:R-:W0:Y:S01]  /*2980*/  LDS R50, [R39+0x343c] ;  /* 0x00343c0027327984 */ /* 0x000e220000000800 */
[----:B-1----:R-:W-:-:S04]  /*2990*/  IADD3 R51, PT, PT, R46, R49, R48 ;  /* 0x000000312e337210 */ /* 0x002fc80007ffe030 */
[----:B--2---:R-:W-:-:S04]  /*29a0*/  IADD3 R51, PT, PT, R44, R51, R47 ;  /* 0x000000332c337210 */ /* 0x004fc80007ffe02f */
[----:B---3--:R-:W-:-:S04]  /*29b0*/  IADD3 R51, PT, PT, R42, R51, R45 ;  /* 0x000000332a337210 */ /* 0x008fc80007ffe02d */
[----:B----4-:R-:W-:-:S04]  /*29c0*/  IADD3 R51, PT, PT, R43, R51, R38 ;  /* 0x000000332b337210 */ /* 0x010fc80007ffe026 */
[----:B-----5:R-:W-:-:S05]  /*29d0*/  IADD3 R51, PT, PT, R40, R51, R41 ;  /* 0x0000003328337210 */ /* 0x020fca0007ffe029 */
[----:B0-----:R-:W-:Y:S01]  /*29e0*/  IMAD.IADD R50, R50, 0x1, R51 ;  /* 0x0000000132327824 */ /* 0x001fe200078e0233 */
[----:B------:R-:W-:Y:S06]  /*29f0*/  BRA.DIV UR8, `(.L_x_29) ;  /* 0x0000006608687947 */ /* 0x000fec000b800000 */
[----:B------:R-:W0:Y:S02]  /*2a00*/  SHFL.UP P0, R51, R50, 0x1, RZ ;  /* 0x0420000032337989 */ /* 0x000e2400000000ff */
[----:B0-----:R-:W-:-:S05]  /*2a10*/  @P0 IMAD.IADD R51, R50, 0x1, R51 ;  /* 0x0000000132330824 */ /* 0x001fca00078e0233 */
[----:B------:R-:W0:Y:S02]  /*2a20*/  SHFL.UP P0, R52, R51, 0x2, RZ ;  /* 0x0440000033347989 */ /* 0x000e2400000000ff */
[----:B0-----:R-:W-:-:S05]  /*2a30*/  @P0 IMAD.IADD R52, R51, 0x1, R52 ;  /* 0x0000000133340824 */ /* 0x001fca00078e0234 */
[----:B------:R-:W0:Y:S02]  /*2a40*/  SHFL.UP P0, R53, R52, 0x4, RZ ;  /* 0x0480000034357989 */ /* 0x000e2400000000ff */
[----:B0-----:R-:W-:-:S05]  /*2a50*/  @P0 IMAD.IADD R53, R52, 0x1, R53 ;  /* 0x0000000134350824 */ /* 0x001fca00078e0235 */
[----:B------:R-:W0:Y:S02]  /*2a60*/  SHFL.UP P0, R54, R53, 0x8, RZ ;  /* 0x0500000035367989 */ /* 0x000e2400000000ff */
[----:B0-----:R-:W-:-:S05]  /*2a70*/  @P0 IMAD.IADD R54, R53, 0x1, R54 ;  /* 0x0000000135360824 */ /* 0x001fca00078e0236 */
[----:B------:R0:W1:Y:S02]  /*2a80*/  SHFL.UP P0, R57, R54, 0x10, RZ ;  /* 0x0600000036397989 */ /* 0x00006400000000ff */
.L_x_98:
[----:B-1----:R-:W-:-:S04]  /*2a90*/  @P0 IMAD.IADD R57, R54, 0x1, R57 ;  /* 0x0000000136390824 */ /* 0x002fc800078e0239 */
[----:B------:R-:W-:-:S04]  /*2aa0*/  IMAD.IADD R50, R57, 0x1, -R50 ;  /* 0x0000000139327824 */ /* 0x000fc800078e0a32 */
[----:B------:R-:W-:Y:S01]  /*2ab0*/  IMAD.IADD R48, R48, 0x1, R50 ;  /* 0x0000000130307824 */ /* 0x000fe200078e0232 */
[----:B------:R1:W-:Y:S03]  /*2ac0*/  STS [R39+0x3410], R50 ;  /* 0x0034103227007388 */ /* 0x0003e60000000800 */
        /* <DEDUP_REMOVED lines=19> */
[----:B------:R1:W-:Y:S04]  /*2c00*/  STS [R39+0x3438], R41 ;  /* 0x0034382927007388 */ /* 0x0003e80000000800 */
[----:B------:R1:W-:Y:S02]  /*2c10*/  STS [R39+0x343c], R40 ;  /* 0x00343c2827007388 */ /* 0x0003e40000000800 */
.L_x_28:
[----:B------:R-:W-:Y:S05]  /*2c20*/  WARPSYNC.ALL ;  /* 0x0000000000007948 */ /* 0x000fea0003800000 */
[----:B------:R-:W-:Y:S01]  /*2c30*/  BAR.SYNC.DEFER_BLOCKING 0x0 ;  /* 0x0000000000007b1d */ /* 0x000fe20000010000 */
[----:B------:R-:W-:-:S05]  /*2c40*/  ISETP.NE.AND P0, PT, R68, RZ, PT ;  /* 0x000000ff4400720c */ /* 0x000fca0003f05270 */
[----:B------:R-:W-:Y:S01]  /*2c50*/  BSSY.RECONVERGENT B0, `(.L_x_30) ;  /* 0x0000028000007945 */ /* 0x000fe20003800200 */
[----:B0-----:R-:W0:Y:S07]  /*2c60*/  LDS R55, [R55+0x3410] ;  /* 0x0034100037377984 */ /* 0x001e2e0000000800 */
[----:B------:R-:W-:Y:S05]  /*2c70*/  @P0 BRA `(.L_x_31) ;  /* 0x0000000000940947 */ /* 0x000fea0003800000 */
[----:B-1----:R-:W-:-:S05]  /*2c80*/  IMAD R39, R25, 0x4, R37 ;  /* 0x0000000419277824 */ /* 0x002fca00078e0225 */
[----:B------:R-:W0:Y:S04]  /*2c90*/  LDS R38, [R39] ;  /* 0x0000000027267984 */ /* 0x000e280000000800 */
[----:B------:R-:W1:Y:S04]  /*2ca0*/  LDS R40, [R39+0x400] ;  /* 0x0004000027287984 */ /* 0x000e680000000800 */
[----:B------:R-:W2:Y:S04]  /*2cb0*/  LDS R42, [R39+0x800] ;  /* 0x00080000272a7984 */ /* 0x000ea80000000800 */
[----:B------:R-:W3:Y:S04]  /*2cc0*/  LDS R44, [R39+0xc00] ;  /* 0x000c0000272c7984 */ /* 0x000ee80000000800 */
[----:B------:R-:W4:Y:S04]  /*2cd0*/  LDS R46, [R39+0x1000] ;  /* 0x00100000272e7984 */ /* 0x000f280000000800 */
[----:B------:R-:W5:Y:S04]  /*2ce0*/  LDS R48, [R39+0x1400] ;  /* 0x0014000027307984 */ /* 0x000f680000000800 */
[----:B------:R-:W5:Y:S04]  /*2cf0*/  LDS R50, [R39+0x1800] ;  /* 0x0018000027327984 */ /* 0x000f680000000800 */
[----:B------:R-:W5:Y:S04]  /*2d00*/  LDS R52, [R39+0x1c00] ;  /* 0x001c000027347984 */ /* 0x000f680000000800 */
[----:B------:R-:W5:Y:S04]  /*2d10*/  LDS R54, [R39+0x2000] ;  /* 0x0020000027367984 */ /* 0x000f680000000800 */
[----:B------:R-:W5:Y:S04]  /*2d20*/  LDS R56, [R39+0x2400] ;  /* 0x0024000027387984 */ /* 0x000f680000000800 */
[----:B------:R-:W5:Y:S01]  /*2d30*/  LDS R58, [R39+0x2800] ;  /* 0x00280000273a7984 */ /* 0x000f620000000800 */
[----:B0-----:R-:W-:-:S03]  /*2d40*/  IMAD.IADD R38, R55, 0x1, R38 ;  /* 0x0000000137267824 */ /* 0x001fc600078e0226 */
[----:B------:R-:W0:Y:S01]  /*2d50*/  LDS R60, [R39+0x2c00] ;  /* 0x002c0000273c7984 */ /* 0x000e220000000800 */
[C---:B-1----:R-:W-:Y:S02]  /*2d60*/  IMAD.IADD R40, R55.reuse, 0x1, R40 ;  /* 0x0000000137287824 */ /* 0x042fe400078e0228 */
[C---:B--2---:R-:W-:Y:S01]  /*2d70*/  IMAD.IADD R42, R55.reuse, 0x1, R42 ;  /* 0x00000001372a7824 */ /* 0x044fe200078e022a */
[----:B------:R2:W-:Y:S01]  /*2d80*/  STS [R39], R38 ;  /* 0x0000002627007388 */ /* 0x0005e20000000800 */
[----:B---3--:R-:W-:-:S03]  /*2d90*/  IMAD.IADD R44, R55, 0x1, R44 ;  /* 0x00000001372c7824 */ /* 0x008fc600078e022c */
[----:B------:R2:W-:Y:S01]  /*2da0*/  STS [R39+0x400], R40 ;  /* 0x0004002827007388 */ /* 0x0005e20000000800 */
[----:B----4-:R-:W-:-:S03]  /*2db0*/  IMAD.IADD R46, R55, 0x1, R46 ;  /* 0x00000001372e7824 */ /* 0x010fc600078e022e */
[----:B------:R2:W-:Y:S01]  /*2dc0*/  STS [R39+0x800], R42 ;  /* 0x0008002a27007388 */ /* 0x0005e20000000800 */
[----:B-----5:R-:W-:-:S03]  /*2dd0*/  IMAD.IADD R48, R55, 0x1, R48 ;  /* 0x0000000137307824 */ /* 0x020fc600078e0230 */
[----:B------:R2:W-:Y:S01]  /*2de0*/  STS [R39+0xc00], R44 ;  /* 0x000c002c27007388 */ /* 0x0005e20000000800 */
[----:B------:R-:W-:-:S03]  /*2df0*/  IMAD.IADD R50, R55, 0x1, R50 ;  /* 0x0000000137327824 */ /* 0x000fc600078e0232 */
        /* <DEDUP_REMOVED lines=9> */
[----:B0-----:R-:W-:-:S03]  /*2e90*/  IMAD.IADD R60, R55, 0x1, R60 ;  /* 0x00000001373c7824 */ /* 0x001fc600078e023c */
[----:B------:R2:W-:Y:S04]  /*2ea0*/  STS [R39+0x2400], R56 ;  /* 0x0024003827007388 */ /* 0x0005e80000000800 */
[----:B------:R2:W-:Y:S04]  /*2eb0*/  STS [R39+0x2800], R58 ;  /* 0x0028003a27007388 */ /* 0x0005e80000000800 */
[----:B------:R2:W-:Y:S02]  /*2ec0*/  STS [R39+0x2c00], R60 ;  /* 0x002c003c27007388 */ /* 0x0005e40000000800 */
.L_x_31:
[----:B------:R-:W-:Y:S05]  /*2ed0*/  BSYNC.RECONVERGENT B0 ;  /* 0x0000000000007941 */ /* 0x000fea0003800200 */
.L_x_30:
[----:B------:R-:W-:Y:S01]  /*2ee0*/  BAR.SYNC.DEFER_BLOCKING 0x0 ;  /* 0x0000000000007b1d */ /* 0x000fe20000010000 */
[----:B------:R-:W-:Y:S01]  /*2ef0*/  R2P PR, R67, 0x7f ;  /* 0x0000007f43007804 */ /* 0x000fe20000000000 */
[----:B-12---:R-:W-:-:S04]  /*2f00*/  IMAD.MOV.U32 R44, RZ, RZ, RZ ;  /* 0x000000ffff2c7224 */ /* 0x006fc800078e00ff */
[----:B------:R-:W-:Y:S08]  /*2f10*/  BSSY.RECONVERGENT B0, `(.L_x_32) ;  /* 0x0000027000007945 */ /* 0x000ff00003800200 */
[----:B------:R-:W-:Y:S02]  /*2f20*/  VOTE.ANY R38, PT, P0 ;  /* 0x0000000000267806 */ /* 0x000fe400000e0100 */
[----:B------:R-:W-:-:S02]  /*2f30*/  VOTE.ANY R39, PT, P1 ;  /* 0x0000000000277806 */ /* 0x000fc400008e0100 */
[----:B------:R-:W-:Y:S02]  /*2f40*/  @!P0 LOP3.LUT R38, RZ, R38, RZ, 0x33, !PT ;  /* 0x00000026ff268212 */ /* 0x000fe400078e33ff */
[----:B------:R-:W-:Y:S02]  /*2f50*/  VOTE.ANY R41, PT, P2 ;  /* 0x0000000000297806 */ /* 0x000fe400010e0100 */
[----:B------:R-:W-:Y:S02]  /*2f60*/  @!P1 LOP3.LUT R39, RZ, R39, RZ, 0x33, !PT ;  /* 0x00000027ff279212 */ /* 0x000fe400078e33ff */
[----:B------:R-:W-:Y:S02]  /*2f70*/  VOTE.ANY R43, PT, P3 ;  /* 0x00000000002b7806 */ /* 0x000fe400018e0100 */
[----:B------:R-:W-:Y:S02]  /*2f80*/  @!P2 LOP3.LUT R41, RZ, R41, RZ, 0x33, !PT ;  /* 0x00000029ff29a212 */ /* 0x000fe400078e33ff */
[----:B------:R-:W-:-:S02]  /*2f90*/  LOP3.LUT R38, R39, R38, RZ, 0xc0, !PT ;  /* 0x0000002627267212 */ /* 0x000fc400078ec0ff */
[----:B------:R-:W-:Y:S02]  /*2fa0*/  VOTE.ANY R39, PT, P4 ;  /* 0x0000000000277806 */ /* 0x000fe400020e0100 */
[----:B------:R-:W-:Y:S02]  /*2fb0*/  @!P3 LOP3.LUT R43, RZ, R43, RZ, 0x33, !PT ;  /* 0x0000002bff2bb212 */ /* 0x000fe400078e33ff */
[----:B------:R-:W-:Y:S02]  /*2fc0*/  LOP3.LUT R38, R41, R38, RZ, 0xc0, !PT ;  /* 0x0000002629267212 */ /* 0x000fe400078ec0ff */
[----:B------:R-:W-:Y:S02]  /*2fd0*/  LOP3.LUT P0, RZ, R67, 0x80, RZ, 0xc0, !PT ;  /* 0x0000008043ff7812 */ /* 0x000fe4000780c0ff */
[----:B------:R-:W-:Y:S02]  /*2fe0*/  @!P4 LOP3.LUT R39, RZ, R39, RZ, 0x33, !PT ;  /* 0x00000027ff27c212 */ /* 0x000fe400078e33ff */
[----:B------:R-:W-:-:S02]  /*2ff0*/  LOP3.LUT R38, R43, R38, RZ, 0xc0, !PT ;  /* 0x000000262b267212 */ /* 0x000fc400078ec0ff */
[----:B------:R-:W-:Y:S02]  /*3000*/  VOTE.ANY R41, PT, P5 ;  /* 0x0000000000297806 */ /* 0x000fe400028e0100 */
[----:B------:R-:W-:Y:S02]  /*3010*/  LOP3.LUT R38, R39, R38, RZ, 0xc0, !PT ;  /* 0x0000002627267212 */ /* 0x000fe400078ec0ff */
[----:B------:R-:W1:Y:S01]  /*3020*/  S2R R39, SR_LEMASK ;  /* 0x0000000000277919 */ /* 0x000e620000003a00 */
[----:B------:R-:W-:Y:S02]  /*3030*/  @!P5 LOP3.LUT R41, RZ, R41, RZ, 0x33, !PT ;  /* 0x00000029ff29d212 */ /* 0x000fe400078e33ff */
[----:B------:R-:W-:Y:S02]  /*3040*/  VOTE.ANY R43, PT, P6 ;  /* 0x00000000002b7806 */ /* 0x000fe400030e0100 */
[----:B------:R-:W-:Y:S02]  /*3050*/  LOP3.LUT R38, R41, R38, RZ, 0xc0, !PT ;  /* 0x0000002629267212 */ /* 0x000fe400078ec0ff */
[----:B------:R-:W-:-:S02]  /*3060*/  VOTE.ANY R41, PT, P0 ;  /* 0x0000000000297806 */ /* 0x000fc400000e0100 */
[----:B------:R-:W-:Y:S02]  /*3070*/  @!P6 LOP3.LUT R43, RZ, R43, RZ, 0x33, !PT ;  /* 0x0000002bff2be212 */ /* 0x000fe400078e33ff */
[----:B------:R-:W-:Y:S02]  /*3080*/  @!P0 LOP3.LUT R41, RZ, R41, RZ, 0x33, !PT ;  /* 0x00000029ff298212 */ /* 0x000fe400078e33ff */
[----:B------:R-:W-:Y:S02]  /*3090*/  LOP3.LUT R38, R43, R38, RZ, 0xc0, !PT ;  /* 0x000000262b267212 */ /* 0x000fe400078ec0ff */
[----:B------:R-:W-:Y:S02]  /*30a0*/  ISETP.NE.U32.AND P0, PT, R12, -0x1, PT ;  /* 0xffffffff0c00780c */ /* 0x000fe40003f05070 */
[----:B------:R-:W-:Y:S02]  /*30b0*/  LOP3.LUT R38, R41, R38, RZ, 0xc0, !PT ;  /* 0x0000002629267212 */ /* 0x000fe400078ec0ff */
[----:B------:R-:W-:-:S02]  /*30c0*/  ISETP.NE.AND.EX P0, PT, R13, 0x7fffffff, PT, P0 ;  /* 0x7fffffff0d00780c */ /* 0x000fc40003f05300 */
[----:B------:R-:W2:Y:S02]  /*30d0*/  FLO.U32 R43, R38 ;  /* 0x00000026002b7300 */ /* 0x000ea400000e0000 */
[----:B------:R-:W-:Y:S02]  /*30e0*/  SEL R45, R12, RZ, P0 ;  /* 0x000000ff0c2d7207 */ /* 0x000fe40000000000 */
[----:B------:R-:W-:-:S04]  /*30f0*/  SEL R40, R13, 0x80000000, P0 ;  /* 0x800000000d287807 */ /* 0x000fc80000000000 */
[----:B------:R-:W-:Y:S02]  /*3100*/  SHF.R.U64 R45, R45, UR5, R40 ;  /* 0x000000052d2d7c19 */ /* 0x000fe40008001228 */
[----:B-1----:R-:W-:Y:S02]  /*3110*/  LOP3.LUT R40, R39, R38, RZ, 0xc0, !PT ;  /* 0x0000002627287212 */ /* 0x002fe400078ec0ff */
[----:B------:R-:W-:Y:S02]  /*3120*/  LOP3.LUT R45, R45, UR4, RZ, 0x30, !PT ;  /* 0x000000042d2d7c12 */ /* 0x000fe4000f8e30ff */
[----:B--2---:R-:W-:Y:S01]  /*3130*/  ISETP.NE.AND P0, PT, R64, R43, PT ;  /* 0x0000002b4000720c */ /* 0x004fe20003f05270 */
[----:B------:R1:W2:-:S12]  /*3140*/  POPC R38, R40 ;  /* 0x0000002800267309 */ /* 0x0002980000000000 */
[----:B-1----:R-:W-:Y:S05]  /*3150*/  @P0 BRA `(.L_x_33) ;  /* 0x0000000000080947 */ /* 0x002fea0003800000 */
[----:B------:R-:W-:-:S05]  /*3160*/  IMAD R67, R67, 0x4, R66 ;  /* 0x0000000443437824 */ /* 0x000fca00078e0242 */
[----:B--2---:R1:W3:Y:S02]  /*3170*/  ATOMS.ADD R44, [R67], R38 ;  /* 0x00000026432c738c */ /* 0x0042e40000000000 */
.L_x_33:
[----:B------:R-:W-:Y:S05]  /*3180*/  BSYNC.RECONVERGENT B0 ;  /* 0x0000000000007941 */ /* 0x000fea0003800200 */
.L_x_32:
[----:B------:R-:W-:Y:S01]  /*3190*/  R2P PR, R45, 0x7f ;  /* 0x0000007f2d007804 */ /* 0x000fe20000000000 */
[----:B---3--:R3:W4:Y:S01]  /*31a0*/  SHFL.IDX PT, R43, R44, R43, 0x1f ;  /* 0x00001f2b2c2b7589 */ /* 0x00872200000e0000 */
[----:B------:R-:W-:Y:S01]  /*31b0*/  BSSY.RECONVERGENT B0, `(.L_x_34) ;  /* 0x0000027000007945 */ /* 0x000fe20003800200 */
[----:B------:R-:W-:-:S10]  /*31c0*/  IMAD.MOV.U32 R48, RZ, RZ, RZ ;  /* 0x000000ffff307224 */ /* 0x000fd400078e00ff */
[----:B------:R-:W-:Y:S02]  /*31d0*/  VOTE.ANY R40, PT, P0 ;  /* 0x0000000000287806 */ /* 0x000fe400000e0100 */
[----:B------:R-:W-:Y:S02]  /*31e0*/  VOTE.ANY R41, PT, P1 ;  /* 0x0000000000297806 */ /* 0x000fe400008e0100 */
[----:B------:R-:W-:Y:S02]  /*31f0*/  @!P0 LOP3.LUT R40, RZ, R40, RZ, 0x33, !PT ;  /* 0x00000028ff288212 */ /* 0x000fe400078e33ff */
[----:B------:R-:W-:Y:S02]  /*3200*/  VOTE.ANY R47, PT, P2 ;  /* 0x00000000002f7806 */ /* 0x000fe400010e0100 */
[----:B------:R-:W-:Y:S02]  /*3210*/  @!P1 LOP3.LUT R41, RZ, R41, RZ, 0x33, !PT ;  /* 0x00000029ff299212 */ /* 0x000fe400078e33ff */
[----:B------:R-:W-:-:S02]  /*3220*/  @!P2 LOP3.LUT R47, RZ, R47, RZ, 0x33, !PT ;  /* 0x0000002fff2fa212 */ /* 0x000fc400078e33ff */
[----:B------:R-:W-:Y:S02]  /*3230*/  LOP3.LUT R40, R41, R40, RZ, 0xc0, !PT ;  /* 0x0000002829287212 */ /* 0x000fe400078ec0ff */
[----:B------:R-:W-:Y:S02]  /*3240*/  VOTE.ANY R41, PT, P3 ;  /* 0x0000000000297806 */ /* 0x000fe400018e0100 */
[----:B------:R-:W-:Y:S02]  /*3250*/  LOP3.LUT R40, R47, R40, RZ, 0xc0, !PT ;  /* 0x000000282f287212 */ /* 0x000fe400078ec0ff */
[----:B------:R-:W-:Y:S02]  /*3260*/  LOP3.LUT P0, RZ, R45, 0x80, RZ, 0xc0, !PT ;  /* 0x000000802dff7812 */ /* 0x000fe4000780c0ff */
[----:B------:R-:W-:Y:S02]  /*3270*/  VOTE.ANY R47, PT, P4 ;  /* 0x00000000002f7806 */ /* 0x000fe400020e0100 */
[----:B------:R-:W-:-:S02]  /*3280*/  @!P3 LOP3.LUT R41, RZ, R41, RZ, 0x33, !PT ;  /* 0x00000029ff29b212 */ /* 0x000fc400078e33ff */
[----:B------:R-:W-:Y:S02]  /*3290*/  @!P4 LOP3.LUT R47, RZ, R47, RZ, 0x33, !PT ;  /* 0x0000002fff2fc212 */ /* 0x000fe400078e33ff */
[----:B------:R-:W-:Y:S02]  /*32a0*/  LOP3.LUT R40, R41, R40, RZ, 0xc0, !PT ;  /* 0x0000002829287212 */ /* 0x000fe400078ec0ff */
[----:B------:R-:W-:Y:S02]  /*32b0*/  VOTE.ANY R41, PT, P5 ;  /* 0x0000000000297806 */ /* 0x000fe400028e0100 */
[----:B------:R-:W-:Y:S02]  /*32c0*/  LOP3.LUT R40, R47, R40, RZ, 0xc0, !PT ;  /* 0x000000282f287212 */ /* 0x000fe400078ec0ff */
[----:B------:R-:W-:Y:S02]  /*32d0*/  VOTE.ANY R47, PT, P6 ;  /* 0x00000000002f7806 */ /* 0x000fe400030e0100 */
[----:B------:R-:W-:-:S02]  /*32e0*/  @!P5 LOP3.LUT R41, RZ, R41, RZ, 0x33, !PT ;  /* 0x00000029ff29d212 */ /* 0x000fc400078e33ff */
[----:B------:R-:W-:Y:S02]  /*32f0*/  VOTE.ANY R49, PT, P0 ;  /* 0x0000000000317806 */ /* 0x000fe400000e0100 */
[----:B------:R-:W-:Y:S02]  /*3300*/  @!P6 LOP3.LUT R47, RZ, R47, RZ, 0x33, !PT ;  /* 0x0000002fff2fe212 */ /* 0x000fe400078e33ff */
[----:B------:R-:W-:Y:S02]  /*3310*/  LOP3.LUT R40, R41, R40, RZ, 0xc0, !PT ;  /* 0x0000002829287212 */ /* 0x000fe400078ec0ff */
[----:B------:R-:W-:Y:S02]  /*3320*/  @!P0 LOP3.LUT R49, RZ, R49, RZ, 0x33, !PT ;  /* 0x00000031ff318212 */ /* 0x000fe400078e33ff */
[----:B------:R-:W-:Y:S02]  /*3330*/  LOP3.LUT R40, R47, R40, RZ, 0xc0, !PT ;  /* 0x000000282f287212 */ /* 0x000fe400078ec0ff */
[----:B------:R-:W-:-:S02]  /*3340*/  ISETP.NE.U32.AND P0, PT, R10, -0x1, PT ;  /* 0xffffffff0a00780c */ /* 0x000fc40003f05070 */
[----:B------:R-:W-:Y:S02]  /*3350*/  LOP3.LUT R40, R49, R40, RZ, 0xc0, !PT ;  /* 0x0000002831287212 */ /* 0x000fe400078ec0ff */
[C---:B------:R-:W-:Y:S02]  /*3360*/  ISETP.NE.AND.EX P0, PT, R11.reuse, 0x7fffffff, PT, P0 ;  /* 0x7fffffff0b00780c */ /* 0x040fe40003f05300 */
[----:B------:R-:W5:Y:S02]  /*3370*/  FLO.U32 R41, R40 ;  /* 0x0000002800297300 */ /* 0x000f6400000e0000 */
[----:B------:R-:W-:Y:S02]  /*3380*/  SEL R49, R10, RZ, P0 ;  /* 0x000000ff0a317207 */ /* 0x000fe40000000000 */
[----:B------:R-:W-:-:S04]  /*3390*/  SEL R42, R11, 0x80000000, P0 ;  /* 0x800000000b2a7807 */ /* 0x000fc80000000000 */
[----:B------:R-:W-:Y:S02]  /*33a0*/  SHF.R.U64 R49, R49, UR5, R42 ;  /* 0x0000000531317c19 */ /* 0x000fe4000800122a */
[----:B------:R-:W-:Y:S02]  /*33b0*/  LOP3.LUT R42, R39, R40, RZ, 0xc0, !PT ;  /* 0x00000028272a7212 */ /* 0x000fe400078ec0ff */
[----:B------:R-:W-:Y:S02]  /*33c0*/  LOP3.LUT R49, R49, UR4, RZ, 0x30, !PT ;  /* 0x0000000431317c12 */ /* 0x000fe4000f8e30ff */
[----:B-----5:R-:W-:Y:S02]  /*33d0*/  ISETP.NE.AND P0, PT, R64, R41, PT ;  /* 0x000000294000720c */ /* 0x020fe40003f05270 */
[----:B------:R-:W0:Y:S11]  /*33e0*/  POPC R42, R42 ;  /* 0x0000002a002a7309 */ /* 0x000e360000000000 */
[----:B---34-:R-:W-:Y:S05]  /*33f0*/  @P0 BRA `(.L_x_35) ;  /* 0x0000000000080947 */ /* 0x018fea0003800000 */
[----:B------:R-:W-:-:S05]  /*3400*/  IMAD R45, R45, 0x4, R66 ;  /* 0x000000042d2d7824 */ /* 0x000fca00078e0242 */
[----:B0-----:R3:W4:Y:S02]  /*3410*/  ATOMS.ADD R48, [R45], R42 ;  /* 0x0000002a2d30738c */ /* 0x0017240000000000 */
.L_x_35:
[----:B------:R-:W-:Y:S05]  /*3420*/  BSYNC.RECONVERGENT B0 ;  /* 0x0000000000007941 */ /* 0x000fea0003800200 */
.L_x_34:
[----:B------:R-:W-:Y:S01]  /*3430*/  R2P PR, R49, 0x7f ;  /* 0x0000007f31007804 */ /* 0x000fe20000000000 */
[----:B----4-:R4:W0:Y:S01]  /*3440*/  SHFL.IDX PT, R41, R48, R41, 0x1f ;  /* 0x00001f2930297589 */ /* 0x01082200000e0000 */
[----:B------:R-:W-:Y:S01]  /*3450*/  BSSY.RECONVERGENT B0, `(.L_x_36) ;  /* 0x0000027000007945 */ /* 0x000fe20003800200 */
[----:B------:R-:W-:-:S10]  /*3460*/  IMAD.MOV.U32 R46, RZ, RZ, RZ ;  /* 0x000000ffff2e7224 */ /* 0x000fd400078e00ff */
[----:B------:R-:W-:Y:S02]  /*3470*/  VOTE.ANY R40, PT, P0 ;  /* 0x0000000000287806 */ /* 0x000fe400000e0100 */
[----:B---3--:R-:W-:Y:S02]  /*3480*/  VOTE.ANY R45, PT, P1 ;  /* 0x00000000002d7806 */ /* 0x008fe400008e0100 */
        /* <DEDUP_REMOVED lines=24> */
[----:B------:R-:W3:Y:S02]  /*3610*/  FLO.U32 R45, R40 ;  /* 0x00000028002d7300 */ /* 0x000ee400000e0000 */
[----:B------:R-:W-:Y:S02]  /*3620*/  SEL R47, R8, RZ, P0 ;  /* 0x000000ff082f7207 */ /* 0x000fe40000000000 */
[----:B------:R-:W-:-:S04]  /*3630*/  SEL R44, R9, 0x80000000, P0 ;  /* 0x80000000092c7807 */ /* 0x000fc80000000000 */
[----:B------:R-:W-:Y:S02]  /*3640*/  SHF.R.U64 R47, R47, UR5, R44 ;  /* 0x000000052f2f7c19 */ /* 0x000fe4000800122c */
[----:B------:R-:W-:Y:S02]  /*3650*/  LOP3.LUT R44, R39, R40, RZ, 0xc0, !PT ;  /* 0x00000028272c7212 */ /* 0x000fe400078ec0ff */
[----:B------:R-:W-:Y:S02]  /*3660*/  LOP3.LUT R47, R47, UR4, RZ, 0x30, !PT ;  /* 0x000000042f2f7c12 */ /* 0x000fe4000f8e30ff */
[----:B------:R4:W0:Y:S01]  /*3670*/  POPC R40, R44 ;  /* 0x0000002c00287309 */ /* 0x0008220000000000 */
[----:B---3--:R-:W-:-:S13]  /*3680*/  ISETP.NE.AND P0, PT, R64, R45, PT ;  /* 0x0000002d4000720c */ /* 0x008fda0003f05270 */
[----:B----4-:R-:W-:Y:S05]  /*3690*/  @P0 BRA `(.L_x_37) ;  /* 0x0000000000080947 */ /* 0x010fea0003800000 */
[----:B------:R-:W-:-:S05]  /*36a0*/  IMAD R49, R49, 0x4, R66 ;  /* 0x0000000431317824 */ /* 0x000fca00078e0242 */
[----:B0-----:R3:W4:Y:S02]  /*36b0*/  ATOMS.ADD R46, [R49], R40 ;  /* 0x00000028312e738c */ /* 0x0017240000000000 */
.L_x_37:
[----:B------:R-:W-:Y:S05]  /*36c0*/  BSYNC.RECONVERGENT B0 ;  /* 0x0000000000007941 */ /* 0x000fea0003800200 */
.L_x_36:
[----:B------:R-:W-:Y:S01]  /*36d0*/  R2P PR, R47, 0x7f ;  /* 0x0000007f2f007804 */ /* 0x000fe20000000000 */
[----:B----4-:R4:W0:Y:S01]  /*36e0*/  SHFL.IDX PT, R45, R46, R45, 0x1f ;  /* 0x00001f2d2e2d7589 */ /* 0x01082200000e0000 */
[----:B------:R-:W-:Y:S11]  /*36f0*/  BSSY.RECONVERGENT B0, `(.L_x_38) ;  /* 0x0000027000007945 */ /* 0x000ff60003800200 */
[----:B------:R-:W-:-:S02]  /*3700*/  VOTE.ANY R44, PT, P0 ;  /* 0x00000000002c7806 */ /* 0x000fc400000e0100 */
[----:B---3--:R-:W-:Y:S02]  /*3710*/  VOTE.ANY R49, PT, P1 ;  /* 0x0000000000317806 */ /* 0x008fe400008e0100 */
[----:B------:R-:W-:Y:S02]  /*3720*/  @!P0 LOP3.LUT R44, RZ, R44, RZ, 0x33, !PT ;  /* 0x0000002cff2c8212 */ /* 0x000fe400078e33ff */
[----:B------:R-:W-:Y:S02]  /*3730*/  VOTE.ANY R51, PT, P2 ;  /* 0x0000000000337806 */ /* 0x000fe400010e0100 */
[----:B------:R-:W-:Y:S02]  /*3740*/  @!P1 LOP3.LUT R49, RZ, R49, RZ, 0x33, !PT ;  /* 0x00000031ff319212 */ /* 0x000fe400078e33ff */
[----:B------:R-:W-:Y:S02]  /*3750*/  @!P2 LOP3.LUT R51, RZ, R51, RZ, 0x33, !PT ;  /* 0x00000033ff33a212 */ /* 0x000fe400078e33ff */
[----:B------:R-:W-:-:S02]  /*3760*/  LOP3.LUT R44, R49, R44, RZ, 0xc0, !PT ;  /* 0x0000002c312c7212 */ /* 0x000fc400078ec0ff */
[----:B------:R-:W-:Y:S02]  /*3770*/  VOTE.ANY R49, PT, P3 ;  /* 0x0000000000317806 */ /* 0x000fe400018e0100 */
[----:B------:R-:W-:Y:S02]  /*3780*/  LOP3.LUT R44, R51, R44, RZ, 0xc0, !PT ;  /* 0x0000002c332c7212 */ /* 0x000fe400078ec0ff */
[----:B------:R-:W-:Y:S02]  /*3790*/  LOP3.LUT P0, RZ, R47, 0x80, RZ, 0xc0, !PT ;  /* 0x000000802fff7812 */ /* 0x000fe4000780c0ff */
[----:B------:R-:W-:Y:S02]  /*37a0*/  VOTE.ANY R51, PT, P4 ;  /* 0x0000000000337806 */ /* 0x000fe400020e0100 */
[----:B------:R-:W-:Y:S02]  /*37b0*/  @!P3 LOP3.LUT R49, RZ, R49, RZ, 0x33, !PT ;  /* 0x00000031ff31b212 */ /* 0x000fe400078e33ff */
[----:B------:R-:W-:-:S02]  /*37c0*/  @!P4 LOP3.LUT R51, RZ, R51, RZ, 0x33, !PT ;  /* 0x00000033ff33c212 */ /* 0x000fc400078e33ff */
[----:B------:R-:W-:Y:S02]  /*37d0*/  LOP3.LUT R44, R49, R44, RZ, 0xc0, !PT ;  /* 0x0000002c312c7212 */ /* 0x000fe400078ec0ff */
[----:B------:R-:W-:Y:S02]  /*37e0*/  VOTE.ANY R49, PT, P5 ;  /* 0x0000000000317806 */ /* 0x000fe400028e0100 */
[----:B------:R-:W-:Y:S02]  /*37f0*/  LOP3.LUT R44, R51, R44, RZ, 0xc0, !PT ;  /* 0x0000002c332c7212 */ /* 0x000fe400078ec0ff */
[----:B------:R-:W-:Y:S02]  /*3800*/  VOTE.ANY R51, PT, P6 ;  /* 0x0000000000337806 */ /* 0x000fe400030e0100 */
[----:B------:R-:W-:Y:S02]  /*3810*/  @!P5 LOP3.LUT R49, RZ, R49, RZ, 0x33, !PT ;  /* 0x00000031ff31d212 */ /* 0x000fe400078e33ff */
[----:B------:R-:W-:-:S02]  /*3820*/  VOTE.ANY R53, PT, P0 ;  /* 0x0000000000357806 */ /* 0x000fc400000e0100 */
[----:B------:R-:W-:Y:S02]  /*3830*/  @!P6 LOP3.LUT R51, RZ, R51, RZ, 0x33, !PT ;  /* 0x00000033ff33e212 */ /* 0x000fe400078e33ff */
[----:B------:R-:W-:Y:S02]  /*3840*/  LOP3.LUT R44, R49, R44, RZ, 0xc0, !PT ;  /* 0x0000002c312c7212 */ /* 0x000fe400078ec0ff */
[----:B------:R-:W-:Y:S02]  /*3850*/  @!P0 LOP3.LUT R53, RZ, R53, RZ, 0x33, !PT ;  /* 0x00000035ff358212 */ /* 0x000fe400078e33ff */
[----:B------:R-:W-:Y:S02]  /*3860*/  LOP3.LUT R44, R51, R44, RZ, 0xc0, !PT ;  /* 0x0000002c332c7212 */ /* 0x000fe400078ec0ff */
[----:B------:R-:W-:Y:S02]  /*3870*/  ISETP.NE.U32.AND P0, PT, R6, -0x1, PT ;  /* 0xffffffff0600780c */ /* 0x000fe40003f05070 */
[----:B------:R-:W-:-:S02]  /*3880*/  LOP3.LUT R44, R53, R44, RZ, 0xc0, !PT ;  /* 0x0000002c352c7212 */ /* 0x000fc400078ec0ff */
[----:B------:R-:W-:Y:S02]  /*3890*/  ISETP.NE.AND.EX P0, PT, R7, 0x7fffffff, PT, P0 ;  /* 0x7fffffff0700780c */ /* 0x000fe40003f05300 */
[----:B------:R-:W3:Y:S01]  /*38a0*/  FLO.U32 R51, R44 ;  /* 0x0000002c00337300 */ /* 0x000ee200000e0000 */
[----:B------:R-:W-:Y:S02]  /*38b0*/  LOP3.LUT R50, R39, R44, RZ, 0xc0, !PT ;  /* 0x0000002c27327212 */ /* 0x000fe400078ec0ff */
[----:B------:R-:W-:Y:S02]  /*38c0*/  SEL R49, R6, RZ, P0 ;  /* 0x000000ff06317207 */ /* 0x000fe40000000000 */
[----:B------:R-:W-:-:S03]  /*38d0*/  SEL R48, R7, 0x80000000, P0 ;  /* 0x8000000007307807 */ /* 0x000fc60000000000 */
[----:B------:R4:W0:Y:S01]  /*38e0*/  POPC R44, R50 ;  /* 0x00000032002c7309 */ /* 0x0008220000000000 */
[----:B------:R-:W-:Y:S01]  /*38f0*/  SHF.R.U64 R49, R49, UR5, R48 ;  /* 0x0000000531317c19 */ /* 0x000fe20008001230 */
[----:B------:R-:W-:-:S03]  /*3900*/  IMAD.MOV.U32 R48, RZ, RZ, RZ ;  /* 0x000000ffff307224 */ /* 0x000fc600078e00ff */
[----:B------:R-:W-:Y:S02]  /*3910*/  LOP3.LUT R49, R49, UR4, RZ, 0x30, !PT ;  /* 0x0000000431317c12 */ /* 0x000fe4000f8e30ff */
[----:B---3--:R-:W-:-:S13]  /*3920*/  ISETP.NE.AND P0, PT, R64, R51, PT ;  /* 0x000000334000720c */ /* 0x008fda0003f05270 */
[----:B0---4-:R-:W-:Y:S05]  /*3930*/  @P0 BRA `(.L_x_39) ;  /* 0x0000000000080947 */ /* 0x011fea0003800000 */
[----:B------:R-:W-:-:S05]  /*3940*/  IMAD R47, R47, 0x4, R66 ;  /* 0x000000042f2f7824 */ /* 0x000fca00078e0242 */
[----:B------:R0:W3:Y:S02]  /*3950*/  ATOMS.ADD R48, [R47], R44 ;  /* 0x0000002c2f30738c */ /* 0x0000e40000000000 */
.L_x_39:
[----:B------:R-:W-:Y:S05]  /*3960*/  BSYNC.RECONVERGENT B0 ;  /* 0x0000000000007941 */ /* 0x000fea0003800200 */
.L_x_38:
[----:B------:R-:W-:Y:S01]  /*3970*/  R2P PR, R49, 0x7f ;  /* 0x0000007f31007804 */ /* 0x000fe20000000000 */
[----:B------:R-:W-:-:S12]  /*3980*/  BSSY.RECONVERGENT B0, `(.L_x_40) ;  /* 0x0000028000007945 */ /* 0x000fd80003800200 */
[----:B------:R-:W-:Y:S02]  /*3990*/  VOTE.ANY R46, PT, P0 ;  /* 0x00000000002e7806 */ /* 0x000fe400000e0100 */
[----:B0-----:R-:W-:Y:S02]  /*39a0*/  VOTE.ANY R47, PT, P1 ;  /* 0x00000000002f7806 */ /* 0x001fe400008e0100 */
        /* <DEDUP_REMOVED lines=19> */
[----:B------:R-:W-:Y:S01]  /*3ae0*/  @!P0 LOP3.LUT R57, RZ, R57, RZ, 0x33, !PT ;  /* 0x00000039ff398212 */ /* 0x000fe200078e33ff */
[----:B---3--:R0:W3:Y:S01]  /*3af0*/  SHFL.IDX PT, R47, R48, R51, 0x1f ;  /* 0x00001f33302f7589 */ /* 0x0080e200000e0000 */
[----:B------:R-:W-:Y:S02]  /*3b00*/  LOP3.LUT R46, R53, R46, RZ, 0xc0, !PT ;  /* 0x0000002e352e7212 */ /* 0x000fe400078ec0ff */
[----:B------:R-:W-:-:S02]  /*3b10*/  ISETP.NE.U32.AND P0, PT, R4, -0x1, PT ;  /* 0xffffffff0400780c */ /* 0x000fc40003f05070 */
[----:B------:R-:W-:Y:S02]  /*3b20*/  LOP3.LUT R46, R57, R46, RZ, 0xc0, !PT ;  /* 0x0000002e392e7212 */ /* 0x000fe400078ec0ff */
[----:B------:R-:W-:Y:S02]  /*3b30*/  ISETP.NE.AND.EX P0, PT, R5, 0x7fffffff, PT, P0 ;  /* 0x7fffffff0500780c */ /* 0x000fe40003f05300 */
[----:B------:R-:W4:Y:S01]  /*3b40*/  FLO.U32 R57, R46 ;  /* 0x0000002e00397300 */ /* 0x000f2200000e0000 */
[----:B------:R-:W-:Y:S02]  /*3b50*/  LOP3.LUT R52, R39, R46, RZ, 0xc0, !PT ;  /* 0x0000002e27347212 */ /* 0x000fe400078ec0ff */
[----:B------:R-:W-:Y:S02]  /*3b60*/  SEL R53, R4, RZ, P0 ;  /* 0x000000ff04357207 */ /* 0x000fe40000000000 */
[----:B------:R-:W-:-:S03]  /*3b70*/  SEL R50, R5, 0x80000000, P0 ;  /* 0x8000000005327807 */ /* 0x000fc60000000000 */
[----:B------:R0:W0:Y:S01]  /*3b80*/  POPC R46, R52 ;  /* 0x00000034002e7309 */ /* 0x0000220000000000 */
[----:B------:R-:W-:Y:S01]  /*3b90*/  SHF.R.U64 R53, R53, UR5, R50 ;  /* 0x0000000535357c19 */ /* 0x000fe20008001232 */
[----:B------:R-:W-:-:S03]  /*3ba0*/  IMAD.MOV.U32 R50, RZ, RZ, RZ ;  /* 0x000000ffff327224 */ /* 0x000fc600078e00ff */
[----:B------:R-:W-:Y:S02]  /*3bb0*/  LOP3.LUT R53, R53, UR4, RZ, 0x30, !PT ;  /* 0x0000000435357c12 */ /* 0x000fe4000f8e30ff */
[----:B----4-:R-:W-:-:S13]  /*3bc0*/  ISETP.NE.AND P0, PT, R64, R57, PT ;  /* 0x000000394000720c */ /* 0x010fda0003f05270 */
[----:B0--3--:R-:W-:Y:S05]  /*3bd0*/  @P0 BRA `(.L_x_41) ;  /* 0x0000000000080947 */ /* 0x009fea0003800000 */
[----:B------:R-:W-:-:S05]  /*3be0*/  IMAD R49, R49, 0x4, R66 ;  /* 0x0000000431317824 */ /* 0x000fca00078e0242 */
[----:B------:R0:W3:Y:S02]  /*3bf0*/  ATOMS.ADD R50, [R49], R46 ;  /* 0x0000002e3132738c */ /* 0x0000e40000000000 */
.L_x_41:
[----:B------:R-:W-:Y:S05]  /*3c00*/  BSYNC.RECONVERGENT B0 ;  /* 0x0000000000007941 */ /* 0x000fea0003800200 */
.L_x_40:
[----:B------:R-:W-:Y:S01]  /*3c10*/  R2P PR, R53, 0x7f ;  /* 0x0000007f35007804 */ /* 0x000fe20000000000 */
[----:B------:R-:W-:Y:S01]  /*3c20*/  BSSY.RECONVERGENT B0, `(.L_x_42) ;  /* 0x0000022000007945 */ /* 0x000fe20003800200 */
[----:B------:R-:W-:-:S11]  /*3c30*/  IMAD.MOV.U32 R52, RZ, RZ, RZ ;  /* 0x000000ffff347224 */ /* 0x000fd600078e00ff */
        /* <DEDUP_REMOVED lines=23> */
[----:B------:R-:W-:-:S04]  /*3db0*/  LOP3.LUT R48, R51, R48, RZ, 0xc0, !PT ;  /* 0x0000003033307212 */ /* 0x000fc800078ec0ff */
[----:B------:R-:W-:-:S04]  /*3dc0*/  LOP3.LUT R54, R59, R48, RZ, 0xc0, !PT ;  /* 0x000000303b367212 */ /* 0x000fc800078ec0ff */
[----:B------:R-:W4:Y:S01]  /*3dd0*/  FLO.U32 R51, R54 ;  /* 0x0000003600337300 */ /* 0x000f2200000e0000 */
[----:B------:R-:W-:-:S07]  /*3de0*/  LOP3.LUT R48, R39, R54, RZ, 0xc0, !PT ;  /* 0x0000003627307212 */ /* 0x000fce00078ec0ff */
[----:B------:R-:W0:Y:S01]  /*3df0*/  POPC R48, R48 ;  /* 0x0000003000307309 */ /* 0x000e220000000000 */
[----:B----4-:R-:W-:-:S13]  /*3e00*/  ISETP.NE.AND P0, PT, R64, R51, PT ;  /* 0x000000334000720c */ /* 0x010fda0003f05270 */
[----:B0--3--:R-:W-:Y:S05]  /*3e10*/  @P0 BRA `(.L_x_43) ;  /* 0x0000000000080947 */ /* 0x009fea0003800000 */
[----:B------:R-:W-:-:S05]  /*3e20*/  IMAD R53, R53, 0x4, R66 ;  /* 0x0000000435357824 */ /* 0x000fca00078e0242 */
[----:B------:R0:W3:Y:S02]  /*3e30*/  ATOMS.ADD R52, [R53], R48 ;  /* 0x000000303534738c */ /* 0x0000e40000000000 */
.L_x_43:
[----:B------:R-:W-:Y:S05]  /*3e40*/  BSYNC.RECONVERGENT B0 ;  /* 0x0000000000007941 */ /* 0x000fea0003800200 */
.L_x_42:
[----:B------:R-:W-:Y:S01]  /*3e50*/  R2P PR, R69, 0x7f ;  /* 0x0000007f45007804 */ /* 0x000fe20000000000 */
[----:B---3--:R3:W4:Y:S01]  /*3e60*/  SHFL.IDX PT, R51, R52, R51, 0x1f ;  /* 0x00001f3334337589 */ /* 0x00872200000e0000 */
[----:B------:R-:W-:Y:S01]  /*3e70*/  BSSY.RECONVERGENT B0, `(.L_x_44) ;  /* 0x0000021000007945 */ /* 0x000fe20003800200 */
[----:B------:R-:W-:-:S10]  /*3e80*/  IMAD.MOV.U32 R54, RZ, RZ, RZ ;  /* 0x000000ffff367224 */ /* 0x000fd400078e00ff */
        /* <DEDUP_REMOVED lines=22> */
[----:B------:R-:W-:-:S04]  /*3ff0*/  LOP3.LUT R50, R57, R50, RZ, 0xc0, !PT ;  /* 0x0000003239327212 */ /* 0x000fc800078ec0ff */
[----:B------:R-:W-:-:S04]  /*4000*/  LOP3.LUT R56, R59, R50, RZ, 0xc0, !PT ;  /* 0x000000323b387212 */ /* 0x000fc800078ec0ff */
[----:B------:R-:W0:Y:S01]  /*4010*/  FLO.U32 R53, R56 ;  /* 0x0000003800357300 */ /* 0x000e2200000e0000 */
[----:B------:R-:W-:-:S07]  /*4020*/  LOP3.LUT R50, R39, R56, RZ, 0xc0, !PT ;  /* 0x0000003827327212 */ /* 0x000fce00078ec0ff */
[----:B------:R-:W1:Y:S01]  /*4030*/  POPC R50, R50 ;  /* 0x0000003200327309 */ /* 0x000e620000000000 */
[----:B0-----:R-:W-:-:S13]  /*4040*/  ISETP.NE.AND P0, PT, R64, R53, PT ;  /* 0x000000354000720c */ /* 0x001fda0003f05270 */
[----:B-1-34-:R-:W-:Y:S05]  /*4050*/  @P0 BRA `(.L_x_45) ;  /* 0x0000000000080947 */ /* 0x01afea0003800000 */
[----:B------:R-:W-:-:S05]  /*4060*/  IMAD R69, R69, 0x4, R66 ;  /* 0x0000000445457824 */ /* 0x000fca00078e0242 */
[----:B------:R0:W1:Y:S02]  /*4070*/  ATOMS.ADD R54, [R69], R50 ;  /* 0x000000324536738c */ /* 0x0000640000000000 */
.L_x_45:
[----:B------:R-:W-:Y:S05]  /*4080*/  BSYNC.RECONVERGENT B0 ;  /* 0x0000000000007941 */ /* 0x000fea0003800200 */
.L_x_44:
[----:B------:R-:W-:Y:S01]  /*4090*/  R2P PR, R71, 0x7f ;  /* 0x0000007f47007804 */ /* 0x000fe20000000000 */
[----:B-1----:R1:W3:Y:S01]  /*40a0*/  SHFL.IDX PT, R53, R54, R53, 0x1f ;  /* 0x00001f3536357589 */ /* 0x0022e200000e0000 */
        /* <DEDUP_REMOVED lines=26> */
[----:B------:R-:W4:Y:S01]  /*4250*/  FLO.U32 R57, R58 ;  /* 0x0000003a00397300 */ /* 0x000f2200000e0000 */
[----:B------:R-:W-:-:S07]  /*4260*/  LOP3.LUT R52, R39, R58, RZ, 0xc0, !PT ;  /* 0x0000003a27347212 */ /* 0x000fce00078ec0ff */
[----:B------:R-:W0:Y:S01]  /*4270*/  POPC R52, R52 ;  /* 0x0000003400347309 */ /* 0x000e220000000000 */
[----:B----4-:R-:W-:-:S13]  /*4280*/  ISETP.NE.AND P0, PT, R64, R57, PT ;  /* 0x000000394000720c */ /* 0x010fda0003f05270 */
[----:B01-3--:R-:W-:Y:S05]  /*4290*/  @P0 BRA `(.L_x_47) ;  /* 0x0000000000080947 */ /* 0x00bfea0003800000 */
[----:B------:R-:W-:-:S05]  /*42a0*/  IMAD R71, R71, 0x4, R66 ;  /* 0x0000000447477824 */ /* 0x000fca00078e0242 */
[----:B------:R0:W1:Y:S02]  /*42b0*/  ATOMS.ADD R56, [R71], R52 ;  /* 0x000000344738738c */ /* 0x0000640000000000 */
.L_x_47:
[----:B------:R-:W-:Y:S05]  /*42c0*/  BSYNC.RECONVERGENT B0 ;  /* 0x0000000000007941 */ /* 0x000fea0003800200 */
.L_x_46:
        /* <DEDUP_REMOVED lines=35> */
.L_x_49:
[----:B------:R-:W-:Y:S05]  /*4500*/  BSYNC.RECONVERGENT B0 ;  /* 0x0000000000007941 */ /* 0x000fea0003800200 */
.L_x_48:
[----:B------:R-:W-:Y:S01]  /*4510*/  R2P PR, R75, 0x7f ;  /* 0x0000007f4b007804 */ /* 0x000fe20000000000 */
[----:B-1----:R1:W3:Y:S01]  /*4520*/  SHFL.IDX PT, R59, R58, R59, 0x1f ;  /* 0x00001f3b3a3b7589 */ /* 0x0022e200000e0000 */
[----:B------:R-:W-:Y:S11]  /*4530*/  BSSY.RECONVERGENT B0, `(.L_x_50) ;  /* 0x0000027000007945 */ /* 0x000ff60003800200 */
[----:B------:R-:W-:-:S02]  /*4540*/  VOTE.ANY R56, PT, P0 ;  /* 0x0000000000387806 */ /* 0x000fc400000e0100 */
[----:B------:R-:W-:Y:S02]  /*4550*/  VOTE.ANY R61, PT, P1 ;  /* 0x00000000003d7806 */ /* 0x000fe400008e0100 */
        /* <DEDUP_REMOVED lines=33> */
[----:B01-3--:R-:W-:Y:S05]  /*4770*/  @P0 BRA `(.L_x_51) ;  /* 0x0000000000080947 */ /* 0x00bfea0003800000 */
[----:B------:R-:W-:-:S05]  /*4780*/  IMAD R75, R75, 0x4, R66 ;  /* 0x000000044b4b7824 */ /* 0x000fca00078e0242 */
[----:B------:R0:W1:Y:S02]  /*4790*/  ATOMS.ADD R60, [R75], R56 ;  /* 0x000000384b3c738c */ /* 0x0000640000000000 */
.L_x_51:
[----:B------:R-:W-:Y:S05]  /*47a0*/  BSYNC.RECONVERGENT B0 ;  /* 0x0000000000007941 */ /* 0x000fea0003800200 */
.L_x_50:
        /* <DEDUP_REMOVED lines=35> */
.L_x_53:
[----:B------:R-:W-:Y:S05]  /*49e0*/  BSYNC.RECONVERGENT B0 ;  /* 0x0000000000007941 */ /* 0x000fea0003800200 */
.L_x_52:
[----:B------:R-:W-:Y:S01]  /*49f0*/  R2P PR, R77, 0x7f ;  /* 0x0000007f4d007804 */ /* 0x000fe20000000000 */
[----:B-1----:R1:W3:Y:S01]  /*4a00*/  SHFL.IDX PT, R65, R62, R65, 0x1f ;  /* 0x00001f413e417589 */ /* 0x0022e200000e0000 */
[----:B------:R-:W-:Y:S11]  /*4a10*/  BSSY.RECONVERGENT B0, `(.L_x_54) ;  /* 0x0000021000007945 */ /* 0x000ff60003800200 */
[----:B------:R-:W-:-:S02]  /*4a20*/  VOTE.ANY R60, PT, P0 ;  /* 0x00000000003c7806 */ /* 0x000fc400000e0100 */
[----:B0-----:R-:W-:Y:S02]  /*4a30*/  VOTE.ANY R61, PT, P1 ;  /* 0x00000000003d7806 */ /* 0x001fe400008e0100 */
        /* <DEDUP_REMOVED lines=18> */
[----:B------:R-:W-:Y:S01]  /*4b60*/  LOP3.LUT R60, R61, R60, RZ, 0xc0, !PT ;  /* 0x0000003c3d3c7212 */ /* 0x000fe200078ec0ff */
[----:B------:R-:W-:Y:S01]  /*4b70*/  IMAD.MOV.U32 R61, RZ, RZ, RZ ;  /* 0x000000ffff3d7224 */ /* 0x000fe200078e00ff */
[----:B------:R-:W-:Y:S02]  /*4b80*/  @!P0 LOP3.LUT R69, RZ, R69, RZ, 0x33, !PT ;  /* 0x00000045ff458212 */ /* 0x000fe400078e33ff */
[----:B------:R-:W-:-:S04]  /*4b90*/  LOP3.LUT R60, R67, R60, RZ, 0xc0, !PT ;  /* 0x0000003c433c7212 */ /* 0x000fc800078ec0ff */
[----:B------:R-:W-:-:S04]  /*4ba0*/  LOP3.LUT R70, R69, R60, RZ, 0xc0, !PT ;  /* 0x0000003c45467212 */ /* 0x000fc800078ec0ff */
[----:B------:R-:W0:Y:S01]  /*4bb0*/  FLO.U32 R67, R70 ;  /* 0x0000004600437300 */ /* 0x000e2200000e0000 */
[----:B------:R-:W-:-:S07]  /*4bc0*/  LOP3.LUT R39, R39, R70, RZ, 0xc0, !PT ;  /* 0x0000004627277212 */ /* 0x000fce00078ec0ff */
[----:B------:R1:W4:Y:S01]  /*4bd0*/  POPC R60, R39 ;  /* 0x00000027003c7309 */ /* 0x0003220000000000 */
[----:B0-----:R-:W-:-:S13]  /*4be0*/  ISETP.NE.AND P0, PT, R64, R67, PT ;  /* 0x000000434000720c */ /* 0x001fda0003f05270 */
[----:B-1-34-:R-:W-:Y:S05]  /*4bf0*/  @P0 BRA `(.L_x_55) ;  /* 0x0000000000080947 */ /* 0x01afea0003800000 */
[----:B------:R-:W-:-:S06]  /*4c00*/  IMAD R61, R77, 0x4, R66 ;  /* 0x000000044d3d7824 */ /* 0x000fcc00078e0242 */
[----:B------:R0:W1:Y:S02]  /*4c10*/  ATOMS.ADD R61, [R61], R60 ;  /* 0x0000003c3d3d738c */ /* 0x0000640000000000 */
.L_x_55:
[----:B------:R-:W-:Y:S05]  /*4c20*/  BSYNC.RECONVERGENT B0 ;  /* 0x0000000000007941 */ /* 0x000fea0003800200 */
.L_x_54:
[----:B------:R-:W-:Y:S01]  /*4c30*/  BAR.SYNC.DEFER_BLOCKING 0x0 ;  /* 0x0000000000007b1d */ /* 0x000fe20000010000 */
[----:B--2---:R-:W-:Y:S01]  /*4c40*/  IMAD.IADD R38, R38, 0x1, R43 ;  /* 0x0000000126267824 */ /* 0x004fe200078e022b */
[----:B------:R-:W-:Y:S01]  /*4c50*/  ISETP.NE.AND P0, PT, R68, RZ, PT ;  /* 0x000000ff4400720c */ /* 0x000fe20003f05270 */
[----:B------:R-:W-:Y:S02]  /*4c60*/  IMAD.IADD R42, R42, 0x1, R41 ;  /* 0x000000012a2a7824 */ /* 0x000fe400078e0229 */
[----:B------:R-:W-:Y:S01]  /*4c70*/  IMAD.IADD R40, R40, 0x1, R45 ;  /* 0x0000000128287824 */ /* 0x000fe200078e022d */
[----:B------:R-:W-:Y:S01]  /*4c80*/  BSSY B1, `(.L_x_56) ;  /* 0x000004e000017945 */ /* 0x000fe20003800000 */
[----:B------:R-:W-:Y:S01]  /*4c90*/  IMAD.IADD R44, R44, 0x1, R47 ;  /* 0x000000012c2c7824 */ /* 0x000fe200078e022f */
[----:B-1----:R-:W0:Y:S01]  /*4ca0*/  SHFL.IDX PT, R61, R61, R67, 0x1f ;  /* 0x00001f433d3d7589 */ /* 0x002e2200000e0000 */
[----:B------:R-:W-:Y:S02]  /*4cb0*/  IMAD.IADD R46, R46, 0x1, R49 ;  /* 0x000000012e2e7824 */ /* 0x000fe400078e0231 */
[----:B------:R-:W-:-:S02]  /*4cc0*/  IMAD R41, R38, 0x8, R37 ;  /* 0x0000000826297824 */ /* 0x000fc400078e0225 */
[----:B------:R-:W-:Y:S02]  /*4cd0*/  IMAD.IADD R48, R48, 0x1, R51 ;  /* 0x0000000130307824 */ /* 0x000fe400078e0233 */
[----:B------:R-:W-:Y:S02]  /*4ce0*/  IMAD R39, R42, 0x8, R37 ;  /* 0x000000082a277824 */ /* 0x000fe400078e0225 */
[----:B------:R-:W-:Y:S02]  /*4cf0*/  IMAD.IADD R50, R50, 0x1, R53 ;  /* 0x0000000132327824 */ /* 0x000fe400078e0235 */
[----:B------:R-:W-:Y:S02]  /*4d00*/  IMAD R43, R40, 0x8, R37 ;  /* 0x00000008282b7824 */ /* 0x000fe400078e0225 */
[----:B------:R-:W-:Y:S02]  /*4d10*/  IMAD.IADD R52, R52, 0x1, R57 ;  /* 0x0000000134347824 */ /* 0x000fe400078e0239 */
[----:B------:R-:W-:Y:S01]  /*4d20*/  IMAD R45, R44, 0x8, R37 ;  /* 0x000000082c2d7824 */ /* 0x000fe200078e0225 */
[----:B------:R1:W-:Y:S01]  /*4d30*/  STS.64 [R41+-0x8], R32 ;  /* 0xfffff82029007388 */ /* 0x0003e20000000a00 */
[----:B------:R-:W-:-:S02]  /*4d40*/  IMAD.IADD R54, R54, 0x1, R59 ;  /* 0x0000000136367824 */ /* 0x000fc400078e023b */
[----:B------:R-:W-:Y:S01]  /*4d50*/  IMAD R47, R46, 0x8, R37 ;  /* 0x000000082e2f7824 */ /* 0x000fe200078e0225 */
[----:B------:R2:W-:Y:S01]  /*4d60*/  STS.64 [R39+-0x8], R12 ;  /* 0xfffff80c27007388 */ /* 0x0005e20000000a00 */
[----:B------:R-:W-:Y:S02]  /*4d70*/  IMAD.IADD R56, R56, 0x1, R63 ;  /* 0x0000000138387824 */ /* 0x000fe400078e023f */
[----:B------:R-:W-:Y:S01]  /*4d80*/  IMAD R49, R48, 0x8, R37 ;  /* 0x0000000830317824 */ /* 0x000fe200078e0225 */
[----:B------:R3:W-:Y:S01]  /*4d90*/  STS.64 [R43+-0x8], R10 ;  /* 0xfffff80a2b007388 */ /* 0x0007e20000000a00 */
[----:B------:R-:W-:Y:S02]  /*4da0*/  IMAD.IADD R58, R58, 0x1, R65 ;  /* 0x000000013a3a7824 */ /* 0x000fe400078e0241 */
[----:B------:R-:W-:Y:S01]  /*4db0*/  IMAD R51, R50, 0x8, R37 ;  /* 0x0000000832337824 */ /* 0x000fe200078e0225 */
[----:B------:R4:W-:Y:S01]  /*4dc0*/  STS.64 [R45+-0x8], R8 ;  /* 0xfffff8082d007388 */ /* 0x0009e20000000a00 */
[----:B0-----:R-:W-:-:S02]  /*4dd0*/  IMAD.IADD R60, R60, 0x1, R61 ;  /* 0x000000013c3c7824 */ /* 0x001fc400078e023d */
[--C-:B-1----:R-:W-:Y:S01]  /*4de0*/  IMAD R33, R52, 0x8, R37.reuse ;  /* 0x0000000834217824 */ /* 0x102fe200078e0225 */
[----:B------:R-:W-:Y:S01]  /*4df0*/  STS.64 [R47+-0x8], R6 ;  /* 0xfffff8062f007388 */ /* 0x000fe20000000a00 */
[--C-:B--2---:R-:W-:Y:S02]  /*4e00*/  IMAD R13, R54, 0x8, R37.reuse ;  /* 0x00000008360d7824 */ /* 0x104fe400078e0225 */
[--C-:B------:R-:W-:Y:S01]  /*4e10*/  IMAD R53, R60, 0x8, R37.reuse ;  /* 0x000000083c357824 */ /* 0x100fe200078e0225 */
[----:B------:R-:W-:Y:S01]  /*4e20*/  STS.64 [R49+-0x8], R4 ;  /* 0xfffff80431007388 */ /* 0x000fe20000000a00 */
[--C-:B---3--:R-:W-:Y:S02]  /*4e30*/  IMAD R11, R56, 0x8, R37.reuse ;  /* 0x00000008380b7824 */ /* 0x108fe400078e0225 */
[--C-:B----4-:R-:W-:Y:S01]  /*4e40*/  IMAD R9, R58, 0x8, R37.reuse ;  /* 0x000000083a097824 */ /* 0x110fe200078e0225 */
[----:B------:R0:W-:Y:S01]  /*4e50*/  STS.64 [R51+-0x8], R22 ;  /* 0xfffff81633007388 */ /* 0x0001e20000000a00 */
[----:B------:R-:W-:-:S03]  /*4e60*/  IMAD R8, R25, 0x8, R37 ;  /* 0x0000000819087824 */ /* 0x000fc600078e0225 */
[----:B------:R1:W-:Y:S04]  /*4e70*/  STS.64 [R33+-0x8], R20 ;  /* 0xfffff81421007388 */ /* 0x0003e80000000a00 */
[----:B------:R1:W-:Y:S04]  /*4e80*/  STS.64 [R13+-0x8], R18 ;  /* 0xfffff8120d007388 */ /* 0x0003e80000000a00 */
[----:B------:R1:W-:Y:S01]  /*4e90*/  STS.64 [R11+-0x8], R16 ;  /* 0xfffff8100b007388 */ /* 0x0003e20000000a00 */
[----:B0-----:R-:W-:-:S03]  /*4ea0*/  SHF.R.S32.HI R23, RZ, 0x1f, R55 ;  /* 0x0000001fff177819 */ /* 0x001fc60000011437 */
[----:B------:R1:W-:Y:S04]  /*4eb0*/  STS.64 [R9+-0x8], R2 ;  /* 0xfffff80209007388 */ /* 0x0003e80000000a00 */
[----:B------:R1:W-:Y:S01]  /*4ec0*/  STS.64 [R53+-0x8], R14 ;  /* 0xfffff80e35007388 */ /* 0x0003e20000000a00 */
[----:B------:R-:W-:Y:S05]  /*4ed0*/  @P0 BRA `(.L_x_57) ;  /* 0x0000000000a00947 */ /* 0x000fea0003800000 */
[----:B------:R-:W1:Y:S01]  /*4ee0*/  LDG.E.64 R30, desc[UR6][R30.64] ;  /* 0x000000061e1e7981 */ /* 0x000e62000c1e1b00 */
[----:B------:R-:W-:Y:S01]  /*4ef0*/  IMAD.MOV.U32 R5, RZ, RZ, R36 ;  /* 0x000000ffff057224 */ /* 0x000fe200078e0024 */
[----:B-1----:R-:W-:-:S05]  /*4f00*/  IADD3 R2, P0, PT, -R55, R30, RZ ;  /* 0x0000001e37027210 */ /* 0x002fca0007f1e1ff */
[----:B------:R-:W-:Y:S01]  /*4f10*/  IMAD.X R3, R31, 0x1, ~R23, P0 ;  /* 0x000000011f037824 */ /* 0x000fe200000e0e17 */
[----:B------:R-:W-:-:S04]  /*4f20*/  ISETP.GE.AND P0, PT, R35, 0x1, PT ;  /* 0x000000012300780c */ /* 0x000fc80003f06270 */
[----:B------:R0:W-:Y:S09]  /*4f30*/  STS.64 [R8+0x9000], R2 ;  /* 0x0090000208007388 */ /* 0x0001f20000000a00 */
[----:B------:R-:W-:Y:S05]  /*4f40*/  @!P0 BRA `(.L_x_58) ;  /* 0x00000000006c8947 */ /* 0x000fea0003800000 */
[----:B------:R-:W-:Y:S01]  /*4f50*/  BSSY B0, `(.L_x_59) ;  /* 0x0000019000007945 */ /* 0x000fe20003800000 */
[----:B------:R-:W-:Y:S02]  /*4f60*/  IMAD.MOV.U32 R4, RZ, RZ, -0x1 ;  /* 0xffffffffff047424 */ /* 0x000fe400078e00ff */
[----:B------:R-:W-:Y:S02]  /*4f70*/  IMAD.MOV.U32 R6, RZ, RZ, R35 ;  /* 0x000000ffff067224 */ /* 0x000fe400078e0023 */
[----:B------:R-:W-:-:S07]  /*4f80*/  IMAD.MOV.U32 R5, RZ, RZ, R36 ;  /* 0x000000ffff057224 */ /* 0x000fce00078e0024 */
.L_x_63:
[----:B0-----:R-:W0:Y:S01]  /*4f90*/  LDC.64 R2, c[0x0][0x380] ;  /* 0x0000e000ff027b82 */ /* 0x001e220000000a00 */
[----:B------:R-:W-:Y:S01]  /*4fa0*/  VIADD R15, R6, 0xffffffff ;  /* 0xffffffff060f7836 */ /* 0x000fe20000000000 */
[----:B------:R-:W-:Y:S03]  /*4fb0*/  BSSY B2, `(.L_x_60) ;  /* 0x0000008000027945 */ /* 0x000fe60003800000 */
[----:B------:R-:W-:-:S04]  /*4fc0*/  IMAD R7, R15, 0x100, R25 ;  /* 0x000001000f077824 */ /* 0x000fc800078e0219 */
[----:B0-----:R-:W-:-:S07]  /*4fd0*/  IMAD.WIDE R2, R7, 0x4, R2 ;  /* 0x0000000407027825 */ /* 0x001fce00078e0202 */
.L_x_61:
[----:B------:R-:W-:Y:S05]  /*4fe0*/  YIELD ;  /* 0x0000000000007946 */ /* 0x000fea0003800000 */
[----:B------:R0:W-:Y:S06]  /*4ff0*/  MEMBAR.SC.CTA ;  /* 0x0000000000007992 */ /* 0x0001ec0000000000 */
[----:B0-----:R-:W2:Y:S02]  /*5000*/  LDG.E.STRONG.SYS R7, desc[UR6][R2.64] ;  /* 0x0000000602077981 */ /* 0x001ea4000c1f5900 */
[----:B--2---:R-:W-:-:S13]  /*5010*/  ISETP.NE.AND P0, PT, R7, RZ, PT ;  /* 0x000000ff0700720c */ /* 0x004fda0003f05270 */
[----:B------:R-:W-:Y:S05]  /*5020*/  @!P0 BRA `(.L_x_61) ;  /* 0xfffffffc00ec8947 */ /* 0x000fea000383ffff */
[----:B------:R-:W-:Y:S05]  /*5030*/  BSYNC B2 ;  /* 0x0000000000027941 */ /* 0x000fea0003800000 */
.L_x_60:
[----:B------:R-:W-:Y:S01]  /*5040*/  BSSY.RECONVERGENT B2, `(.L_x_62) ;  /* 0x0000006000027945 */ /* 0x000fe20003800200 */
[C---:B------:R-:W-:Y:S02]  /*5050*/  ISETP.GT.AND P0, PT, R7.reuse, -0x1, PT ;  /* 0xffffffff0700780c */ /* 0x040fe40003f04270 */
[----:B------:R-:W-:Y:S01]  /*5060*/  LOP3.LUT R2, R7, 0x3fffffff, RZ, 0xc0, !PT ;  /* 0x3fffffff07027812 */ /* 0x000fe200078ec0ff */
[----:B------:R-:W-:Y:S05]  /*5070*/  WARPSYNC.EXCLUSIVE R4 ;  /* 0x0000000004007348 */ /* 0x000fea0003a00000 */
[----:B------:R-:W-:-:S05]  /*5080*/  IMAD.IADD R5, R2, 0x1, R5 ;  /* 0x0000000102057824 */ /* 0x000fca00078e0205 */
[----:B------:R-:W-:-:S07]  /*5090*/  VOTE.ANY R4, PT, P0 ;  /* 0x0000000000047806 */ /* 0x000fce00000e0100 */
[----:B------:R-:W-:Y:S05]  /*50a0*/  BSYNC.RECONVERGENT B2 ;  /* 0x0000000000027941 */ /* 0x000fea0003800200 */
.L_x_62:
[----:B------:R-:W-:Y:S01]  /*50b0*/  ISETP.GT.U32.AND P1, PT, R6, 0x1, PT ;  /* 0x000000010600780c */ /* 0x000fe20003f24070 */
[----:B------:R-:W-:-:S12]  /*50c0*/  IMAD.MOV.U32 R6, RZ, RZ, R15 ;  /* 0x000000ffff067224 */ /* 0x000fd800078e000f */
[----:B------:R-:W-:Y:S05]  /*50d0*/  @P0 BRA P1, `(.L_x_63) ;  /* 0xfffffffc00ac0947 */ /* 0x000fea000083ffff */
[----:B------:R-:W-:Y:S05]  /*50e0*/  BSYNC B0 ;  /* 0x0000000000007941 */ /* 0x000fea0003800000 */
.L_x_59:
[----:B------:R1:W2:Y:S02]  /*50f0*/  LDS.64 R2, [R8+0x9000] ;  /* 0x0090000008027984 */ /* 0x0002a40000000a00 */
.L_x_58:
[C---:B------:R-:W-:Y:S01]  /*5100*/  IMAD.IADD R7, R5.reuse, 0x1, -R36 ;  /* 0x0000000105077824 */ /* 0x040fe200078e0a24 */
[----:B------:R-:W-:-:S04]  /*5110*/  LOP3.LUT R5, R5, 0x80000000, RZ, 0xfc, !PT ;  /* 0x8000000005057812 */ /* 0x000fc800078efcff */
[C---:B0-2---:R-:W-:Y:S01]  /*5120*/  IADD3 R2, P0, PT, R7.reuse, R2, RZ ;  /* 0x0000000207027210 */ /* 0x045fe20007f1e0ff */
[----:B------:R0:W-:Y:S03]  /*5130*/  STG.E.STRONG.SYS desc[UR6][R28.64], R5 ;  /* 0x000000051c007986 */ /* 0x0001e6000c115906 */
[----:B------:R-:W-:-:S05]  /*5140*/  LEA.HI.X.SX32 R3, R7, R3, 0x1, P0 ;  /* 0x0000000307037211 */ /* 0x000fca00000f0eff */
[----:B------:R0:W-:Y:S04]  /*5150*/  STS.64 [R8+0x9000], R2 ;  /* 0x0090000208007388 */ /* 0x0001e80000000a00 */
.L_x_57:
[----:B------:R-:W-:Y:S05]  /*5160*/  BSYNC B1 ;  /* 0x0000000000017941 */ /* 0x000fea0003800000 */
.L_x_56:
[----:B------:R-:W2:Y:S08]  /*5170*/  LDC R7, c[0x0][0x3c0] ;  /* 0x0000f000ff077b82 */ /* 0x000eb00000000800 */
[----:B0-----:R-:W0:Y:S01]  /*5180*/  LDC.64 R4, c[0x0][0x390] ;  /* 0x0000e400ff047b82 */ /* 0x001e220000000a00 */
[----:B--2---:R-:W-:Y:S02]  /*5190*/  ISETP.GE.AND P0, PT, R0, R7, PT ;  /* 0x000000070000720c */ /* 0x004fe40003f06270 */
[----:B0-----:R-:W-:-:S04]  /*51a0*/  ISETP.EQ.U32.AND P1, PT, R4, RZ, PT ;  /* 0x000000ff0400720c */ /* 0x001fc80003f22070 */
[----:B------:R-:W-:-:S04]  /*51b0*/  ISETP.EQ.OR.EX P0, PT, R5, RZ, !P0, P1 ;  /* 0x000000ff0500720c */ /* 0x000fc80004702710 */
[----:B------:R-:W-:-:S13]  /*51c0*/  ISETP.GT.U32.OR P0, PT, R25, 0xff, P0 ;  /* 0x000000ff1900780c */ /* 0x000fda0000704470 */
[----:B------:R-:W-:Y:S05]  /*51d0*/  @P0 BRA `(.L_x_64) ;  /* 0x00000000001c0947 */ /* 0x000fea0003800000 */
[----:B-1----:R-:W0:Y:S01]  /*51e0*/  LDS.64 R2, [R8+0x9000] ;  /* 0x0090000008027984 */ /* 0x002e220000000a00 */
[C---:B------:R-:W-:Y:S02]  /*51f0*/  LEA R4, P2, R25.reuse, R4, 0x3 ;  /* 0x0000000419047211 */ /* 0x040fe400078418ff */
[--C-:B------:R-:W-:Y:S02]  /*5200*/  SHF.R.S32.HI R6, RZ, 0x1f, R36.reuse ;  /* 0x0000001fff067819 */ /* 0x100fe40000011424 */
[----:B------:R-:W-:Y:S02]  /*5210*/  LEA.HI.X R5, R25, R5, RZ, 0x3, P2 ;  /* 0x0000000519057211 */ /* 0x000fe400010f1cff */
[----:B0-----:R-:W-:-:S04]  /*5220*/  IADD3 R2, P0, P1, R2, R55, R36 ;  /* 0x0000003702027210 */ /* 0x001fc8000791e024 */
[----:B------:R-:W-:-:S05]  /*5230*/  IADD3.X R3, PT, PT, R3, R23, R6, P0, P1 ;  /* 0x0000001703037210 */ /* 0x000fca00007e2406 */
[----:B------:R0:W-:Y:S04]  /*5240*/  STG.E.64 desc[UR6][R4.64], R2 ;  /* 0x0000000204007986 */ /* 0x0001e8000c101b06 */
.L_x_64:
[----:B------:R-:W-:Y:S01]  /*5250*/  ISETP.GT.AND P1, PT, R0, R7, PT ;  /* 0x000000070000720c */ /* 0x000fe20003f24270 */
[----:B------:R-:W-:Y:S05]  /*5260*/  WARPSYNC.ALL ;  /* 0x0000000000007948 */ /* 0x000fea0003800000 */
[----:B------:R-:W-:Y:S07]  /*5270*/  BAR.SYNC.DEFER_BLOCKING 0x0 ;  /* 0x0000000000007b1d */ /* 0x000fee0000010000 */
[----:B------:R-:W-:Y:S05]  /*5280*/  @P1 BRA `(.L_x_65) ;  /* 0x0000000c00cc1947 */ /* 0x000fea0003800000 */
[----:B01----:R-:W0:Y:S01]  /*5290*/  LDS.64 R2, [R8] ;  /* 0x0000000008027984 */ /* 0x003e220000000a00 */
[----:B------:R-:W1:Y:S01]  /*52a0*/  LDCU UR5, c[0x0][0x3c4] ;  /* 0x00007880ff0577ac */ /* 0x000e620008000800 */
[----:B------:R-:W2:Y:S01]  /*52b0*/  LDCU.64 UR8, c[0x0][0x3a0] ;  /* 0x00007400ff0877ac */ /* 0x000ea20008000a00 */
[----:B0-----:R-:W-:-:S04]  /*52c0*/  ISETP.NE.U32.AND P0, PT, R2, -0x1, PT ;  /* 0xffffffff0200780c */ /* 0x001fc80003f05070 */
[----:B------:R-:W-:-:S04]  /*52d0*/  ISETP.NE.AND.EX P0, PT, R3, 0x7fffffff, PT, P0 ;  /* 0x7fffffff0300780c */ /* 0x000fc80003f05300 */
[----:B------:R-:W-:Y:S02]  /*52e0*/  SEL R0, R2, RZ, P0 ;  /* 0x000000ff02007207 */ /* 0x000fe40000000000 */
[C---:B------:R-:W-:Y:S02]  /*52f0*/  SEL R5, R3.reuse, 0x80000000, P0 ;  /* 0x8000000003057807 */ /* 0x040fe40000000000 */
[----:B------:R-:W-:Y:S02]  /*5300*/  ISETP.GE.AND P0, PT, R3, RZ, PT ;  /* 0x000000ff0300720c */ /* 0x000fe40003f06270 */
[----:B-1----:R-:W-:Y:S02]  /*5310*/  SHF.R.U64 R0, R0, UR5, R5 ;  /* 0x0000000500007c19 */ /* 0x002fe40008001205 */
[----:B------:R-:W-:Y:S02]  /*5320*/  SEL R7, RZ, 0xffffffff, !P0 ;  /* 0xffffffffff077807 */ /* 0x000fe40004000000 */
[----:B------:R-:W-:-:S02]  /*5330*/  LOP3.LUT R0, R0, UR4, RZ, 0x30, !PT ;  /* 0x0000000400007c12 */ /* 0x000fc4000f8e30ff */
[----:B------:R-:W-:-:S03]  /*5340*/  LOP3.LUT R6, R7, R2, RZ, 0x3c, !PT ;  /* 0x0000000207067212 */ /* 0x000fc600078e3cff */
[----:B------:R-:W-:-:S05]  /*5350*/  IMAD R0, R0, 0x8, R37 ;  /* 0x0000000800007824 */ /* 0x000fca00078e0225 */
[----:B------:R-:W0:Y:S02]  /*5360*/  LDS.64 R4, [R0+0x9000] ;  /* 0x0090000000047984 */ /* 0x000e240000000a00 */
[----:B0-----:R-:W-:-:S05]  /*5370*/  IADD3 R4, P2, PT, R4, R25, RZ ;  /* 0x0000001904047210 */ /* 0x001fca0007f5e0ff */
[----:B------:R-:W-:Y:S01]  /*5380*/  IMAD.X R15, RZ, RZ, R5, P2 ;  /* 0x000000ffff0f7224 */ /* 0x000fe200010e0605 */
[----:B------:R-:W-:Y:S02]  /*5390*/  SEL R5, RZ, 0x7fffffff, !P0 ;  /* 0x7fffffffff057807 */ /* 0x000fe40004000000 */
[C---:B--2---:R-:W-:Y:S02]  /*53a0*/  LEA R14, P0, R4.reuse, UR8, 0x3 ;  /* 0x00000008040e7c11 */ /* 0x044fe4000f8018ff */
[----:B------:R-:W-:Y:S02]  /*53b0*/  LOP3.LUT R7, R5, R3, RZ, 0x3c, !PT ;  /* 0x0000000305077212 */ /* 0x000fe400078e3cff */
[----:B------:R-:W-:-:S05]  /*53c0*/  LEA.HI.X R15, R4, UR9, R15, 0x3, P0 ;  /* 0x00000009040f7c11 */ /* 0x000fca00080f1c0f */
[----:B------:R-:W-:Y:S01]  /*53d0*/  STG.E.64 desc[UR6][R14.64], R6 ;  /* 0x000000060e007986 */ /* 0x000fe2000c101b06 */
[----:B------:R-:W-:-:S03]  /*53e0*/  NOP ;  /* 0x0000000000007918 */ /* 0x000fc60000000000 */
[----:B------:R-:W0:Y:S02]  /*53f0*/  LDS.64 R2, [R8+0xc00] ;  /* 0x000c000008027984 */ /* 0x000e240000000a00 */
[----:B0-----:R-:W-:-:S04]  /*5400*/  ISETP.NE.U32.AND P0, PT, R2, -0x1, PT ;  /* 0xffffffff0200780c */ /* 0x001fc80003f05070 */
[----:B------:R-:W-:-:S04]  /*5410*/  ISETP.NE.AND.EX P0, PT, R3, 0x7fffffff, PT, P0 ;  /* 0x7fffffff0300780c */ /* 0x000fc80003f05300 */
[----:B------:R-:W-:Y:S02]  /*5420*/  SEL R0, R2, RZ, P0 ;  /* 0x000000ff02007207 */ /* 0x000fe40000000000 */
[C---:B------:R-:W-:Y:S02]  /*5430*/  SEL R5, R3.reuse, 0x80000000, P0 ;  /* 0x8000000003057807 */ /* 0x040fe40000000000 */
[----:B------:R-:W-:Y:S02]  /*5440*/  ISETP.GE.AND P0, PT, R3, RZ, PT ;  /* 0x000000ff0300720c */ /* 0x000fe40003f06270 */
[----:B------:R-:W-:Y:S02]  /*5450*/  SHF.R.U64 R0, R0, UR5, R5 ;  /* 0x0000000500007c19 */ /* 0x000fe40008001205 */
[----:B------:R-:W-:Y:S02]  /*5460*/  SEL R7, RZ, 0xffffffff, !P0 ;  /* 0xffffffffff077807 */ /* 0x000fe40004000000 */
[----:B------:R-:W-:-:S02]  /*5470*/  LOP3.LUT R0, R0, UR4, RZ, 0x30, !PT ;  /* 0x0000000400007c12 */ /* 0x000fc4000f8e30ff */
[----:B------:R-:W-:Y:S02]  /*5480*/  SEL R15, RZ, 0x7fffffff, !P0 ;  /* 0x7fffffffff0f7807 */ /* 0x000fe40004000000 */
[----:B------:R-:W-:Y:S01]  /*5490*/  LOP3.LUT R6, R7, R2, RZ, 0x3c, !PT ;  /* 0x0000000207067212 */ /* 0x000fe200078e3cff */
[----:B------:R-:W-:Y:S01]  /*54a0*/  IMAD R0, R0, 0x8, R37 ;  /* 0x0000000800007824 */ /* 0x000fe200078e0225 */
[----:B------:R-:W-:-:S04]  /*54b0*/  LOP3.LUT R7, R15, R3, RZ, 0x3c, !PT ;  /* 0x000000030f077212 */ /* 0x000fc800078e3cff */
[----:B------:R-:W0:Y:S02]  /*54c0*/  LDS.64 R4, [R0+0x9000] ;  /* 0x0090000000047984 */ /* 0x000e240000000a00 */
[----:B0-----:R-:W-:-:S04]  /*54d0*/  IADD3 R4, P2, PT, R4, R25, RZ ;  /* 0x0000001904047210 */ /* 0x001fc80007f5e0ff */
[----:B------:R-:W-:Y:S01]  /*54e0*/  LEA R14, P0, R4, UR8, 0x3 ;  /* 0x00000008040e7c11 */ /* 0x000fe2000f8018ff */
[----:B------:R-:W-:-:S05]  /*54f0*/  IMAD.X R5, RZ, RZ, R5, P2 ;  /* 0x000000ffff057224 */ /* 0x000fca00010e0605 */
        /* <DEDUP_REMOVED lines=201> */
[----:B------:R0:W-:Y:S01]  /*6190*/  STG.E.64 desc[UR6][R4.64+0x8400], R2 ;  /* 0x0084000204007986 */ /* 0x0001e2000c101b06 */
[----:B------:R-:W-:Y:S01]  /*61a0*/  NOP ;  /* 0x0000000000007918 */ /* 0x000fe20000000000 */
[----:B------:R-:W-:Y:S05]  /*61b0*/  BRA `(.L_x_66) ;  /* 0x0000001400107947 */ /* 0x000fea0003800000 */
.L_x_65:
[----:B01----:R-:W-:Y:S01]  /*61c0*/  IMAD R3, R35, -0x1200, R7 ;  /* 0xffffee0023037824 */ /* 0x003fe200078e0207 */
[----:B------:R-:W-:Y:S01]  /*61d0*/  BSSY.RECONVERGENT B0, `(.L_x_67) ;  /* 0x0000021000007945 */ /* 0x000fe20003800200 */
[C---:B------:R-:W-:Y:S02]  /*61e0*/  VIADD R0, R25.reuse, 0x180 ;  /* 0x0000018019007836 */ /* 0x040fe40000000000 */
[C---:B------:R-:W-:Y:S01]  /*61f0*/  VIADD R2, R25.reuse, 0x300 ;  /* 0x0000030019027836 */ /* 0x040fe20000000000 */
[CC--:B------:R-:W-:Y:S01]  /*6200*/  ISETP.GE.AND P0, PT, R25.reuse, R3.reuse, PT ;  /* 0x000000031900720c */ /* 0x0c0fe20003f06270 */
[C---:B------:R-:W-:Y:S01]  /*6210*/  VIADD R4, R25.reuse, 0x480 ;  /* 0x0000048019047836 */ /* 0x040fe20000000000 */
[-C--:B------:R-:W-:Y:S01]  /*6220*/  ISETP.GE.AND P6, PT, R0, R3.reuse, PT ;  /* 0x000000030000720c */ /* 0x080fe20003fc6270 */
[C---:B------:R-:W-:Y:S01]  /*6230*/  VIADD R0, R25.reuse, 0x600 ;  /* 0x0000060019007836 */ /* 0x040fe20000000000 */
[-C--:B------:R-:W-:Y:S01]  /*6240*/  ISETP.GE.AND P5, PT, R2, R3.reuse, PT ;  /* 0x000000030200720c */ /* 0x080fe20003fa6270 */
[----:B------:R-:W-:Y:S01]  /*6250*/  VIADD R2, R25, 0x780 ;  /* 0x0000078019027836 */ /* 0x000fe20000000000 */
[----:B------:R-:W-:-:S02]  /*6260*/  ISETP.GE.AND P2, PT, R4, R3, PT ;  /* 0x000000030400720c */ /* 0x000fc40003f46270 */
[----:B------:R-:W-:-:S05]  /*6270*/  ISETP.GE.AND P3, PT, R0, R3, PT ;  /* 0x000000030000720c */ /* 0x000fca0003f66270 */
[----:B------:R-:W-:Y:S08]  /*6280*/  @P0 BRA `(.L_x_68) ;  /* 0x0000000000540947 */ /* 0x000ff00003800000 */
[----:B------:R-:W0:Y:S01]  /*6290*/  LDS.64 R4, [R8] ;  /* 0x0000000008047984 */ /* 0x000e220000000a00 */
        /* <DEDUP_REMOVED lines=16> */
[----:B--2---:R-:W-:Y:S01]  /*63a0*/  LEA R6, P0, R10, UR8, 0x3 ;  /* 0x000000080a067c11 */ /* 0x004fe2000f8018ff */
[----:B------:R-:W-:-:S05]  /*63b0*/  IMAD.X R7, RZ, RZ, R7, P4 ;  /* 0x000000ffff077224 */ /* 0x000fca00020e0607 */
[----:B------:R-:W-:-:S05]  /*63c0*/  LEA.HI.X R7, R10, UR9, R7, 0x3, P0 ;  /* 0x000000090a077c11 */ /* 0x000fca00080f1c07 */
[----:B------:R0:W-:Y:S02]  /*63d0*/  STG.E.64 desc[UR6][R6.64], R4 ;  /* 0x0000000406007986 */ /* 0x0001e4000c101b06 */
.L_x_68:
[----:B------:R-:W-:Y:S05]  /*63e0*/  BSYNC.RECONVERGENT B0 ;  /* 0x0000000000007941 */ /* 0x000fea0003800200 */
.L_x_67:
[----:B------:R-:W-:Y:S01]  /*63f0*/  NOP ;  /* 0x0000000000007918 */ /* 0x000fe20000000000 */
[----:B------:R-:W-:Y:S01]  /*6400*/  BSSY.RECONVERGENT B0, `(.L_x_69) ;  /* 0x0000019000007945 */ /* 0x000fe20003800200 */
[----:B------:R-:W-:Y:S01]  /*6410*/  ISETP.GE.AND P4, PT, R2, R3, PT ;  /* 0x000000030200720c */ /* 0x000fe20003f86270 */
[----:B------:R-:W-:Y:S02]  /*6420*/  VIADD R2, R25, 0x900 ;  /* 0x0000090019027836 */ /* 0x000fe40000000000 */
[----:B------:R-:W-:Y:S10]  /*6430*/  @P6 BRA `(.L_x_70) ;  /* 0x0000000000546947 */ /* 0x000ff40003800000 */
[----:B0-----:R-:W0:Y:S01]  /*6440*/  LDS.64 R4, [R8+0xc00] ;  /* 0x000c000008047984 */ /* 0x001e220000000a00 */
        /* <DEDUP_REMOVED lines=20> */
.L_x_70:
[----:B------:R-:W-:Y:S05]  /*6590*/  BSYNC.RECONVERGENT B0 ;  /* 0x0000000000007941 */ /* 0x000fea0003800200 */
.L_x_69:
[----:B------:R-:W-:Y:S01]  /*65a0*/  NOP ;  /* 0x0000000000007918 */ /* 0x000fe20000000000 */
[----:B------:R-:W-:Y:S01]  /*65b0*/  BSSY.RECONVERGENT B0, `(.L_x_71) ;  /* 0x0000019000007945 */ /* 0x000fe20003800200 */
[----:B------:R-:W-:Y:S01]  /*65c0*/  ISETP.GE.AND P6, PT, R2, R3, PT ;  /* 0x000000030200720c */ /* 0x000fe20003fc6270 */
[----:B------:R-:W-:Y:S02]  /*65d0*/  VIADD R2, R25, 0xa80 ;  /* 0x00000a8019027836 */ /* 0x000fe40000000000 */
[----:B------:R-:W-:Y:S10]  /*65e0*/  @P5 BRA `(.L_x_72) ;  /* 0x0000000000545947 */ /* 0x000ff40003800000 */
[----:B01----:R-:W0:Y:S01]  /*65f0*/  LDS.64 R4, [R8+0x1800] ;  /* 0x0018000008047984 */ /* 0x003e220000000a00 */
        /* <DEDUP_REMOVED lines=20> */
.L_x_72:
[----:B------:R-:W-:Y:S05]  /*6740*/  BSYNC.RECONVERGENT B0 ;  /* 0x0000000000007941 */ /* 0x000fea0003800200 */
.L_x_71:
[----:B------:R-:W-:Y:S01]  /*6750*/  NOP ;  /* 0x0000000000007918 */ /* 0x000fe20000000000 */
[----:B------:R-:W-:Y:S01]  /*6760*/  BSSY.RECONVERGENT B0, `(.L_x_73) ;  /* 0x0000019000007945 */ /* 0x000fe20003800200 */
[----:B------:R-:W-:Y:S02]  /*6770*/  ISETP.GE.AND P5, PT, R2, R3, PT ;  /* 0x000000030200720c */ /* 0x000fe40003fa6270 */
[----:B------:R-:W-:Y:S01]  /*6780*/  LOP3.LUT R2, R25, 0xc00, RZ, 0xfc, !PT ;  /* 0x00000c0019027812 */ /* 0x000fe200078efcff */
[----:B------:R-:W-:Y:S10]  /*6790*/  @P2 BRA `(.L_x_74) ;  /* 0x0000000000542947 */ /* 0x000ff40003800000 */
[----:B012---:R-:W0:Y:S01]  /*67a0*/  LDS.64 R4, [R8+0x2400] ;  /* 0x0024000008047984 */ /* 0x007e220000000a00 */
        /* <DEDUP_REMOVED lines=20> */
.L_x_74:
[----:B------:R-:W-:Y:S05]  /*68f0*/  BSYNC.RECONVERGENT B0 ;  /* 0x0000000000007941 */ /* 0x000fea0003800200 */
.L_x_73:
[----:B------:R-:W-:Y:S01]  /*6900*/  NOP ;  /* 0x0000000000007918 */ /* 0x000fe20000000000 */
[----:B------:R-:W-:Y:S01]  /*6910*/  BSSY.RECONVERGENT B0, `(.L_x_75) ;  /* 0x0000019000007945 */ /* 0x000fe20003800200 */
[----:B------:R-:W-:Y:S01]  /*6920*/  ISETP.GE.AND P2, PT, R2, R3, PT ;  /* 0x000000030200720c */ /* 0x000fe20003f46270 */
[----:B------:R-:W-:Y:S02]  /*6930*/  VIADD R2, R25, 0xd80 ;  /* 0x00000d8019027836 */ /* 0x000fe40000000000 */
[----:B------:R-:W-:Y:S10]  /*6940*/  @P3 BRA `(.L_x_76) ;  /* 0x0000000000543947 */ /* 0x000ff40003800000 */
[----:B0123--:R-:W0:Y:S01]  /*6950*/  LDS.64 R4, [R8+0x3000] ;  /* 0x0030000008047984 */ /* 0x00fe220000000a00 */
        /* <DEDUP_REMOVED lines=20> */
.L_x_76:
[----:B------:R-:W-:Y:S05]  /*6aa0*/  BSYNC.RECONVERGENT B0 ;  /* 0x0000000000007941 */ /* 0x000fea0003800200 */
.L_x_75:
[----:B------:R-:W-:Y:S01]  /*6ab0*/  NOP ;  /* 0x0000000000007918 */ /* 0x000fe20000000000 */
[----:B------:R-:W-:Y:S01]  /*6ac0*/  BSSY.RECONVERGENT B0, `(.L_x_77) ;  /* 0x0000019000007945 */ /* 0x000fe20003800200 */
[----:B------:R-:W-:Y:S01]  /*6ad0*/  ISETP.GE.AND P3, PT, R2, R3, PT ;  /* 0x000000030200720c */ /* 0x000fe20003f66270 */
[----:B------:R-:W-:Y:S02]  /*6ae0*/  VIADD R2, R25, 0xf00 ;  /* 0x00000f0019027836 */ /* 0x000fe40000000000 */
[----:B------:R-:W-:Y:S10]  /*6af0*/  @P4 BRA `(.L_x_78) ;  /* 0x0000000000544947 */ /* 0x000ff40003800000 */
[----:B01234-:R-:W0:Y:S01]  /*6b00*/  LDS.64 R4, [R8+0x3c00] ;  /* 0x003c000008047984 */ /* 0x01fe220000000a00 */
        /* <DEDUP_REMOVED lines=20> */
.L_x_78:
[----:B------:R-:W-:Y:S05]  /*6c50*/  BSYNC.RECONVERGENT B0 ;  /* 0x0000000000007941 */ /* 0x000fea0003800200 */
.L_x_77:
        /* <DEDUP_REMOVED lines=26> */
.L_x_80:
[----:B------:R-:W-:Y:S05]  /*6e00*/  BSYNC.RECONVERGENT B0 ;  /* 0x0000000000007941 */ /* 0x000fea0003800200 */
.L_x_79:
[----:B------:R-:W-:Y:S01]  /*6e10*/  NOP ;  /* 0x0000000000007918 */ /* 0x000fe20000000000 */
[----:B------:R-:W-:Y:S01]  /*6e20*/  BSSY.RECONVERGENT B0, `(.L_x_81) ;  /* 0x0000018000007945 */ /* 0x000fe20003800200 */
[----:B------:R-:W-:-:S03]  /*6e30*/  ISETP.GE.AND P6, PT, R2, R3, PT ;  /* 0x000000030200720c */ /* 0x000fc60003fc6270 */
[----:B------:R-:W-:Y:S10]  /*6e40*/  @P5 BRA `(.L_x_82) ;  /* 0x0000000000545947 */ /* 0x000ff40003800000 */
[----:B------:R-:W5:Y:S01]  /*6e50*/  LDS.64 R2, [R8+0x5400] ;  /* 0x0054000008027984 */ /* 0x000f620000000a00 */
[----:B------:R-:W0:Y:S01]  /*6e60*/  LDCU UR5, c[0x0][0x3c4] ;  /* 0x00007880ff0577ac */ /* 0x000e220008000800 */
[----:B------:R-:W0:Y:S01]  /*6e70*/  LDCU.64 UR8, c[0x0][0x3a0] ;  /* 0x00007400ff0877ac */ /* 0x000e220008000a00 */
[----:B-----5:R-:W-:-:S04]  /*6e80*/  ISETP.NE.U32.AND P0, PT, R2, -0x1, PT ;  /* 0xffffffff0200780c */ /* 0x020fc80003f05070 */
[----:B------:R-:W-:-:S04]  /*6e90*/  ISETP.NE.AND.EX P0, PT, R3, 0x7fffffff, PT, P0 ;  /* 0x7fffffff0300780c */ /* 0x000fc80003f05300 */
[----:B------:R-:W-:Y:S02]  /*6ea0*/  SEL R0, R2, RZ, P0 ;  /* 0x000000ff02007207 */ /* 0x000fe40000000000 */
[C---:B01234-:R-:W-:Y:S02]  /*6eb0*/  SEL R5, R3.reuse, 0x80000000, P0 ;  /* 0x8000000003057807 */ /* 0x05ffe40000000000 */
        /* <DEDUP_REMOVED lines=13> */
[----:B------:R0:W-:Y:S02]  /*6f90*/  STG.E.64 desc[UR6][R4.64+0x5400], R2 ;  /* 0x0054000204007986 */ /* 0x0001e4000c101b06 */
.L_x_82:
[----:B------:R-:W-:Y:S05]  /*6fa0*/  BSYNC.RECONVERGENT B0 ;  /* 0x0000000000007941 */ /* 0x000fea0003800200 */
.L_x_81:
[----:B------:R-:W-:Y:S01]  /*6fb0*/  NOP ;  /* 0x0000000000007918 */ /* 0x000fe20000000000 */
[----:B------:R-:W-:Y:S04]  /*6fc0*/  BSSY.RECONVERGENT B0, `(.L_x_83) ;  /* 0x0000017000007945 */ /* 0x000fe80003800200 */
[----:B------:R-:W-:Y:S05]  /*6fd0*/  @P2 BRA `(.L_x_84) ;  /* 0x0000000000542947 */ /* 0x000fea0003800000 */
[----:B0-----:R-:W0:Y:S01]  /*6fe0*/  LDS.64 R2, [R8+0x6000] ;  /* 0x0060000008027984 */ /* 0x001e220000000a00 */
[----:B------:R-:W5:Y:S01]  /*6ff0*/  LDCU UR5, c[0x0][0x3c4] ;  /* 0x00007880ff0577ac */ /* 0x000f620008000800 */
[----:B------:R-:W5:Y:S01]  /*7000*/  LDCU.64 UR8, c[0x0][0x3a0] ;  /* 0x00007400ff0877ac */ /* 0x000f620008000a00 */
[----:B0-----:R-:W-:-:S04]  /*7010*/  ISETP.NE.U32.AND P0, PT, R2, -0x1, PT ;  /* 0xffffffff0200780c */ /* 0x001fc80003f05070 */
[----:B------:R-:W-:-:S04]  /*7020*/  ISETP.NE.AND.EX P0, PT, R3, 0x7fffffff, PT, P0 ;  /* 0x7fffffff0300780c */ /* 0x000fc80003f05300 */
[----:B------:R-:W-:Y:S02]  /*7030*/  SEL R0, R2, RZ, P0 ;  /* 0x000000ff02007207 */ /* 0x000fe40000000000 */
[C---:B-1234-:R-:W-:Y:S02]  /*7040*/  SEL R5, R3.reuse, 0x80000000, P0 ;  /* 0x8000000003057807 */ /* 0x05efe40000000000 */
[----:B------:R-:W-:Y:S02]  /*7050*/  ISETP.GE.AND P0, PT, R3, RZ, PT ;  /* 0x000000ff0300720c */ /* 0x000fe40003f06270 */
[----:B-----5:R-:W-:Y:S02]  /*7060*/  SHF.R.U64 R0, R0, UR5, R5 ;  /* 0x0000000500007c19 */ /* 0x020fe40008001205 */
        /* <DEDUP_REMOVED lines=12> */
.L_x_84:
[----:B------:R-:W-:Y:S05]  /*7130*/  BSYNC.RECONVERGENT B0 ;  /* 0x0000000000007941 */ /* 0x000fea0003800200 */
.L_x_83:
        /* <DEDUP_REMOVED lines=24> */
.L_x_86:
[----:B------:R-:W-:Y:S05]  /*72c0*/  BSYNC.RECONVERGENT B0 ;  /* 0x0000000000007941 */ /* 0x000fea0003800200 */
.L_x_85:
        /* <DEDUP_REMOVED lines=24> */
.L_x_88:
[----:B------:R-:W-:Y:S05]  /*7450*/  BSYNC.RECONVERGENT B0 ;  /* 0x0000000000007941 */ /* 0x000fea0003800200 */
.L_x_87:
        /* <DEDUP_REMOVED lines=24> */
.L_x_90:
[----:B------:R-:W-:Y:S05]  /*75e0*/  BSYNC.RECONVERGENT B0 ;  /* 0x0000000000007941 */ /* 0x000fea0003800200 */
.L_x_89:
[----:B------:R-:W-:Y:S01]  /*75f0*/  NOP ;  /* 0x0000000000007918 */ /* 0x000fe20000000000 */
.L_x_66:
[----:B------:R0:W5:Y:S01]  /*7600*/  @!P1 LDG.E.64 R30, desc[UR6][R26.64] ;  /* 0x000000061a1e9981 */ /* 0x000162000c1e1b00 */
[----:B------:R-:W1:Y:S03]  /*7610*/  LDCU UR5, c[0x0][0x3c4] ;  /* 0x00007880ff0577ac */ /* 0x000e660008000800 */
[----:B------:R0:W5:Y:S04]  /*7620*/  @!P1 LDG.E.64 R36, desc[UR6][R26.64+0x100] ;  /* 0x000100061a249981 */ /* 0x000168000c1e1b00 */
        /* <DEDUP_REMOVED lines=10> */
[----:B------:R-:W1:Y:S04]  /*76d0*/  LDS.64 R24, [R8] ;  /* 0x0000000008187984 */ /* 0x000e680000000a00 */
[----:B0-----:R-:W0:Y:S04]  /*76e0*/  LDS.64 R2, [R8+0xc00] ;  /* 0x000c000008027984 */ /* 0x001e280000000a00 */
[----:B-1234-:R-:W1:Y:S04]  /*76f0*/  LDS.64 R4, [R8+0x1800] ;  /* 0x0018000008047984 */ /* 0x01ee680000000a00 */
[----:B------:R-:W2:Y:S04]  /*7700*/  LDS.64 R14, [R8+0x3000] ;  /* 0x00300000080e7984 */ /* 0x000ea80000000a00 */
[----:B------:R-:W3:Y:S04]  /*7710*/  LDS.64 R6, [R8+0x2400] ;  /* 0x0024000008067984 */ /* 0x000ee80000000a00 */
[----:B------:R-:W4:Y:S04]  /*7720*/  LDS.64 R18, [R8+0x4800] ;  /* 0x0048000008127984 */ /* 0x000f280000000a00 */
[----:B------:R-:W4:Y:S04]  /*7730*/  LDS.64 R16, [R8+0x3c00] ;  /* 0x003c000008107984 */ /* 0x000f280000000a00 */
[----:B------:R-:W4:Y:S04]  /*7740*/  LDS.64 R20, [R8+0x5400] ;  /* 0x0054000008147984 */ /* 0x000f280000000a00 */
[----:B------:R-:W4:Y:S04]  /*7750*/  LDS.64 R22, [R8+0x6000] ;  /* 0x0060000008167984 */ /* 0x000f280000000a00 */
[----:B------:R-:W-:Y:S01]  /*7760*/  LDS.64 R28, [R8+0x7800] ;  /* 0x00780000081c7984 */ /* 0x000fe20000000a00 */
[----:B------:R-:W-:-:S03]  /*7770*/  ISETP.NE.U32.AND P0, PT, R24, -0x1, PT ;  /* 0xffffffff1800780c */ /* 0x000fc60003f05070 */
[----:B------:R-:W-:Y:S01]  /*7780*/  LDS.64 R74, [R8+0x8400] ;  /* 0x00840000084a7984 */ /* 0x000fe20000000a00 */
[----:B------:R-:W-:-:S04]  /*7790*/  ISETP.NE.AND.EX P0, PT, R25, 0x7fffffff, PT, P0 ;  /* 0x7fffffff1900780c */ /* 0x000fc80003f05300 */
[----:B------:R-:W-:Y:S02]  /*77a0*/  SEL R10, R24, RZ, P0 ;  /* 0x000000ff180a7207 */ /* 0x000fe40000000000 */
[----:B------:R-:W-:Y:S02]  /*77b0*/  SEL R77, R25, 0x80000000, P0 ;  /* 0x80000000194d7807 */ /* 0x000fe40000000000 */
[----:B------:R-:W4:Y:S01]  /*77c0*/  LDS.64 R24, [R8+0x6c00] ;  /* 0x006c000008187984 */ /* 0x000f220000000a00 */
[----:B0-----:R-:W-:Y:S02]  /*77d0*/  ISETP.NE.U32.AND P0, PT, R2, -0x1, PT ;  /* 0xffffffff0200780c */ /* 0x001fe40003f05070 */
[----:B-1----:R-:W-:Y:S02]  /*77e0*/  ISETP.NE.U32.AND P2, PT, R4, -0x1, PT ;  /* 0xffffffff0400780c */ /* 0x002fe40003f45070 */
[----:B------:R-:W-:Y:S02]  /*77f0*/  ISETP.NE.AND.EX P0, PT, R3, 0x7fffffff, PT, P0 ;  /* 0x7fffffff0300780c */ /* 0x000fe40003f05300 */
[----:B------:R-:W-:-:S02]  /*7800*/  ISETP.NE.AND.EX P2, PT, R5, 0x7fffffff, PT, P2 ;  /* 0x7fffffff0500780c */ /* 0x000fc40003f45320 */
[----:B------:R-:W-:Y:S02]  /*7810*/  SEL R0, R2, RZ, P0 ;  /* 0x000000ff02007207 */ /* 0x000fe40000000000 */
[----:B------:R-:W-:Y:S02]  /*7820*/  SEL R2, R4, RZ, P2 ;  /* 0x000000ff04027207 */ /* 0x000fe40001000000 */
[----:B------:R-:W-:Y:S02]  /*7830*/  SEL R5, R5, 0x80000000, P2 ;  /* 0x8000000005057807 */ /* 0x000fe40001000000 */
[----:B------:R-:W-:Y:S02]  /*7840*/  SEL R3, R3, 0x80000000, P0 ;  /* 0x8000000003037807 */ /* 0x000fe40000000000 */
[----:B--2---:R-:W-:Y:S02]  /*7850*/  ISETP.NE.U32.AND P2, PT, R14, -0x1, PT ;  /* 0xffffffff0e00780c */ /* 0x004fe40003f45070 */
[----:B---3--:R-:W-:-:S02]  /*7860*/  ISETP.NE.U32.AND P0, PT, R6, -0x1, PT ;  /* 0xffffffff0600780c */ /* 0x008fc40003f05070 */
[----:B------:R-:W-:Y:S02]  /*7870*/  ISETP.NE.AND.EX P2, PT, R15, 0x7fffffff, PT, P2 ;  /* 0x7fffffff0f00780c */ /* 0x000fe40003f45320 */
[----:B------:R-:W-:Y:S02]  /*7880*/  ISETP.NE.AND.EX P0, PT, R7, 0x7fffffff, PT, P0 ;  /* 0x7fffffff0700780c */ /* 0x000fe40003f05300 */
[----:B------:R-:W-:Y:S02]  /*7890*/  SHF.R.U64 R3, R0, UR5, R3 ;  /* 0x0000000500037c19 */ /* 0x000fe40008001203 */
[----:B------:R-:W-:Y:S02]  /*78a0*/  SEL R12, R14, RZ, P2 ;  /* 0x000000ff0e0c7207 */ /* 0x000fe40001000000 */
[----:B------:R-:W-:Y:S02]  /*78b0*/  SEL R15, R15, 0x80000000, P2 ;  /* 0x800000000f0f7807 */ /* 0x000fe40001000000 */
[----:B------:R-:W-:-:S02]  /*78c0*/  SEL R0, R6, RZ, P0 ;  /* 0x000000ff06007207 */ /* 0x000fc40000000000 */
[----:B------:R-:W-:Y:S02]  /*78d0*/  SEL R7, R7, 0x80000000, P0 ;  /* 0x8000000007077807 */ /* 0x000fe40000000000 */
[----:B----4-:R-:W-:Y:S02]  /*78e0*/  ISETP.NE.U32.AND P2, PT, R18, -0x1, PT ;  /* 0xffffffff1200780c */ /* 0x010fe40003f45070 */
[----:B------:R-:W-:Y:S02]  /*78f0*/  ISETP.NE.U32.AND P0, PT, R16, -0x1, PT ;  /* 0xffffffff1000780c */ /* 0x000fe40003f05070 */
[----:B------:R-:W-:Y:S02]  /*7900*/  ISETP.NE.AND.EX P2, PT, R19, 0x7fffffff, PT, P2 ;  /* 0x7fffffff1300780c */ /* 0x000fe40003f45320 */
[----:B------:R-:W-:Y:S02]  /*7910*/  ISETP.NE.AND.EX P0, PT, R17, 0x7fffffff, PT, P0 ;  /* 0x7fffffff1100780c */ /* 0x000fe40003f05300 */
[----:B------:R-:W-:-:S02]  /*7920*/  ISETP.NE.U32.AND P3, PT, R20, -0x1, PT ;  /* 0xffffffff1400780c */ /* 0x000fc40003f65070 */
[----:B------:R-:W-:Y:S02]  /*7930*/  SHF.R.U64 R14, R0, UR5, R7 ;  /* 0x00000005000e7c19 */ /* 0x000fe40008001207 */
[----:B------:R-:W-:Y:S01]  /*7940*/  SEL R7, R18, RZ, P2 ;  /* 0x000000ff12077207 */ /* 0x000fe20001000000 */
[----:B------:R-:W0:Y:S01]  /*7950*/  S2R R0, SR_TID.X ;  /* 0x0000000000007919 */ /* 0x000e220000002100 */
[----:B------:R-:W-:Y:S02]  /*7960*/  SEL R4, R16, RZ, P0 ;  /* 0x000000ff10047207 */ /* 0x000fe40000000000 */
[----:B------:R-:W-:Y:S02]  /*7970*/  SEL R17, R17, 0x80000000, P0 ;  /* 0x8000000011117807 */ /* 0x000fe40000000000 */
[----:B------:R-:W-:Y:S02]  /*7980*/  SEL R18, R19, 0x80000000, P2 ;  /* 0x8000000013127807 */ /* 0x000fe40001000000 */
[----:B------:R-:W-:-:S02]  /*7990*/  ISETP.NE.AND.EX P0, PT, R21, 0x7fffffff, PT, P3 ;  /* 0x7fffffff1500780c */ /* 0x000fc40003f05330 */
[----:B------:R-:W-:Y:S02]  /*79a0*/  ISETP.NE.U32.AND P2, PT, R22, -0x1, PT ;  /* 0xffffffff1600780c */ /* 0x000fe40003f45070 */
[----:B------:R-:W-:Y:S02]  /*79b0*/  SEL R6, R20, RZ, P0 ;  /* 0x000000ff14067207 */ /* 0x000fe40000000000 */
[----:B------:R-:W-:Y:S02]  /*79c0*/  SEL R21, R21, 0x80000000, P0 ;  /* 0x8000000015157807 */ /* 0x000fe40000000000 */
[----:B------:R-:W-:Y:S02]  /*79d0*/  SHF.R.U64 R7, R7, UR5, R18 ;  /* 0x0000000507077c19 */ /* 0x000fe40008001212 */
[----:B------:R-:W-:Y:S01]  /*79e0*/  ISETP.NE.AND.EX P0, PT, R23, 0x7fffffff, PT, P2 ;  /* 0x7fffffff1700780c */ /* 0x000fe20003f05320 */
[----:B------:R-:W1:Y:S01]  /*79f0*/  LDC R18, c[0x0][0x3c0] ;  /* 0x0000f000ff127b82 */ /* 0x000e620000000800 */
[----:B------:R-:W-:-:S02]  /*7a00*/  ISETP.NE.U32.AND P2, PT, R24, -0x1, PT ;  /* 0xffffffff1800780c */ /* 0x000fc40003f45070 */
[----:B------:R-:W-:Y:S02]  /*7a10*/  SHF.R.U64 R2, R2, UR5, R5 ;  /* 0x0000000502027c19 */ /* 0x000fe40008001205 */
[----:B------:R-:W-:Y:S02]  /*7a20*/  ISETP.NE.U32.AND P3, PT, R28, -0x1, PT ;  /* 0xffffffff1c00780c */ /* 0x000fe40003f65070 */
[----:B------:R-:W-:Y:S02]  /*7a30*/  SEL R5, R22, RZ, P0 ;  /* 0x000000ff16057207 */ /* 0x000fe40000000000 */
[----:B------:R-:W-:Y:S02]  /*7a40*/  ISETP.NE.U32.AND P4, PT, R74, -0x1, PT ;  /* 0xffffffff4a00780c */ /* 0x000fe40003f85070 */
[----:B------:R-:W-:Y:S02]  /*7a50*/  SEL R22, R23, 0x80000000, P0 ;  /* 0x8000000017167807 */ /* 0x000fe40000000000 */
[----:B------:R-:W-:-:S02]  /*7a60*/  ISETP.NE.AND.EX P0, PT, R25, 0x7fffffff, PT, P2 ;  /* 0x7fffffff1900780c */ /* 0x000fc40003f05320 */
[----:B------:R-:W-:Y:S02]  /*7a70*/  ISETP.NE.AND.EX P2, PT, R29, 0x7fffffff, PT, P3 ;  /* 0x7fffffff1d00780c */ /* 0x000fe40003f45330 */
[----:B------:R-:W-:Y:S02]  /*7a80*/  ISETP.NE.AND.EX P3, PT, R75, 0x7fffffff, PT, P4 ;  /* 0x7fffffff4b00780c */ /* 0x000fe40003f65340 */
[----:B------:R-:W-:Y:S02]  /*7a90*/  SEL R19, R28, RZ, P2 ;  /* 0x000000ff1c137207 */ /* 0x000fe40001000000 */
[----:B------:R-:W-:Y:S02]  /*7aa0*/  SEL R20, R24, RZ, P0 ;  /* 0x000000ff18147207 */ /* 0x000fe40000000000 */
[----:B------:R-:W-:Y:S02]  /*7ab0*/  SEL R25, R25, 0x80000000, P0 ;  /* 0x8000000019197807 */ /* 0x000fe40000000000 */
[----:B------:R-:W-:-:S02]  /*7ac0*/  SEL R28, R29, 0x80000000, P2 ;  /* 0x800000001d1c7807 */ /* 0x000fc40001000000 */
[----:B------:R-:W-:Y:S02]  /*7ad0*/  SEL R8, R74, RZ, P3 ;  /* 0x000000ff4a087207 */ /* 0x000fe40001800000 */
[----:B------:R-:W-:Y:S02]  /*7ae0*/  SEL R75, R75, 0x80000000, P3 ;  /* 0x800000004b4b7807 */ /* 0x000fe40001800000 */
[----:B------:R-:W-:Y:S02]  /*7af0*/  SHF.R.U64 R10, R10, UR5, R77 ;  /* 0x000000050a0a7c19 */ /* 0x000fe4000800124d */
[----:B------:R-:W-:Y:S02]  /*7b00*/  SHF.R.U64 R4, R4, UR5, R17 ;  /* 0x0000000504047c19 */ /* 0x000fe40008001211 */
[----:B------:R-:W-:Y:S02]  /*7b10*/  SHF.R.U64 R12, R12, UR5, R15 ;  /* 0x000000050c0c7c19 */ /* 0x000fe4000800120f */
[----:B------:R-:W-:-:S02]  /*7b20*/  SHF.R.U64 R6, R6, UR5, R21 ;  /* 0x0000000506067c19 */ /* 0x000fc40008001215 */
[----:B------:R-:W-:Y:S02]  /*7b30*/  SHF.R.U64 R5, R5, UR5, R22 ;  /* 0x0000000505057c19 */ /* 0x000fe40008001216 */
[----:B------:R-:W-:Y:S02]  /*7b40*/  SHF.R.U64 R20, R20, UR5, R25 ;  /* 0x0000000514147c19 */ /* 0x000fe40008001219 */
[----:B------:R-:W-:Y:S02]  /*7b50*/  SHF.R.U64 R19, R19, UR5, R28 ;  /* 0x0000000513137c19 */ /* 0x000fe4000800121c */
[----:B------:R-:W-:Y:S02]  /*7b60*/  SHF.R.U64 R8, R8, UR5, R75 ;  /* 0x0000000508087c19 */ /* 0x000fe4000800124b */
[----:B------:R-:W-:Y:S02]  /*7b70*/  LOP3.LUT R17, R10, UR4, RZ, 0x30, !PT ;  /* 0x000000040a117c12 */ /* 0x000fe4000f8e30ff */
[----:B------:R-:W-:-:S02]  /*7b80*/  LOP3.LUT R16, R3, UR4, RZ, 0x30, !PT ;  /* 0x0000000403107c12 */ /* 0x000fc4000f8e30ff */
[----:B------:R-:W-:Y:S02]  /*7b90*/  LOP3.LUT R15, R2, UR4, RZ, 0x30, !PT ;  /* 0x00000004020f7c12 */ /* 0x000fe4000f8e30ff */
[----:B------:R-:W-:Y:S02]  /*7ba0*/  LOP3.LUT R10, R4, UR4, RZ, 0x30, !PT ;  /* 0x00000004040a7c12 */ /* 0x000fe4000f8e30ff */
[----:B------:R-:W-:Y:S02]  /*7bb0*/  LOP3.LUT R14, R14, UR4, RZ, 0x30, !PT ;  /* 0x000000040e0e7c12 */ /* 0x000fe4000f8e30ff */
[----:B------:R-:W-:Y:S02]  /*7bc0*/  LOP3.LUT R12, R12, UR4, RZ, 0x30, !PT ;  /* 0x000000040c0c7c12 */ /* 0x000fe4000f8e30ff */
[----:B------:R-:W-:Y:S02]  /*7bd0*/  LOP3.LUT R7, R7, UR4, RZ, 0x30, !PT ;  /* 0x0000000407077c12 */ /* 0x000fe4000f8e30ff */
[----:B------:R-:W-:-:S02]  /*7be0*/  LOP3.LUT R6, R6, UR4, RZ, 0x30, !PT ;  /* 0x0000000406067c12 */ /* 0x000fc4000f8e30ff */
[----:B------:R-:W-:Y:S02]  /*7bf0*/  LOP3.LUT R5, R5, UR4, RZ, 0x30, !PT ;  /* 0x0000000405057c12 */ /* 0x000fe4000f8e30ff */
[----:B------:R-:W-:Y:S02]  /*7c00*/  LOP3.LUT R4, R20, UR4, RZ, 0x30, !PT ;  /* 0x0000000414047c12 */ /* 0x000fe4000f8e30ff */
[----:B------:R-:W-:Y:S02]  /*7c10*/  LOP3.LUT R3, R19, UR4, RZ, 0x30, !PT ;  /* 0x0000000413037c12 */ /* 0x000fe4000f8e30ff */
[----:B------:R-:W-:Y:S01]  /*7c20*/  LOP3.LUT R2, R8, UR4, RZ, 0x30, !PT ;  /* 0x0000000408027c12 */ /* 0x000fe2000f8e30ff */
[----:B01----:R-:W-:Y:S06]  /*7c30*/  @!P1 BRA `(.L_x_91) ;  /* 0x0000000000909947 */ /* 0x003fec0003800000 */
[----:B------:R-:W-:Y:S02]  /*7c40*/  IMAD R19, R35, -0x1200, R18 ;  /* 0xffffee0023137824 */ /* 0x000fe400078e0212 */
        /* <DEDUP_REMOVED lines=13> */
[----:B-----5:R0:W5:Y:S01]  /*7d20*/  @!P4 LDG.E.64 R30, desc[UR6][R26.64] ;  /* 0x000000061a1ec981 */ /* 0x020162000c1e1b00 */
[-C--:B------:R-:W-:Y:S01]  /*7d30*/  ISETP.GE.AND P4, PT, R8, R19.reuse, PT ;  /* 0x000000130800720c */ /* 0x080fe20003f86270 */
[----:B------:R-:W-:Y:S02]  /*7d40*/  VIADD R8, R34, 0x100 ;  /* 0x0000010022087836 */ /* 0x000fe40000000000 */
[----:B------:R0:W5:Y:S01]  /*7d50*/  @!P5 LDG.E.64 R36, desc[UR6][R26.64+0x100] ;  /* 0x000100061a24d981 */ /* 0x000162000c1e1b00 */
[----:B------:R-:W-:Y:S01]  /*7d60*/  ISETP.GE.AND P5, PT, R20, R19, PT ;  /* 0x000000131400720c */ /* 0x000fe20003fa6270 */
[----:B------:R-:W-:-:S02]  /*7d70*/  VIADD R20, R34, 0x120 ;  /* 0x0000012022147836 */ /* 0x000fc40000000000 */
[----:B------:R0:W5:Y:S01]  /*7d80*/  @!P6 LDG.E.64 R54, desc[UR6][R26.64+0x200] ;  /* 0x000200061a36e981 */ /* 0x000162000c1e1b00 */
[-C--:B------:R-:W-:Y:S01]  /*7d90*/  ISETP.GE.AND P6, PT, R8, R19.reuse, PT ;  /* 0x000000130800720c */ /* 0x080fe20003fc6270 */
[C---:B------:R-:W-:Y:S02]  /*7da0*/  VIADD R8, R34.reuse, 0x140 ;  /* 0x0000014022087836 */ /* 0x040fe40000000000 */
[----:B------:R-:W-:Y:S01]  /*7db0*/  VIADD R34, R34, 0x160 ;  /* 0x0000016022227836 */ /* 0x000fe20000000000 */
[----:B------:R0:W5:Y:S01]  /*7dc0*/  @!P0 LDG.E.64 R56, desc[UR6][R26.64+0x300] ;  /* 0x000300061a388981 */ /* 0x000162000c1e1b00 */
[----:B------:R-:W-:-:S03]  /*7dd0*/  ISETP.GE.AND P0, PT, R20, R19, PT ;  /* 0x000000131400720c */ /* 0x000fc60003f06270 */
[----:B------:R0:W5:Y:S01]  /*7de0*/  @!P2 LDG.E.64 R58, desc[UR6][R26.64+0x400] ;  /* 0x000400061a3aa981 */ /* 0x000162000c1e1b00 */
[----:B------:R-:W-:-:S03]  /*7df0*/  ISETP.GE.AND P2, PT, R8, R19, PT ;  /* 0x000000130800720c */ /* 0x000fc60003f46270 */
[----:B------:R0:W5:Y:S01]  /*7e00*/  @!P3 LDG.E.64 R60, desc[UR6][R26.64+0x500] ;  /* 0x000500061a3cb981 */ /* 0x000162000c1e1b00 */
[----:B------:R-:W-:-:S03]  /*7e10*/  ISETP.GE.AND P3, PT, R34, R19, PT ;  /* 0x000000132200720c */ /* 0x000fc60003f66270 */
[----:B------:R0:W5:Y:S04]  /*7e20*/  @!P4 LDG.E.64 R62, desc[UR6][R26.64+0x600] ;  /* 0x000600061a3ec981 */ /* 0x000168000c1e1b00 */
[----:B------:R0:W5:Y:S04]  /*7e30*/  @!P5 LDG.E.64 R64, desc[UR6][R26.64+0x700] ;  /* 0x000700061a40d981 */ /* 0x000168000c1e1b00 */
[----:B------:R0:W5:Y:S04]  /*7e40*/  @!P6 LDG.E.64 R66, desc[UR6][R26.64+0x800] ;  /* 0x000800061a42e981 */ /* 0x000168000c1e1b00 */
[----:B------:R0:W5:Y:S04]  /*7e50*/  @!P0 LDG.E.64 R68, desc[UR6][R26.64+0x900] ;  /* 0x000900061a448981 */ /* 0x000168000c1e1b00 */
[----:B------:R0:W5:Y:S04]  /*7e60*/  @!P2 LDG.E.64 R70, desc[UR6][R26.64+0xa00] ;  /* 0x000a00061a46a981 */ /* 0x000168000c1e1b00 */
[----:B------:R0:W5:Y:S02]  /*7e70*/  @!P3 LDG.E.64 R72, desc[UR6][R26.64+0xb00] ;  /* 0x000b00061a48b981 */ /* 0x000164000c1e1b00 */
.L_x_91:
[----:B------:R-:W-:Y:S08]  /*7e80*/  BAR.SYNC.DEFER_BLOCKING 0x0 ;  /* 0x0000000000007b1d */ /* 0x000ff00000010000 */
[----:B------:R-:W1:Y:S01]  /*7e90*/  S2UR UR5, SR_CgaCtaId ;  /* 0x00000000000579c3 */ /* 0x000e620000008800 */
[----:B------:R-:W-:Y:S01]  /*7ea0*/  UMOV UR4, 0x400 ;  /* 0x0000040000047882 */ /* 0x000fe20000000000 */
[----:B-----5:R2:W-:Y:S04]  /*7eb0*/  STS.64 [R41+-0x8], R30 ;  /* 0xfffff81e29007388 */ /* 0x0205e80000000a00 */
[----:B------:R2:W-:Y:S01]  /*7ec0*/  STS.64 [R39+-0x8], R36 ;  /* 0xfffff82427007388 */ /* 0x0005e20000000a00 */
[----:B-1----:R-:W-:-:S03]  /*7ed0*/  ULEA UR4, UR5, UR4, 0x18 ;  /* 0x0000000405047291 */ /* 0x002fc6000f8ec0ff */
[----:B------:R2:W-:Y:S04]  /*7ee0*/  STS.64 [R43+-0x8], R54 ;  /* 0xfffff8362b007388 */ /* 0x0005e80000000a00 */
[----:B------:R2:W-:Y:S01]  /*7ef0*/  STS.64 [R45+-0x8], R56 ;  /* 0xfffff8382d007388 */ /* 0x0005e20000000a00 */
[----:B------:R-:W-:-:S03]  /*7f00*/  LEA R8, R0, UR4, 0x3 ;  /* 0x0000000400087c11 */ /* 0x000fc6000f8e18ff */
[----:B------:R2:W-:Y:S04]  /*7f10*/  STS.64 [R47+-0x8], R58 ;  /* 0xfffff83a2f007388 */ /* 0x0005e80000000a00 */
[----:B------:R2:W-:Y:S04]  /*7f20*/  STS.64 [R49+-0x8], R60 ;  /* 0xfffff83c31007388 */ /* 0x0005e80000000a00 */
[----:B------:R2:W-:Y:S04]  /*7f30*/  STS.64 [R51+-0x8], R62 ;  /* 0xfffff83e33007388 */ /* 0x0005e80000000a00 */
[----:B------:R2:W-:Y:S04]  /*7f40*/  STS.64 [R33+-0x8], R64 ;  /* 0xfffff84021007388 */ /* 0x0005e80000000a00 */
[----:B------:R2:W-:Y:S04]  /*7f50*/  STS.64 [R13+-0x8], R66 ;  /* 0xfffff8420d007388 */ /* 0x0005e80000000a00 */
[----:B------:R2:W-:Y:S04]  /*7f60*/  STS.64 [R11+-0x8], R68 ;  /* 0xfffff8440b007388 */ /* 0x0005e80000000a00 */
[----:B------:R2:W-:Y:S04]  /*7f70*/  STS.64 [R9+-0x8], R70 ;  /* 0xfffff84609007388 */ /* 0x0005e80000000a00 */
[----:B------:R2:W-:Y:S01]  /*7f80*/  STS.64 [R53+-0x8], R72 ;  /* 0xfffff84835007388 */ /* 0x0005e20000000a00 */
[----:B------:R-:W-:Y:S06]  /*7f90*/  BAR.SYNC.DEFER_BLOCKING 0x0 ;  /* 0x0000000000007b1d */ /* 0x000fec0000010000 */
[----:B------:R-:W-:Y:S05]  /*7fa0*/  @P1 BRA `(.L_x_92) ;  /* 0x0000000400b81947 */ /* 0x000fea0003800000 */
[----:B------:R-:W-:Y:S01]  /*7fb0*/  LEA R17, R17, UR4, 0x3 ;  /* 0x0000000411117c11 */ /* 0x000fe2000f8e18ff */
[----:B------:R-:W-:Y:S01]  /*7fc0*/  LDS.64 R18, [R8] ;  /* 0x0000000008127984 */ /* 0x000fe20000000a00 */
[----:B------:R-:W1:Y:S03]  /*7fd0*/  LDCU.64 UR8, c[0x0][0x3b0] ;  /* 0x00007600ff0877ac */ /* 0x000e660008000a00 */
[----:B------:R-:W2:Y:S02]  /*7fe0*/  LDS.64 R20, [R17+0x9000] ;  /* 0x0090000011147984 */ /* 0x000ea40000000a00 */
[----:B--2---:R-:W-:-:S05]  /*7ff0*/  IADD3 R9, P0, PT, R20, R0, RZ ;  /* 0x0000000014097210 */ /* 0x004fca0007f1e0ff */
[----:B------:R-:W-:Y:S01]  /*8000*/  IMAD.X R20, RZ, RZ, R21, P0 ;  /* 0x000000ffff147224 */ /* 0x000fe200000e0615 */
[----:B-1----:R-:W-:-:S04]  /*8010*/  LEA R22, P0, R9, UR8, 0x3 ;  /* 0x0000000809167c11 */ /* 0x002fc8000f8018ff */
[----:B------:R-:W-:Y:S02]  /*8020*/  LEA.HI.X R23, R9, UR9, R20, 0x3, P0 ;  /* 0x0000000909177c11 */ /* 0x000fe400080f1c14 */
[----:B------:R-:W-:-:S03]  /*8030*/  LEA R9, R16, UR4, 0x3 ;  /* 0x0000000410097c11 */ /* 0x000fc6000f8e18ff */
[----:B------:R-:W-:Y:S01]  /*8040*/  STG.E.64 desc[UR6][R22.64], R18 ;  /* 0x0000001216007986 */ /* 0x000fe2000c101b06 */
[----:B------:R-:W-:-:S03]  /*8050*/  NOP ;  /* 0x0000000000007918 */ /* 0x000fc60000000000 */
[----:B------:R-:W1:Y:S04]  /*8060*/  LDS.64 R20, [R9+0x9000] ;  /* 0x0090000009147984 */ /* 0x000e680000000a00 */
[----:B------:R-:W2:Y:S01]  /*8070*/  LDS.64 R16, [R8+0xc00] ;  /* 0x000c000008107984 */ /* 0x000ea20000000a00 */
[----:B-1----:R-:W-:-:S05]  /*8080*/  IADD3 R11, P0, PT, R20, R0, RZ ;  /* 0x00000000140b7210 */ /* 0x002fca0007f1e0ff */
[----:B------:R-:W-:Y:S01]  /*8090*/  IMAD.X R20, RZ, RZ, R21, P0 ;  /* 0x000000ffff147224 */ /* 0x000fe200000e0615 */
[----:B------:R-:W-:-:S04]  /*80a0*/  LEA R24, P0, R11, UR8, 0x3 ;  /* 0x000000080b187c11 */ /* 0x000fc8000f8018ff */
[----:B------:R-:W-:Y:S02]  /*80b0*/  LEA.HI.X R25, R11, UR9, R20, 0x3, P0 ;  /* 0x000000090b197c11 */ /* 0x000fe400080f1c14 */
[----:B------:R-:W-:-:S03]  /*80c0*/  LEA R11, R15, UR4, 0x3 ;  /* 0x000000040f0b7c11 */ /* 0x000fc6000f8e18ff */
[----:B--2---:R1:W-:Y:S01]  /*80d0*/  STG.E.64 desc[UR6][R24.64+0xc00], R16 ;  /* 0x000c001018007986 */ /* 0x0043e2000c101b06 */
[----:B------:R-:W-:-:S03]  /*80e0*/  NOP ;  /* 0x0000000000007918 */ /* 0x000fc60000000000 */
[----:B------:R-:W2:Y:S04]  /*80f0*/  LDS.64 R20, [R11+0x9000] ;  /* 0x009000000b147984 */ /* 0x000ea80000000a00 */
[----:B------:R-:W3:Y:S01]  /*8100*/  LDS.64 R18, [R8+0x1800] ;  /* 0x0018000008127984 */ /* 0x000ee20000000a00 */
[----:B-1----:R-:W-:Y:S02]  /*8110*/  LEA R24, R12, UR4, 0x3 ;  /* 0x000000040c187c11 */ /* 0x002fe4000f8e18ff */
[----:B--2---:R-:W-:-:S05]  /*8120*/  IADD3 R9, P0, PT, R20, R0, RZ ;  /* 0x0000000014097210 */ /* 0x004fca0007f1e0ff */
[----:B------:R-:W-:Y:S01]  /*8130*/  IMAD.X R22, RZ, RZ, R21, P0 ;  /* 0x000000ffff167224 */ /* 0x000fe200000e0615 */
[----:B------:R-:W-:-:S04]  /*8140*/  LEA R20, P0, R9, UR8, 0x3 ;  /* 0x0000000809147c11 */ /* 0x000fc8000f8018ff */
[----:B------:R-:W-:Y:S02]  /*8150*/  LEA.HI.X R21, R9, UR9, R22, 0x3, P0 ;  /* 0x0000000909157c11 */ /* 0x000fe400080f1c16 */
[----:B------:R-:W-:-:S03]  /*8160*/  LEA R9, R14, UR4, 0x3 ;  /* 0x000000040e097c11 */ /* 0x000fc6000f8e18ff */
[----:B---3--:R1:W-:Y:S01]  /*8170*/  STG.E.64 desc[UR6][R20.64+0x1800], R18 ;  /* 0x0018001214007986 */ /* 0x0083e2000c101b06 */
[----:B------:R-:W-:-:S03]  /*8180*/  NOP ;  /* 0x0000000000007918 */ /* 0x000fc60000000000 */
[----:B------:R-:W2:Y:S04]  /*8190*/  LDS.64 R16, [R9+0x9000] ;  /* 0x0090000009107984 */ /* 0x000ea80000000a00 */
[----:B------:R-:W3:Y:S01]  /*81a0*/  LDS.64 R14, [R8+0x2400] ;  /* 0x00240000080e7984 */ /* 0x000ee20000000a00 */
[----:B-1----:R-:W-:Y:S02]  /*81b0*/  LEA R20, R7, UR4, 0x3 ;  /* 0x0000000407147c11 */ /* 0x002fe4000f8e18ff */
[----:B--2---:R-:W-:-:S05]  /*81c0*/  IADD3 R11, P0, PT, R16, R0, RZ ;  /* 0x00000000100b7210 */ /* 0x004fca0007f1e0ff */
[----:B------:R-:W-:Y:S01]  /*81d0*/  IMAD.X R16, RZ, RZ, R17, P0 ;  /* 0x000000ffff107224 */ /* 0x000fe200000e0611 */
[----:B------:R-:W-:-:S04]  /*81e0*/  LEA R22, P0, R11, UR8, 0x3 ;  /* 0x000000080b167c11 */ /* 0x000fc8000f8018ff */
[----:B------:R-:W-:-:S05]  /*81f0*/  LEA.HI.X R23, R11, UR9, R16, 0x3, P0 ;  /* 0x000000090b177c11 */ /* 0x000fca00080f1c10 */
[----:B---3--:R-:W-:Y:S01]  /*8200*/  STG.E.64 desc[UR6][R22.64+0x2400], R14 ;  /* 0x0024000e16007986 */ /* 0x008fe2000c101b06 */
        /* <DEDUP_REMOVED lines=8> */
[----:B--2---:R-:W-:Y:S01]  /*8290*/  STG.E.64 desc[UR6][R16.64+0x3000], R12 ;  /* 0x0030000c10007986 */ /* 0x004fe2000c101b06 */
[----:B------:R-:W-:-:S03]  /*82a0*/  NOP ;  /* 0x0000000000007918 */ /* 0x000fc60000000000 */
[----:B------:R1:W2:Y:S04]  /*82b0*/  LDS.64 R14, [R9+0x9000] ;  /* 0x00900000090e7984 */ /* 0x0002a80000000a00 */
[----:B------:R-:W3:Y:S01]  /*82c0*/  LDS.64 R10, [R8+0x3c00] ;  /* 0x003c0000080a7984 */ /* 0x000ee20000000a00 */
[----:B-1----:R-:W-:Y:S02]  /*82d0*/  LEA R9, R6, UR4, 0x3 ;  /* 0x0000000406097c11 */ /* 0x002fe4000f8e18ff */
[----:B--2---:R-:W-:-:S05]  /*82e0*/  IADD3 R14, P0, PT, R14, R0, RZ ;  /* 0x000000000e0e7210 */ /* 0x004fca0007f1e0ff */
[----:B------:R-:W-:Y:S01]  /*82f0*/  IMAD.X R15, RZ, RZ, R15, P0 ;  /* 0x000000ffff0f7224 */ /* 0x000fe200000e060f */
[----:B------:R-:W-:-:S04]  /*8300*/  LEA R18, P0, R14, UR8, 0x3 ;  /* 0x000000080e127c11 */ /* 0x000fc8000f8018ff */
[----:B------:R-:W-:-:S05]  /*8310*/  LEA.HI.X R19, R14, UR9, R15, 0x3, P0 ;  /* 0x000000090e137c11 */ /* 0x000fca00080f1c0f */
        /* <DEDUP_REMOVED lines=43> */
[----:B------:R-:W-:-:S05]  /*85d0*/  LEA.HI.X R11, R3, UR9, R12, 0x3, P0 ;  /* 0x00000009030b7c11 */ /* 0x000fca00080f1c0c */
[----:B--2---:R-:W-:Y:S01]  /*85e0*/  STG.E.64 desc[UR6][R10.64+0x7800], R6 ;  /* 0x007800060a007986 */ /* 0x004fe2000c101b06 */
        /* <DEDUP_REMOVED lines=8> */
[----:B------:R-:W-:Y:S01]  /*8670*/  NOP ;  /* 0x0000000000007918 */ /* 0x000fe20000000000 */
[----:B------:R-:W-:Y:S05]  /*8680*/  EXIT ;  /* 0x000000000000794d */ /* 0x000fea0003800000 */
.L_x_92:
[----:B------:R-:W-:Y:S01]  /*8690*/  LEA R19, R17, UR4, 0x3 ;  /* 0x0000000411137c11 */ /* 0x000fe2000f8e18ff */
[----:B------:R-:W-:Y:S01]  /*86a0*/  IMAD R35, R35, -0x1200, R18 ;  /* 0xffffee0023237824 */ /* 0x000fe200078e0212 */
[----:B------:R-:W-:Y:S02]  /*86b0*/  LEA R17, R16, UR4, 0x3 ;  /* 0x0000000410117c11 */ /* 0x000fe4000f8e18ff */
[----:B------:R-:W-:Y:S02]  /*86c0*/  LEA R15, R15, UR4, 0x3 ;  /* 0x000000040f0f7c11 */ /* 0x000fe4000f8e18ff */
[----:B------:R-:W1:Y:S01]  /*86d0*/  LDS.64 R18, [R19+0x9000] ;  /* 0x0090000013127984 */ /* 0x000e620000000a00 */
[----:B------:R-:W-:Y:S02]  /*86e0*/  ISETP.GE.AND P1, PT, R0, R35, PT ;  /* 0x000000230000720c */ /* 0x000fe40003f26270 */
[----:B--2---:R-:W-:Y:S02]  /*86f0*/  LEA R11, R14, UR4, 0x3 ;  /* 0x000000040e0b7c11 */ /* 0x004fe4000f8e18ff */
[----:B------:R-:W-:-:S09]  /*8700*/  LEA R13, R12, UR4, 0x3 ;  /* 0x000000040c0d7c11 */ /* 0x000fd2000f8e18ff */
[----:B------:R-:W2:Y:S01]  /*8710*/  @!P1 LDS.64 R20, [R8] ;  /* 0x0000000008149984 */ /* 0x000ea20000000a00 */
[----:B------:R-:W3:Y:S01]  /*8720*/  @!P1 LDC.64 R22, c[0x0][0x3b0] ;  /* 0x0000ec00ff169b82 */ /* 0x000ee20000000a00 */
[----:B-1----:R-:W-:-:S05]  /*8730*/  @!P1 IADD3 R9, P0, PT, R18, R0, RZ ;  /* 0x0000000012099210 */ /* 0x002fca0007f1e0ff */
[----:B------:R-:W-:Y:S01]  /*8740*/  @!P1 IMAD.X R18, RZ, RZ, R19, P0 ;  /* 0x000000ffff129224 */ /* 0x000fe200000e0613 */
[----:B---3--:R-:W-:-:S04]  /*8750*/  @!P1 LEA R22, P0, R9, R22, 0x3 ;  /* 0x0000001609169211 */ /* 0x008fc800078018ff */
[----:B------:R-:W-:Y:S01]  /*8760*/  @!P1 LEA.HI.X R23, R9, R23, R18, 0x3, P0 ;  /* 0x0000001709179211 */ /* 0x000fe200000f1c12 */
[----:B------:R-:W-:-:S04]  /*8770*/  VIADD R18, R0, 0x180 ;  /* 0x0000018000127836 */ /* 0x000fc80000000000 */
[----:B--2---:R1:W-:Y:S01]  /*8780*/  @!P1 STG.E.64 desc[UR6][R22.64], R20 ;  /* 0x0000001416009986 */ /* 0x0043e2000c101b06 */
[----:B------:R-:W-:-:S03]  /*8790*/  NOP ;  /* 0x0000000000007918 */ /* 0x000fc60000000000 */
[----:B------:R-:W2:Y:S01]  /*87a0*/  LDS.64 R16, [R17+0x9000] ;  /* 0x0090000011107984 */ /* 0x000ea20000000a00 */
[----:B------:R-:W-:Y:S01]  /*87b0*/  ISETP.GE.AND P1, PT, R18, R35, PT ;  /* 0x000000231200720c */ /* 0x000fe20003f26270 */
[----:B-1----:R-:W-:-:S12]  /*87c0*/  VIADD R20, R0, 0x300 ;  /* 0x0000030000147836 */ /* 0x002fd80000000000 */
[----:B------:R-:W1:Y:S01]  /*87d0*/  @!P1 LDS.64 R18, [R8+0xc00] ;  /* 0x000c000008129984 */ /* 0x000e620000000a00 */
[----:B------:R-:W3:Y:S01]  /*87e0*/  @!P1 LDC.64 R24, c[0x0][0x3b0] ;  /* 0x0000ec00ff189b82 */ /* 0x000ee20000000a00 */
[----:B--2---:R-:W-:-:S05]  /*87f0*/  @!P1 IADD3 R9, P0, PT, R16, R0, RZ ;  /* 0x0000000010099210 */ /* 0x004fca0007f1e0ff */
[----:B------:R-:W-:Y:S01]  /*8800*/  @!P1 IMAD.X R16, RZ, RZ, R17, P0 ;  /* 0x000000ffff109224 */ /* 0x000fe200000e0611 */
[----:B---3--:R-:W-:-:S04]  /*8810*/  @!P1 LEA R24, P0, R9, R24, 0x3 ;  /* 0x0000001809189211 */ /* 0x008fc800078018ff */
[----:B------:R-:W-:-:S05]  /*8820*/  @!P1 LEA.HI.X R25, R9, R25, R16, 0x3, P0 ;  /* 0x0000001909199211 */ /* 0x000fca00000f1c10 */
[----:B-1----:R-:W-:Y:S01]  /*8830*/  @!P1 STG.E.64 desc[UR6][R24.64+0xc00], R18 ;  /* 0x000c001218009986 */ /* 0x002fe2000c101b06 */
[----:B------:R-:W-:-:S03]  /*8840*/  NOP ;  /* 0x0000000000007918 */ /* 0x000fc60000000000 */
[----:B------:R-:W1:Y:S01]  /*8850*/  LDS.64 R16, [R15+0x9000] ;  /* 0x009000000f107984 */ /* 0x000e620000000a00 */
[----:B------:R-:W-:-:S13]  /*8860*/  ISETP.GE.AND P1, PT, R20, R35, PT ;  /* 0x000000231400720c */ /* 0x000fda0003f26270 */
[----:B------:R-:W2:Y:S01]  /*8870*/  @!P1 LDS.64 R20, [R8+0x1800] ;  /* 0x0018000008149984 */ /* 0x000ea20000000a00 */
[----:B------:R-:W3:Y:S01]  /*8880*/  @!P1 LDC.64 R22, c[0x0][0x3b0] ;  /* 0x0000ec00ff169b82 */ /* 0x000ee20000000a00 */
[----:B-1----:R-:W-:-:S05]  /*8890*/  @!P1 IADD3 R9, P0, PT, R16, R0, RZ ;  /* 0x0000000010099210 */ /* 0x002fca0007f1e0ff */
[----:B------:R-:W-:Y:S01]  /*88a0*/  @!P1 IMAD.X R16, RZ, RZ, R17, P0 ;  /* 0x000000ffff109224 */ /* 0x000fe200000e0611 */
[----:B---3--:R-:W-:-:S04]  /*88b0*/  @!P1 LEA R22, P0, R9, R22, 0x3 ;  /* 0x0000001609169211 */ /* 0x008fc800078018ff */
[----:B------:R-:W-:Y:S01]  /*88c0*/  @!P1 LEA.HI.X R23, R9, R23, R16, 0x3, P0 ;  /* 0x0000001709179211 */ /* 0x000fe200000f1c10 */
[----:B------:R-:W-:-:S04]  /*88d0*/  VIADD R16, R0, 0x480 ;  /* 0x0000048000107836 */ /* 0x000fc80000000000 */
[----:B--2---:R-:W-:Y:S01]  /*88e0*/  @!P1 STG.E.64 desc[UR6][R22.64+0x1800], R20 ;  /* 0x0018001416009986 */ /* 0x004fe2000c101b06 */
[----:B------:R-:W-:-:S03]  /*88f0*/  NOP ;  /* 0x0000000000007918 */ /* 0x000fc60000000000 */
[----:B------:R1:W2:Y:S01]  /*8900*/  LDS.64 R14, [R11+0x9000] ;  /* 0x009000000b0e7984 */ /* 0x0002a20000000a00 */
[----:B------:R-:W-:Y:S02]  /*8910*/  ISETP.GE.AND P1, PT, R16, R35, PT ;  /* 0x000000231000720c */ /* 0x000fe40003f26270 */
[----:B-1----:R-:W-:-:S11]  /*8920*/  LEA R11, R10, UR4, 0x3 ;  /* 0x000000040a0b7c11 */ /* 0x002fd6000f8e18ff */
[----:B------:R-:W1:Y:S01]  /*8930*/  @!P1 LDS.64 R16, [R8+0x2400] ;  /* 0x0024000008109984 */ /* 0x000e620000000a00 */
[----:B------:R-:W3:Y:S01]  /*8940*/  @!P1 LDC.64 R18, c[0x0][0x3b0] ;  /* 0x0000ec00ff129b82 */ /* 0x000ee20000000a00 */
[----:B--2---:R-:W-:-:S05]  /*8950*/  @!P1 IADD3 R9, P0, PT, R14, R0, RZ ;  /* 0x000000000e099210 */ /* 0x004fca0007f1e0ff */
[----:B------:R-:W-:Y:S01]  /*8960*/  @!P1 IMAD.X R14, RZ, RZ, R15, P0 ;  /* 0x000000ffff0e9224 */ /* 0x000fe200000e060f */
[----:B---3--:R-:W-:-:S04]  /*8970*/  @!P1 LEA R18, P0, R9, R18, 0x3 ;  /* 0x0000001209129211 */ /* 0x008fc800078018ff */
[----:B------:R-:W-:Y:S01]  /*8980*/  @!P1 LEA.HI.X R19, R9, R19, R14, 0x3, P0 ;  /* 0x0000001309139211 */ /* 0x000fe200000f1c0e */
[----:B------:R-:W-:-:S04]  /*8990*/  VIADD R14, R0, 0x600 ;  /* 0x00000600000e7836 */ /* 0x000fc80000000000 */
        /* <DEDUP_REMOVED lines=15> */
[----:B-1----:R-:W-:Y:S01]  /*8a90*/  VIADD R14, R0, 0x900 ;  /* 0x00000900000e7836 */ /* 0x002fe20000000000 */
[----:B------:R-:W-:-:S11]  /*8aa0*/  LEA R20, R6, UR4, 0x3 ;  /* 0x0000000406147c11 */ /* 0x000fd6000f8e18ff */
[----:B------:R-:W1:Y:S01]  /*8ab0*/  @!P1 LDS.64 R12, [R8+0x3c00] ;  /* 0x003c0000080c9984 */ /* 0x000e620000000a00 */
[----:B------:R-:W3:Y:S01]  /*8ac0*/  @!P1 LDC.64 R16, c[0x0][0x3b0] ;  /* 0x0000ec00ff109b82 */ /* 0x000ee20000000a00 */
[----:B--2---:R-:W-:-:S05]  /*8ad0*/  @!P1 IADD3 R9, P0, PT, R10, R0, RZ ;  /* 0x000000000a099210 */ /* 0x004fca0007f1e0ff */
[----:B------:R-:W-:Y:S01]  /*8ae0*/  @!P1 IMAD.X R10, RZ, RZ, R11, P0 ;  /* 0x000000ffff0a9224 */ /* 0x000fe200000e060b */
[----:B---3--:R-:W-:-:S04]  /*8af0*/  @!P1 LEA R16, P0, R9, R16, 0x3 ;  /* 0x0000001009109211 */ /* 0x008fc800078018ff */
[----:B------:R-:W-:Y:S02]  /*8b00*/  @!P1 LEA.HI.X R17, R9, R17, R10, 0x3, P0 ;  /* 0x0000001109119211 */ /* 0x000fe400000f1c0a */
[----:B------:R-:W-:-:S03]  /*8b10*/  LEA R9, R7, UR4, 0x3 ;  /* 0x0000000407097c11 */ /* 0x000fc6000f8e18ff */
[----:B-1----:R1:W-:Y:S01]  /*8b20*/  @!P1 STG.E.64 desc[UR6][R16.64+0x3c00], R12 ;  /* 0x003c000c10009986 */ /* 0x0023e2000c101b06 */
[----:B------:R-:W-:-:S03]  /*8b30*/  NOP ;  /* 0x0000000000007918 */ /* 0x000fc60000000000 */
[----:B------:R2:W3:Y:S01]  /*8b40*/  LDS.64 R10, [R9+0x9000] ;  /* 0x00900000090a7984 */ /* 0x0004e20000000a00 */
[----:B------:R-:W-:Y:S02]  /*8b50*/  ISETP.GE.AND P1, PT, R14, R35, PT ;  /* 0x000000230e00720c */ /* 0x000fe40003f26270 */
[----:B-1----:R-:W-:Y:S02]  /*8b60*/  LOP3.LUT R12, R0, 0xc00, RZ, 0xfc, !PT ;  /* 0x00000c00000c7812 */ /* 0x002fe400078efcff */
[----:B--2---:R-:W-:-:S09]  /*8b70*/  LEA R9, R4, UR4, 0x3 ;  /* 0x0000000404097c11 */ /* 0x004fd2000f8e18ff */
[----:B------:R-:W1:Y:S01]  /*8b80*/  @!P1 LDS.64 R14, [R8+0x4800] ;  /* 0x00480000080e9984 */ /* 0x000e620000000a00 */
[----:B------:R-:W2:Y:S01]  /*8b90*/  @!P1 LDC.64 R18, c[0x0][0x3b0] ;  /* 0x0000ec00ff129b82 */ /* 0x000ea20000000a00 */
[----:B---3--:R-:W-:-:S05]  /*8ba0*/  @!P1 IADD3 R7, P0, PT, R10, R0, RZ ;  /* 0x000000000a079210 */ /* 0x008fca0007f1e0ff */
[----:B------:R-:W-:Y:S01]  /*8bb0*/  @!P1 IMAD.X R10, RZ, RZ, R11, P0 ;  /* 0x000000ffff0a9224 */ /* 0x000fe200000e060b */
[----:B--2---:R-:W-:-:S04]  /*8bc0*/  @!P1 LEA R18, P0, R7, R18, 0x3 ;  /* 0x0000001207129211 */ /* 0x004fc800078018ff */
[----:B------:R-:W-:Y:S01]  /*8bd0*/  @!P1 LEA.HI.X R19, R7, R19, R10, 0x3, P0 ;  /* 0x0000001307139211 */ /* 0x000fe200000f1c0a */
[----:B------:R-:W-:-:S04]  /*8be0*/  VIADD R10, R0, 0xa80 ;  /* 0x00000a80000a7836 */ /* 0x000fc80000000000 */
[----:B-1----:R1:W-:Y:S01]  /*8bf0*/  @!P1 STG.E.64 desc[UR6][R18.64+0x4800], R14 ;  /* 0x0048000e12009986 */ /* 0x0023e2000c101b06 */
[----:B------:R-:W-:-:S03]  /*8c00*/  NOP ;  /* 0x0000000000007918 */ /* 0x000fc60000000000 */
[----:B------:R-:W2:Y:S01]  /*8c10*/  LDS.64 R6, [R20+0x9000] ;  /* 0x0090000014067984 */ /* 0x000ea20000000a00 */
[----:B------:R-:W-:Y:S02]  /*8c20*/  ISETP.GE.AND P1, PT, R10, R35, PT ;  /* 0x000000230a00720c */ /* 0x000fe40003f26270 */
[----:B-1----:R-:W-:-:S11]  /*8c30*/  LEA R18, R3, UR4, 0x3 ;  /* 0x0000000403127c11 */ /* 0x002fd6000f8e18ff */
        /* <DEDUP_REMOVED lines=28> */
[----:B------:R-:W-:-:S05]  /*8e00*/  @!P1 LEA.HI.X R17, R4, R17, R5, 0x3, P0 ;  /* 0x0000001104119211 */ /* 0x000fca00000f1c05 */
        /* <DEDUP_REMOVED lines=10> */
[----:B------:R-:W-:Y:S02]  /*8eb0*/  @!P1 LEA.HI.X R5, R3, R15, R12, 0x3, P0 ;  /* 0x0000000f03059211 */ /* 0x000fe400000f1c0c */
[----:B------:R-:W-:-:S03]  /*8ec0*/  LEA R12, R2, UR4, 0x3 ;  /* 0x00000004020c7c11 */ /* 0x000fc6000f8e18ff */
[----:B-1----:R-:W-:Y:S01]  /*8ed0*/  @!P1 STG.E.64 desc[UR6][R4.64+0x7800], R10 ;  /* 0x0078000a04009986 */ /* 0x002fe2000c101b06 */
[----:B------:R-:W-:-:S03]  /*8ee0*/  NOP ;  /* 0x0000000000007918 */ /* 0x000fc60000000000 */
[----:B------:R-:W1:Y:S01]  /*8ef0*/  LDS.64 R2, [R12+0x9000] ;  /* 0x009000000c027984 */ /* 0x000e620000000a00 */
[----:B------:R-:W-:-:S13]  /*8f00*/  ISETP.GE.AND P1, PT, R6, R35, PT ;  /* 0x000000230600720c */ /* 0x000fda0003f26270 */
[----:B------:R-:W2:Y:S01]  /*8f10*/  @!P1 LDS.64 R8, [R8+0x8400] ;  /* 0x0084000008089984 */ /* 0x000ea20000000a00 */
[----:B------:R-:W3:Y:S01]  /*8f20*/  @!P1 LDC.64 R6, c[0x0][0x3b0] ;  /* 0x0000ec00ff069b82 */ /* 0x000ee20000000a00 */
[----:B-1----:R-:W-:-:S05]  /*8f30*/  IADD3 R0, P0, PT, R2, R0, RZ ;  /* 0x0000000002007210 */ /* 0x002fca0007f1e0ff */
[----:B------:R-:W-:Y:S01]  /*8f40*/  IMAD.X R3, RZ, RZ, R3, P0 ;  /* 0x000000ffff037224 */ /* 0x000fe200000e0603 */
[----:B---3--:R-:W-:-:S04]  /*8f50*/  @!P1 LEA R2, P0, R0, R6, 0x3 ;  /* 0x0000000600029211 */ /* 0x008fc800078018ff */
[----:B------:R-:W-:-:S05]  /*8f60*/  @!P1 LEA.HI.X R3, R0, R7, R3, 0x3, P0 ;  /* 0x0000000700039211 */ /* 0x000fca00000f1c03 */
[----:B--2---:R-:W-:Y:S01]  /*8f70*/  @!P1 STG.E.64 desc[UR6][R2.64+0x8400], R8 ;  /* 0x0084000802009986 */ /* 0x004fe2000c101b06 */
[----:B------:R-:W-:Y:S01]  /*8f80*/  NOP ;  /* 0x0000000000007918 */ /* 0x000fe20000000000 */
[----:B------:R-:W-:Y:S05]  /*8f90*/  EXIT ;  /* 0x000000000000794d */ /* 0x000fea0003800000 */
.L_x_29:
[----:B------:R-:W-:Y:S02]  /*8fa0*/  IMAD.MOV.U32 R59, RZ, RZ, R50 ;  /* 0x000000ffff3b7224 */ /* 0x000fe400078e0032 */
[----:B------:R-:W-:Y:S02]  /*8fb0*/  IMAD.MOV.U32 R58, RZ, RZ, 0x1 ;  /* 0x00000001ff3a7424 */ /* 0x000fe400078e00ff */
[----:B------:R-:W-:Y:S02]  /*8fc0*/  IMAD.MOV.U32 R61, RZ, RZ, RZ ;  /* 0x000000ffff3d7224 */ /* 0x000fe400078e00ff */
[----:B------:R-:W-:-:S07]  /*8fd0*/  IMAD.MOV.U32 R56, RZ, RZ, -0x1 ;  /* 0xffffffffff387424 */ /* 0x000fce00078e00ff */
[----:B------:R-:W-:Y:S05]  /*8fe0*/  WARPSYNC.COLLECTIVE R56, `(.L_x_93) ;  /* 0x0000000038087348 */ /* 0x000fea0003c00000 */
[----:B------:R0:W1:Y:S02]  /*8ff0*/  SHFL.UP P0, R57, R59, R58, R61 ;  /* 0x0400003a3b397389 */ /* 0x000064000000003d */
[----:B01----:R-:W-:Y:S05]  /*9000*/  ENDCOLLECTIVE ;  /* 0x000000000000791b */ /* 0x003fea0003800000 */
.L_x_93:
[----:B------:R-:W-:Y:S02]  /*9010*/  IMAD.MOV.U32 R58, RZ, RZ, 0x2 ;  /* 0x00000002ff3a7424 */ /* 0x000fe400078e00ff */
[----:B------:R-:W-:-:S04]  /*9020*/  IMAD.MOV.U32 R51, RZ, RZ, R57 ;  /* 0x000000ffff337224 */ /* 0x000fc800078e0039 */
[----:B------:R-:W-:-:S04]  /*9030*/  @P0 IMAD.IADD R51, R50, 0x1, R51 ;  /* 0x0000000132330824 */ /* 0x000fc800078e0233 */
[----:B------:R-:W-:-:S07]  /*9040*/  IMAD.MOV.U32 R59, RZ, RZ, R51 ;  /* 0x000000ffff3b7224 */ /* 0x000fce00078e0033 */
[----:B------:R-:W-:Y:S05]  /*9050*/  WARPSYNC.COLLECTIVE R56, `(.L_x_94) ;  /* 0x0000000038087348 */ /* 0x000fea0003c00000 */
[----:B------:R0:W1:Y:S02]  /*9060*/  SHFL.UP P0, R57, R59, R58, R61 ;  /* 0x0400003a3b397389 */ /* 0x000064000000003d */
[----:B01----:R-:W-:Y:S05]  /*9070*/  ENDCOLLECTIVE ;  /* 0x000000000000791b */ /* 0x003fea0003800000 */
.L_x_94:
[----:B------:R-:W-:Y:S02]  /*9080*/  IMAD.MOV.U32 R58, RZ, RZ, 0x4 ;  /* 0x00000004ff3a7424 */ /* 0x000fe400078e00ff */
[----:B------:R-:W-:-:S04]  /*9090*/  IMAD.MOV.U32 R52, RZ, RZ, R57 ;  /* 0x000000ffff347224 */ /* 0x000fc800078e0039 */
[----:B------:R-:W-:-:S04]  /*90a0*/  @P0 IMAD.IADD R52, R51, 0x1, R52 ;  /* 0x0000000133340824 */ /* 0x000fc800078e0234 */
[----:B------:R-:W-:-:S07]  /*90b0*/  IMAD.MOV.U32 R59, RZ, RZ, R52 ;  /* 0x000000ffff3b7224 */ /* 0x000fce00078e0034 */
[----:B------:R-:W-:Y:S05]  /*90c0*/  WARPSYNC.COLLECTIVE R56, `(.L_x_95) ;  /* 0x0000000038087348 */ /* 0x000fea0003c00000 */
[----:B------:R0:W1:Y:S02]  /*90d0*/  SHFL.UP P0, R57, R59, R58, R61 ;  /* 0x0400003a3b397389 */ /* 0x000064000000003d */
[----:B01----:R-:W-:Y:S05]  /*90e0*/  ENDCOLLECTIVE ;  /* 0x000000000000791b */ /* 0x003fea0003800000 */
.L_x_95:
[----:B------:R-:W-:Y:S02]  /*90f0*/  IMAD.MOV.U32 R58, RZ, RZ, 0x8 ;  /* 0x00000008ff3a7424 */ /* 0x000fe400078e00ff */
[----:B------:R-:W-:-:S04]  /*9100*/  IMAD.MOV.U32 R53, RZ, RZ, R57 ;  /* 0x000000ffff357224 */ /* 0x000fc800078e0039 */
[----:B------:R-:W-:-:S04]  /*9110*/  @P0 IMAD.IADD R53, R52, 0x1, R53 ;  /* 0x0000000134350824 */ /* 0x000fc800078e0235 */
[----:B------:R-:W-:-:S07]  /*9120*/  IMAD.MOV.U32 R59, RZ, RZ, R53 ;  /* 0x000000ffff3b7224 */ /* 0x000fce00078e0035 */
[----:B------:R-:W-:Y:S05]  /*9130*/  WARPSYNC.COLLECTIVE R56, `(.L_x_96) ;  /* 0x0000000038087348 */ /* 0x000fea0003c00000 */
[----:B------:R0:W1:Y:S02]  /*9140*/  SHFL.UP P0, R57, R59, R58, R61 ;  /* 0x0400003a3b397389 */ /* 0x000064000000003d */
[----:B01----:R-:W-:Y:S05]  /*9150*/  ENDCOLLECTIVE ;  /* 0x000000000000791b */ /* 0x003fea0003800000 */
.L_x_96:
[----:B------:R-:W-:Y:S02]  /*9160*/  IMAD.MOV.U32 R58, RZ, RZ, 0x10 ;  /* 0x00000010ff3a7424 */ /* 0x000fe400078e00ff */
[----:B------:R-:W-:-:S04]  /*9170*/  IMAD.MOV.U32 R54, RZ, RZ, R57 ;  /* 0x000000ffff367224 */ /* 0x000fc800078e0039 */
[----:B------:R-:W-:-:S04]  /*9180*/  @P0 IMAD.IADD R54, R53, 0x1, R54 ;  /* 0x0000000135360824 */ /* 0x000fc800078e0236 */
[----:B------:R-:W-:-:S07]  /*9190*/  IMAD.MOV.U32 R59, RZ, RZ, R54 ;  /* 0x000000ffff3b7224 */ /* 0x000fce00078e0036 */
[----:B------:R-:W-:Y:S05]  /*91a0*/  WARPSYNC.COLLECTIVE R56, `(.L_x_97) ;  /* 0x0000000038087348 */ /* 0x000fea0003c00000 */
[----:B------:R0:W1:Y:S02]  /*91b0*/  SHFL.UP P0, R57, R59, R58, R61 ;  /* 0x0400003a3b397389 */ /* 0x000064000000003d */
[----:B01----:R-:W-:Y:S05]  /*91c0*/  ENDCOLLECTIVE ;  /* 0x000000000000791b */ /* 0x003fea0003800000 */
.L_x_97:
[----:B------:R-:W-:Y:S05]  /*91d0*/  BRA `(.L_x_98) ;  /* 0xffffff98002c7947 */ /* 0x000fea000383ffff */
.L_x_99:
[----:B------:R-:W-:-:S00]  /*91e0*/  BRA `(.L_x_99) ;  /* 0xfffffffc00fc7947 */ /* 0x000fc0000383ffff */
[----:B------:R-:W-:-:S00]  /*91f0*/  NOP ;  /* 0x0000000000007918 */ /* 0x000fc00000000000 */
        /* <DEDUP_REMOVED lines=8> */
.L_x_2876:


//--------------------- .text._ZN3cub18CUB_300001_SM_10006detail10radix_sort30DeviceRadixSortHistogramKernelINS1_5radix10policy_hubIddyE10Policy1000ELNS0_9SortOrderE1EdyNS1_21identity_decomposer_tEEEvPT2_PKT1_SA_iiT3_ --------------------------
	.section	.text._ZN3cub18CUB_300001_SM_10006detail10radix_sort30DeviceRadixSortHistogramKernelINS1_5radix10policy_hubIddyE10Policy1000ELNS0_9SortOrderE1EdyNS1_21identity_decomposer_tEEEvPT2_PKT1_SA_iiT3_,"ax",@progbits
	.align	128
        .global         _ZN3cub18CUB_300001_SM_10006detail10radix_sort30DeviceRadixSortHistogramKernelINS1_5radix10policy_hubIddyE10Policy1000ELNS0_9SortOrderE1EdyNS1_21identity_decomposer_tEEEvPT2_PKT1_SA_iiT3_
        .type           _ZN3cub18CUB_300001_SM_10006detail10radix_sort30DeviceRadixSortHistogramKernelINS1_5radix10policy_hubIddyE10Policy1000ELNS0_9SortOrderE1EdyNS1_21identity_decomposer_tEEEvPT2_PKT1_SA_iiT3_,@function
        .size           _ZN3cub18CUB_300001_SM_10006detail10radix_sort30DeviceRadixSortHistogramKernelINS1_5radix10policy_hubIddyE10Policy1000ELNS0_9SortOrderE1EdyNS1_21identity_decomposer_tEEEvPT2_PKT1_SA_iiT3_,(.L_x_2877 - _ZN3cub18CUB_300001_SM_10006detail10radix_sort30DeviceRadixSortHistogramKernelINS1_5radix10policy_hubIddyE10Policy1000ELNS0_9SortOrderE1EdyNS1_21identity_decomposer_tEEEvPT2_PKT1_SA_iiT3_)
        .other          _ZN3cub18CUB_300001_SM_10006detail10radix_sort30DeviceRadixSortHistogramKernelINS1_5radix10policy_hubIddyE10Policy1000ELNS0_9SortOrderE1EdyNS1_21identity_decomposer_tEEEvPT2_PKT1_SA_iiT3_,@"STO_CUDA_ENTRY STV_DEFAULT"
_ZN3cub18CUB_300001_SM_10006detail10radix_sort30DeviceRadixSortHistogramKernelINS1_5radix10policy_hubIddyE10Policy1000ELNS0_9SortOrderE1EdyNS1_21identity_decomposer_tEEEvPT2_PKT1_SA_iiT3_:
.text._ZN3cub18CUB_300001_SM_10006detail10radix_sort30DeviceRadixSortHistogramKernelINS1_5radix10policy_hubIddyE10Policy1000ELNS0_9SortOrderE1EdyNS1_21identity_decomposer_tEEEvPT2_PKT1_SA_iiT3_:
[----:B------:R-:W-:Y:S01]  /*0000*/  LDC R1, c[0x0][0x37c] ;  /* 0x0000df00ff017b82 */ /* 0x000fe20000000800 */
[----:B------:R-:W0:Y:S02]  /*0010*/  LDCU.64 UR4, c[0x0][0x390] ;  /* 0x00007200ff0477ac */ /* 0x000e240008000a00 */
[----:B0-----:R-:W-:-:S04]  /*0020*/  ISETP.NE.U32.AND P0, PT, RZ, UR4, PT ;  /* 0x00000004ff007c0c */ /* 0x001fc8000bf05070 */
[----:B------:R-:W-:-:S13]  /*0030*/  ISETP.NE.AND.EX P0, PT, RZ, UR5, PT, P0 ;  /* 0x00000005ff007c0c */ /* 0x000fda000bf05300 */
[----:B------:R-:W-:Y:S05]  /*0040*/  @!P0 EXIT ;  /* 0x000000000000894d */ /* 0x000fea0003800000 */
[----:B------:R-:W0:Y:S01]  /*0050*/  S2R R0, SR_TID.X ;  /* 0x0000000000007919 */ /* 0x000e220000002100 */
[----:B------:R-:W1:Y:S01]  /*0060*/  LDC.64 R2, c[0x0][0x398] ;  /* 0x0000e600ff027b82 */ /* 0x000e620000000a00 */
[----:B------:R-:W-:Y:S01]  /*0070*/  UMOV UR4, 0x400 ;  /* 0x0000040000047882 */ /* 0x000fe20000000000 */
[----:B------:R-:W2:Y:S01]  /*0080*/  LDCU.64 UR16, c[0x0][0x358] ;  /* 0x00006b00ff1077ac */ /* 0x000ea20008000a00 */
[----:B------:R-:W3:Y:S05]  /*0090*/  LDCU UR18, c[0x0][0x370] ;  /* 0x00006e00ff1277ac */ /* 0x000eea0008000800 */
[----:B------:R-:W4:Y:S01]  /*00a0*/  S2UR UR5, SR_CgaCtaId ;  /* 0x00000000000579c3 */ /* 0x000f220000008800 */
[----:B------:R-:W-:Y:S01]  /*00b0*/  UMOV UR6, URZ ;  /* 0x000000ff00067c82 */ /* 0x000fe20008000000 */
[----:B------:R-:W-:-:S06]  /*00c0*/  UMOV UR7, URZ ;  /* 0x000000ff00077c82 */ /* 0x000fcc0008000000 */
[----:B------:R-:W5:Y:S01]  /*00d0*/  S2UR UR8, SR_CTAID.X ;  /* 0x00000000000879c3 */ /* 0x000f620000002500 */
[----:B-1----:R-:W-:-:S04]  /*00e0*/  IADD3 R2, PT, PT, R3, 0x7, -R2 ;  /* 0x0000000703027810 */ /* 0x002fc80007ffe802 */
[----:B------:R-:W-:Y:S01]  /*00f0*/  ISETP.GE.AND P0, PT, R2, 0x8, PT ;  /* 0x000000080200780c */ /* 0x000fe20003f06270 */
[C---:B0-----:R-:W-:Y:S01]  /*0100*/  VIADD R3, R0.reuse, 0x80 ;  /* 0x0000008000037836 */ /* 0x041fe20000000000 */
[----:B----4-:R-:W-:Y:S02]  /*0110*/  ULEA UR4, UR5, UR4, 0x18 ;  /* 0x0000000405047291 */ /* 0x010fe4000f8ec0ff */
[C---:B------:R-:W-:Y:S01]  /*0120*/  ISETP.GT.U32.OR P0, PT, R0.reuse, 0xff, !P0 ;  /* 0x000000ff0000780c */ /* 0x040fe20004704470 */
[C---:B------:R-:W-:Y:S02]  /*0130*/  VIADD R4, R0.reuse, 0x100 ;  /* 0x0000010000047836 */ /* 0x040fe40000000000 */
[C---:B------:R-:W-:Y:S01]  /*0140*/  VIADD R5, R0.reuse, 0x200 ;  /* 0x0000020000057836 */ /* 0x040fe20000000000 */
[----:B------:R-:W-:Y:S01]  /*0150*/  P2R R43, PR, RZ, 0x1 ;  /* 0x00000001ff2b7803 */ /* 0x000fe20000000000 */
[C---:B------:R-:W-:Y:S01]  /*0160*/  VIADD R40, R0.reuse, 0x280 ;  /* 0x0000028000287836 */ /* 0x040fe20000000000 */
[C---:B------:R-:W-:Y:S01]  /*0170*/  LEA R2, R0.reuse, UR4, 0x2 ;  /* 0x0000000400027c11 */ /* 0x040fe2000f8e10ff */
[C---:B------:R-:W-:Y:S01]  /*0180*/  VIADD R41, R0.reuse, 0x300 ;  /* 0x0000030000297836 */ /* 0x040fe20000000000 */
[----:B-----5:R-:W-:Y:S01]  /*0190*/  USHF.L.U32 UR8, UR8, 0xb, URZ ;  /* 0x0000000b08087899 */ /* 0x020fe200080006ff */
[----:B--23--:R-:W-:-:S11]  /*01a0*/  VIADD R42, R0, 0x780 ;  /* 0x00000780002a7836 */ /* 0x00cfd60000000000 */
.L_x_183:
[----:B------:R-:W-:Y:S01]  /*01b0*/  ISETP.NE.AND P0, PT, R43, RZ, PT ;  /* 0x000000ff2b00720c */ /* 0x000fe20003f05270 */
[----:B------:R-:W-:-:S12]  /*01c0*/  BSSY.RECONVERGENT B0, `(.L_x_100) ;  /* 0x0000081000007945 */ /* 0x000fd80003800200 */
[----:B0-2345:R-:W-:Y:S05]  /*01d0*/  @P0 BRA `(.L_x_101) ;  /* 0x0000000400fc0947 */ /* 0x03dfea0003800000 */
[----:B------:R-:W0:Y:S02]  /*01e0*/  LDC.64 R6, c[0x0][0x398] ;  /* 0x0000e600ff067b82 */ /* 0x000e240000000a00 */
[----:B0-----:R-:W-:-:S04]  /*01f0*/  IADD3 R6, PT, PT, R7, 0x7, -R6 ;  /* 0x0000000707067810 */ /* 0x001fc80007ffe806 */
[----:B------:R-:W-:-:S04]  /*0200*/  SHF.R.S32.HI R7, RZ, 0x1f, R6 ;  /* 0x0000001fff077819 */ /* 0x000fc80000011406 */
[----:B------:R-:W-:-:S04]  /*0210*/  LEA.HI R7, R7, R6, RZ, 0x3 ;  /* 0x0000000607077211 */ /* 0x000fc800078f18ff */
[----:B------:R-:W-:Y:S01]  /*0220*/  SHF.R.S32.HI R8, RZ, 0x3, R7 ;  /* 0x00000003ff087819 */ /* 0x000fe20000011407 */
[----:B------:R-:W-:-:S03]  /*0230*/  IMAD.MOV.U32 R7, RZ, RZ, RZ ;  /* 0x000000ffff077224 */ /* 0x000fc600078e00ff */
[C---:B------:R-:W-:Y:S01]  /*0240*/  LOP3.LUT R10, R8.reuse, 0xffffff0, RZ, 0xc0, !PT ;  /* 0x0ffffff0080a7812 */ /* 0x040fe200078ec0ff */
[----:B------:R-:W-:-:S05]  /*0250*/  VIADD R6, R8, 0xffffffff ;  /* 0xffffffff08067836 */ /* 0x000fca0000000000 */
[----:B------:R-:W-:-:S13]  /*0260*/  ISETP.GE.U32.AND P0, PT, R6, 0xf, PT ;  /* 0x0000000f0600780c */ /* 0x000fda0003f06070 */
[----:B------:R-:W-:Y:S05]  /*0270*/  @!P0 BRA `(.L_x_102) ;  /* 0x00000000005c8947 */ /* 0x000fea0003800000 */
[----:B------:R-:W-:Y:S02]  /*0280*/  IMAD.MOV R7, RZ, RZ, -R10 ;  /* 0x000000ffff077224 */ /* 0x000fe400078e0a0a */
[----:B------:R-:W-:-:S07]  /*0290*/  VIADD R6, R2, 0x2000 ;  /* 0x0000200002067836 */ /* 0x000fce0000000000 */
.L_x_103:
[----:B------:R-:W-:Y:S01]  /*02a0*/  VIADD R7, R7, 0x10 ;  /* 0x0000001007077836 */ /* 0x000fe20000000000 */
[----:B------:R-:W-:Y:S04]  /*02b0*/  STS [R6+-0x2000], RZ ;  /* 0xffe000ff06007388 */ /* 0x000fe80000000800 */
        /* <DEDUP_REMOVED lines=18> */
[----:B------:R-:W-:-:S07]  /*03e0*/  IMAD.MOV.U32 R7, RZ, RZ, R10 ;  /* 0x000000ffff077224 */ /* 0x000fce00078e000a */
.L_x_102:
[C---:B------:R-:W-:Y:S02]  /*03f0*/  LOP3.LUT R6, R8.reuse, 0xf, RZ, 0xc0, !PT ;  /* 0x0000000f08067812 */ /* 0x040fe400078ec0ff */
[----:B------:R-:W-:Y:S02]  /*0400*/  LOP3.LUT R11, R8, 0x7, RZ, 0xc0, !PT ;  /* 0x00000007080b7812 */ /* 0x000fe400078ec0ff */
[C---:B------:R-:W-:Y:S01]  /*0410*/  ISETP.NE.AND P1, PT, R6.reuse, RZ, PT ;  /* 0x000000ff0600720c */ /* 0x040fe20003f25270 */
[----:B------:R-:W-:Y:S01]  /*0420*/  VIADD R6, R6, 0xffffffff ;  /* 0xffffffff06067836 */ /* 0x000fe20000000000 */
[----:B------:R-:W-:Y:S01]  /*0430*/  LOP3.LUT R9, R8, 0x3, RZ, 0xc0, !PT ;  /* 0x0000000308097812 */ /* 0x000fe200078ec0ff */
[----:B------:R-:W-:-:S10]  /*0440*/  VIADD R12, R11, 0xffffffff ;  /* 0xffffffff0b0c7836 */ /* 0x000fd40000000000 */
[----:B------:R-:W-:Y:S05]  /*0450*/  @!P1 BRA `(.L_x_104) ;  /* 0x0000000000789947 */ /* 0x000fea0003800000 */
[----:B------:R-:W-:Y:S02]  /*0460*/  ISETP.GE.U32.AND P2, PT, R6, 0x7, PT ;  /* 0x000000070600780c */ /* 0x000fe40003f46070 */
[----:B------:R-:W-:-:S11]  /*0470*/  ISETP.NE.AND P3, PT, R11, RZ, PT ;  /* 0x000000ff0b00720c */ /* 0x000fd60003f65270 */
[----:B------:R-:W-:Y:S05]  /*0480*/  @!P2 BRA `(.L_x_105) ;  /* 0x000000000028a947 */ /* 0x000fea0003800000 */
        /* <DEDUP_REMOVED lines=10> */
.L_x_105:
[----:B------:R-:W-:Y:S05]  /*0530*/  @!P3 BRA `(.L_x_104) ;  /* 0x000000000040b947 */ /* 0x000fea0003800000 */
[----:B------:R-:W-:Y:S02]  /*0540*/  ISETP.GE.U32.AND P2, PT, R12, 0x3, PT ;  /* 0x000000030c00780c */ /* 0x000fe40003f46070 */
[----:B------:R-:W-:-:S11]  /*0550*/  ISETP.NE.AND P3, PT, R9, RZ, PT ;  /* 0x000000ff0900720c */ /* 0x000fd60003f65270 */
[C---:B0-----:R-:W-:Y:S02]  /*0560*/  @P2 IMAD R8, R7.reuse, 0x400, R2 ;  /* 0x0000040007082824 */ /* 0x041fe400078e0202 */
[----:B------:R-:W-:-:S03]  /*0570*/  @P2 VIADD R7, R7, 0x4 ;  /* 0x0000000407072836 */ /* 0x000fc60000000000 */
[----:B------:R1:W-:Y:S04]  /*0580*/  @P2 STS [R8], RZ ;  /* 0x000000ff08002388 */ /* 0x0003e80000000800 */
[----:B------:R1:W-:Y:S04]  /*0590*/  @P2 STS [R8+0x400], RZ ;  /* 0x000400ff08002388 */ /* 0x0003e80000000800 */
[----:B------:R1:W-:Y:S04]  /*05a0*/  @P2 STS [R8+0x800], RZ ;  /* 0x000800ff08002388 */ /* 0x0003e80000000800 */
[----:B------:R1:W-:Y:S01]  /*05b0*/  @P2 STS [R8+0xc00], RZ ;  /* 0x000c00ff08002388 */ /* 0x0003e20000000800 */
[----:B------:R-:W-:Y:S05]  /*05c0*/  @!P3 BRA `(.L_x_104) ;  /* 0x00000000001cb947 */ /* 0x000fea0003800000 */
[----:B------:R-:W-:Y:S01]  /*05d0*/  IMAD R7, R7, 0x400, R2 ;  /* 0x0000040007077824 */ /* 0x000fe200078e0202 */
[----:B------:R-:W-:-:S04]  /*05e0*/  ISETP.NE.AND P2, PT, R9, 0x1, PT ;  /* 0x000000010900780c */ /* 0x000fc80003f45270 */
[----:B------:R2:W-:Y:S09]  /*05f0*/  STS [R7], RZ ;  /* 0x000000ff07007388 */ /* 0x0005f20000000800 */
[----:B--2---:R-:W-:Y:S05]  /*0600*/  @!P2 BRA `(.L_x_104) ;  /* 0x00000000000ca947 */ /* 0x004fea0003800000 */
[----:B------:R-:W-:Y:S01]  /*0610*/  ISETP.NE.AND P2, PT, R9, 0x2, PT ;  /* 0x000000020900780c */ /* 0x000fe20003f45270 */
[----:B------:R2:W-:-:S12]  /*0620*/  STS [R7+0x400], RZ ;  /* 0x000400ff07007388 */ /* 0x0005d80000000800 */
[----:B------:R2:W-:Y:S02]  /*0630*/  @P2 STS [R7+0x800], RZ ;  /* 0x000800ff07002388 */ /* 0x0005e40000000800 */
.L_x_104:
[----:B------:R-:W-:-:S13]  /*0640*/  ISETP.GT.U32.AND P2, PT, R0, 0x7f, PT ;  /* 0x0000007f0000780c */ /* 0x000fda0003f44070 */
[----:B------:R-:W-:Y:S05]  /*0650*/  @P2 BRA `(.L_x_101) ;  /* 0x0000000000dc2947 */ /* 0x000fea0003800000 */
[----:B--2---:R-:W-:Y:S01]  /*0660*/  IMAD.MOV.U32 R7, RZ, RZ, RZ ;  /* 0x000000ffff077224 */ /* 0x004fe200078e00ff */
[----:B------:R-:W-:Y:S06]  /*0670*/  @!P0 BRA `(.L_x_106) ;  /* 0x0000000000588947 */ /* 0x000fec0003800000 */
[----:B------:R-:W-:-:S07]  /*0680*/  IMAD.MOV.U32 R7, RZ, RZ, RZ ;  /* 0x000000ffff077224 */ /* 0x000fce00078e00ff */
.L_x_107:
[C---:B012---:R-:W-:Y:S02]  /*0690*/  IMAD R8, R7.reuse, 0x400, R2 ;  /* 0x0000040007087824 */ /* 0x047fe400078e0202 */
[----:B------:R-:W-:-:S03]  /*06a0*/  VIADD R7, R7, 0x10 ;  /* 0x0000001007077836 */ /* 0x000fc60000000000 */
[----:B------:R2:W-:Y:S02]  /*06b0*/  STS [R8+0x200], RZ ;  /* 0x000200ff08007388 */ /* 0x0005e40000000800 */
[----:B------:R-:W-:Y:S02]  /*06c0*/  ISETP.NE.AND P0, PT, R7, R10, PT ;  /* 0x0000000a0700720c */ /* 0x000fe40003f05270 */
[----:B------:R2:W-:Y:S04]  /*06d0*/  STS [R8+0x600], RZ ;  /* 0x000600ff08007388 */ /* 0x0005e80000000800 */
        /* <DEDUP_REMOVED lines=13> */
[----:B------:R2:W-:Y:S01]  /*07b0*/  STS [R8+0x3e00], RZ ;  /* 0x003e00ff08007388 */ /* 0x0005e20000000800 */
[----:B------:R-:W-:Y:S05]  /*07c0*/  @P0 BRA `(.L_x_107) ;  /* 0xfffffffc00b00947 */ /* 0x000fea000383ffff */
[----:B------:R-:W-:-:S07]  /*07d0*/  IMAD.MOV.U32 R7, RZ, RZ, R10 ;  /* 0x000000ffff077224 */ /* 0x000fce00078e000a */
.L_x_106:
[----:B------:R-:W-:Y:S05]  /*07e0*/  @!P1 BRA `(.L_x_101) ;  /* 0x0000000000789947 */ /* 0x000fea0003800000 */
[----:B------:R-:W-:Y:S02]  /*07f0*/  ISETP.GE.U32.AND P0, PT, R6, 0x7, PT ;  /* 0x000000070600780c */ /* 0x000fe40003f06070 */
[----:B------:R-:W-:-:S11]  /*0800*/  ISETP.NE.AND P1, PT, R11, RZ, PT ;  /* 0x000000ff0b00720c */ /* 0x000fd60003f25270 */
[----:B------:R-:W-:Y:S05]  /*0810*/  @!P0 BRA `(.L_x_108) ;  /* 0x0000000000288947 */ /* 0x000fea0003800000 */
[C---:B------:R-:W-:Y:S02]  /*0820*/  IMAD R6, R7.reuse, 0x400, R2 ;  /* 0x0000040007067824 */ /* 0x040fe400078e0202 */
[----:B------:R-:W-:-:S03]  /*0830*/  VIADD R7, R7, 0x8 ;  /* 0x0000000807077836 */ /* 0x000fc60000000000 */
[----:B------:R3:W-:Y:S04]  /*0840*/  STS [R6+0x200], RZ ;  /* 0x000200ff06007388 */ /* 0x0007e80000000800 */
[----:B------:R3:W-:Y:S04]  /*0850*/  STS [R6+0x600], RZ ;  /* 0x000600ff06007388 */ /* 0x0007e80000000800 */
[----:B------:R3:W-:Y:S04]  /*0860*/  STS [R6+0xa00], RZ ;  /* 0x000a00ff06007388 */ /* 0x0007e80000000800 */
[----:B------:R3:W-:Y:S04]  /*0870*/  STS [R6+0xe00], RZ ;  /* 0x000e00ff06007388 */ /* 0x0007e80000000800 */
[----:B------:R3:W-:Y:S04]  /*0880*/  STS [R6+0x1200], RZ ;  /* 0x001200ff06007388 */ /* 0x0007e80000000800 */
[----:B------:R3:W-:Y:S04]  /*0890*/  STS [R6+0x1600], RZ ;  /* 0x001600ff06007388 */ /* 0x0007e80000000800 */
[----:B------:R3:W-:Y:S04]  /*08a0*/  STS [R6+0x1a00], RZ ;  /* 0x001a00ff06007388 */ /* 0x0007e80000000800 */
[----:B------:R3:W-:Y:S02]  /*08b0*/  STS [R6+0x1e00], RZ ;  /* 0x001e00ff06007388 */ /* 0x0007e40000000800 */
.L_x_108:
[----:B------:R-:W-:Y:S05]  /*08c0*/  @!P1 BRA `(.L_x_101) ;  /* 0x0000000000409947 */ /* 0x000fea0003800000 */
[----:B------:R-:W-:Y:S02]  /*08d0*/  ISETP.GE.U32.AND P0, PT, R12, 0x3, PT ;  /* 0x000000030c00780c */ /* 0x000fe40003f06070 */
[----:B------:R-:W-:-:S11]  /*08e0*/  ISETP.NE.AND P1, PT, R9, RZ, PT ;  /* 0x000000ff0900720c */ /* 0x000fd60003f25270 */
[C---:B---3--:R-:W-:Y:S02]  /*08f0*/  @P0 IMAD R6, R7.reuse, 0x400, R2 ;  /* 0x0000040007060824 */ /* 0x048fe400078e0202 */
[----:B------:R-:W-:-:S03]  /*0900*/  @P0 VIADD R7, R7, 0x4 ;  /* 0x0000000407070836 */ /* 0x000fc60000000000 */
[----:B------:R4:W-:Y:S04]  /*0910*/  @P0 STS [R6+0x200], RZ ;  /* 0x000200ff06000388 */ /* 0x0009e80000000800 */
[----:B------:R4:W-:Y:S04]  /*0920*/  @P0 STS [R6+0x600], RZ ;  /* 0x000600ff06000388 */ /* 0x0009e80000000800 */
[----:B------:R4:W-:Y:S04]  /*0930*/  @P0 STS [R6+0xa00], RZ ;  /* 0x000a00ff06000388 */ /* 0x0009e80000000800 */
[----:B------:R4:W-:Y:S01]  /*0940*/  @P0 STS [R6+0xe00], RZ ;  /* 0x000e00ff06000388 */ /* 0x0009e20000000800 */
[----:B------:R-:W-:Y:S05]  /*0950*/  @!P1 BRA `(.L_x_101) ;  /* 0x00000000001c9947 */ /* 0x000fea0003800000 */
[----:B------:R-:W-:Y:S01]  /*0960*/  IMAD R7, R7, 0x400, R2 ;  /* 0x0000040007077824 */ /* 0x000fe200078e0202 */
[----:B------:R-:W-:-:S04]  /*0970*/  ISETP.NE.AND P0, PT, R9, 0x1, PT ;  /* 0x000000010900780c */ /* 0x000fc80003f05270 */
[----:B------:R3:W-:Y:S09]  /*0980*/  STS [R7+0x200], RZ ;  /* 0x000200ff07007388 */ /* 0x0007f20000000800 */
[----:B---3--:R-:W-:Y:S05]  /*0990*/  @!P0 BRA `(.L_x_101) ;  /* 0x00000000000c8947 */ /* 0x008fea0003800000 */
[----:B------:R-:W-:Y:S01]  /*09a0*/  ISETP.NE.AND P0, PT, R9, 0x2, PT ;  /* 0x000000020900780c */ /* 0x000fe20003f05270 */
[----:B------:R3:W-:-:S12]  /*09b0*/  STS [R7+0x600], RZ ;  /* 0x000600ff07007388 */ /* 0x0007d80000000800 */
[----:B------:R3:W-:Y:S02]  /*09c0*/  @P0 STS [R7+0xa00], RZ ;  /* 0x000a00ff07000388 */ /* 0x0007e40000000800 */
.L_x_101:
[----:B------:R-:W-:Y:S05]  /*09d0*/  BSYNC.RECONVERGENT B0 ;  /* 0x0000000000007941 */ /* 0x000fea0003800200 */
.L_x_100:
[----:B------:R-:W5:Y:S01]  /*09e0*/  LDCU.64 UR10, c[0x0][0x390] ;  /* 0x00007200ff0a77ac */ /* 0x000f620008000a00 */
[----:B------:R-:W-:Y:S02]  /*09f0*/  USHF.L.U32 UR4, UR6, 0x1e, URZ ;  /* 0x0000001e06047899 */ /* 0x000fe400080006ff */
[----:B------:R-:W-:Y:S02]  /*0a00*/  USHF.L.U64.HI UR5, UR6, 0x1e, UR7 ;  /* 0x0000001e06057899 */ /* 0x000fe40008010207 */
[----:B-----5:R-:W-:-:S04]  /*0a10*/  UIADD3 UR4, UP0, UPT, -UR4, UR10, URZ ;  /* 0x0000000a04047290 */ /* 0x020fc8000ff1e1ff */
[----:B------:R-:W-:Y:S02]  /*0a20*/  UIADD3.X UR5, UPT, UPT, ~UR5, UR11, URZ, UP0, !UPT ;  /* 0x0000000b05057290 */ /* 0x000fe400087fe5ff */
[----:B------:R-:W-:-:S04]  /*0a30*/  UISETP.LT.U32.AND UP0, UPT, UR4, 0x40000000, UPT ;  /* 0x400000000400788c */ /* 0x000fc8000bf01070 */
[----:B------:R-:W-:-:S04]  /*0a40*/  UISETP.LT.U32.AND.EX UP0, UPT, UR5, URZ, UPT, UP0 ;  /* 0x000000ff0500728c */ /* 0x000fc8000bf01100 */
[----:B------:R-:W-:Y:S02]  /*0a50*/  USEL UR10, UR4, 0x40000000, UP0 ;  /* 0x40000000040a7887 */ /* 0x000fe40008000000 */
[----:B------:R-:W-:Y:S02]  /*0a60*/  USEL UR11, UR5, URZ, UP0 ;  /* 0x000000ff050b7287 */ /* 0x000fe40008000000 */
[----:B------:R-:W-:-:S04]  /*0a70*/  UISETP.GT.U32.AND UP0, UPT, UR10, UR8, UPT ;  /* 0x000000080a00728c */ /* 0x000fc8000bf04070 */
[----:B------:R-:W-:Y:S01]  /*0a80*/  UISETP.GT.U32.AND.EX UP0, UPT, UR11, URZ, UPT, UP0 ;  /* 0x000000ff0b00728c */ /* 0x000fe2000bf04100 */
[----:B------:R-:W-:Y:S08]  /*0a90*/  BAR.SYNC.DEFER_BLOCKING 0x0 ;  /* 0x0000000000007b1d */ /* 0x000ff00000010000 */
[----:B------:R-:W-:Y:S06]  /*0aa0*/  BAR.SYNC.DEFER_BLOCKING 0x0 ;  /* 0x0000000000007b1d */ /* 0x000fec0000010000 */
[----:B------:R-:W-:Y:S05]  /*0ab0*/  BRA.U !UP0, `(.L_x_109) ;  /* 0x00000015085c7547 */ /* 0x000fea000b800000 */
[----:B------:R-:W-:Y:S01]  /*0ac0*/  UMOV UR9, UR8 ;  /* 0x0000000800097c82 */ /* 0x000fe20008000000 */
[----:B------:R-:W-:-:S05]  /*0ad0*/  UMOV UR5, URZ ;  /* 0x000000ff00057c82 */ /* 0x000fca0008000000 */
.L_x_114:
[----:B-----5:R-:W5:Y:S01]  /*0ae0*/  LDCU.64 UR14, c[0x0][0x390] ;  /* 0x00007200ff0e77ac */ /* 0x020f620008000a00 */
[----:B------:R-:W-:Y:S02]  /*0af0*/  USHF.L.U32 UR12, UR6, 0x1e, URZ ;  /* 0x0000001e060c7899 */ /* 0x000fe400080006ff */
[----:B------:R-:W-:Y:S02]  /*0b00*/  USHF.L.U64.HI UR13, UR6, 0x1e, UR7 ;  /* 0x0000001e060d7899 */ /* 0x000fe40008010207 */
[----:B------:R-:W-:-:S04]  /*0b10*/  UIADD3 UR12, UP0, UPT, UR9, UR12, URZ ;  /* 0x0000000c090c7290 */ /* 0x000fc8000ff1e0ff */
[----:B------:R-:W-:Y:S02]  /*0b20*/  UIADD3.X UR13, UPT, UPT, UR5, UR13, URZ, UP0, !UPT ;  /* 0x0000000d050d7290 */ /* 0x000fe400087fe4ff */
[----:B------:R-:W-:Y:S02]  /*0b30*/  ULEA UR9, UP0, UR18, UR9, 0xb ;  /* 0x0000000912097291 */ /* 0x000fe4000f8058ff */
[----:B-----5:R-:W-:Y:S02]  /*0b40*/  UIADD3 UR14, UP1, UPT, -UR12, UR14, URZ ;  /* 0x0000000e0c0e7290 */ /* 0x020fe4000ff3e1ff */
[----:B------:R-:W-:Y:S02]  /*0b50*/  UIADD3.X UR5, UPT, UPT, URZ, UR5, URZ, UP0, !UPT ;  /* 0x00000005ff057290 */ /* 0x000fe400087fe4ff */
[----:B------:R-:W-:Y:S02]  /*0b60*/  UIADD3.X UR4, UPT, UPT, ~UR13, UR15, URZ, UP1, !UPT ;  /* 0x0000000f0d047290 */ /* 0x000fe40008ffe5ff */
[----:B------:R-:W-:-:S02]  /*0b70*/  UISETP.GE.U32.AND UP1, UPT, UR14, 0x800, UPT ;  /* 0x000008000e00788c */ /* 0x000fc4000bf26070 */
[----:B------:R-:W-:Y:S02]  /*0b80*/  UISETP.GE.U32.AND UP0, UPT, UR9, UR10, UPT ;  /* 0x0000000a0900728c */ /* 0x000fe4000bf06070 */
[----:B------:R-:W-:Y:S02]  /*0b90*/  UISETP.GE.U32.AND.EX UP1, UPT, UR4, URZ, UPT, UP1 ;  /* 0x000000ff0400728c */ /* 0x000fe4000bf26110 */
[----:B------:R-:W-:-:S07]  /*0ba0*/  UISETP.GE.U32.AND.EX UP0, UPT, UR5, UR11, UPT, UP0 ;  /* 0x0000000b0500728c */ /* 0x000fce000bf06100 */
[----:B0-----:R-:W-:Y:S05]  /*0bb0*/  BRA.U !UP1, `(.L_x_110) ;  /* 0x0000000109587547 */ /* 0x001fea000b800000 */
[----:B------:R-:W0:Y:S01]  /*0bc0*/  LDCU.64 UR14, c[0x0][0x388] ;  /* 0x00007100ff0e77ac */ /* 0x000e220008000a00 */
[----:B---34-:R-:W-:-:S05]  /*0bd0*/  IADD3 R6, P0, PT, R0, UR12, RZ ;  /* 0x0000000c00067c10 */ /* 0x018fca000ff1e0ff */
[----:B--2---:R-:W-:Y:S01]  /*0be0*/  IMAD.X R7, RZ, RZ, UR13, P0 ;  /* 0x0000000dff077e24 */ /* 0x004fe200080e06ff */
[----:B0-----:R-:W-:-:S04]  /*0bf0*/  LEA R38, P0, R6, UR14, 0x3 ;  /* 0x0000000e06267c11 */ /* 0x001fc8000f8018ff */
[----:B------:R-:W-:-:S05]  /*0c00*/  LEA.HI.X R39, R6, UR15, R7, 0x3, P0 ;  /* 0x0000000f06277c11 */ /* 0x000fca00080f1c07 */
[----:B------:R0:W5:Y:S04]  /*0c10*/  LDG.E.64 R6, desc[UR16][R38.64] ;  /* 0x0000001026067981 */ /* 0x000168000c1e1b00 */
[----:B-1----:R0:W5:Y:S04]  /*0c20*/  LDG.E.64 R8, desc[UR16][R38.64+0x400] ;  /* 0x0004001026087981 */ /* 0x002168000c1e1b00 */
        /* <DEDUP_REMOVED lines=15> */
.L_x_110:
[C---:B------:R-:W-:Y:S01]  /*0d20*/  ISETP.GE.AND P5, PT, R0.reuse, UR14, PT ;  /* 0x0000000e00007c0c */ /* 0x040fe2000bfa6270 */
[----:B------:R-:W0:Y:S01]  /*0d30*/  LDCU.64 UR20, c[0x0][0x388] ;  /* 0x00007100ff1477ac */ /* 0x000e220008000a00 */
[----:B---34-:R-:W-:Y:S02]  /*0d40*/  IADD3 R6, P0, PT, R0, UR12, RZ ;  /* 0x0000000c00067c10 */ /* 0x018fe4000ff1e0ff */
[----:B------:R-:W1:Y:S01]  /*0d50*/  S2R R0, SR_TID.X ;  /* 0x0000000000007919 */ /* 0x000e620000002100 */
[----:B------:R-:W-:Y:S02]  /*0d60*/  ISETP.GE.AND P2, PT, R3, UR14, PT ;  /* 0x0000000e03007c0c */ /* 0x000fe4000bf46270 */
[----:B--2---:R-:W-:Y:S01]  /*0d70*/  IMAD.X R7, RZ, RZ, UR13, P0 ;  /* 0x0000000dff077e24 */ /* 0x004fe200080e06ff */
[----:B------:R-:W-:Y:S02]  /*0d80*/  ISETP.GE.AND P3, PT, R4, UR14, PT ;  /* 0x0000000e04007c0c */ /* 0x000fe4000bf66270 */
[----:B0-----:R-:W-:-:S04]  /*0d90*/  LEA R38, P0, R6, UR20, 0x3 ;  /* 0x0000001406267c11 */ /* 0x001fc8000f8018ff */
[----:B------:R-:W-:Y:S01]  /*0da0*/  LEA.HI.X R39, R6, UR21, R7, 0x3, P0 ;  /* 0x0000001506277c11 */ /* 0x000fe200080f1c07 */
[----:B------:R-:W-:Y:S02]  /*0db0*/  IMAD.MOV.U32 R6, RZ, RZ, -0x1 ;  /* 0xffffffffff067424 */ /* 0x000fe400078e00ff */
[----:B------:R-:W-:Y:S02]  /*0dc0*/  IMAD.MOV.U32 R7, RZ, RZ, -0x1 ;  /* 0xffffffffff077424 */ /* 0x000fe400078e00ff */
[----:B------:R-:W-:Y:S02]  /*0dd0*/  IMAD.MOV.U32 R10, RZ, RZ, -0x1 ;  /* 0xffffffffff0a7424 */ /* 0x000fe400078e00ff */
[----:B------:R-:W-:Y:S02]  /*0de0*/  IMAD.MOV.U32 R11, RZ, RZ, -0x1 ;  /* 0xffffffffff0b7424 */ /* 0x000fe400078e00ff */
[----:B------:R2:W5:Y:S01]  /*0df0*/  @!P5 LDG.E.64 R6, desc[UR16][R38.64] ;  /* 0x000000102606d981 */ /* 0x000562000c1e1b00 */
[C---:B-1----:R-:W-:Y:S01]  /*0e00*/  VIADD R8, R0.reuse, 0x180 ;  /* 0x0000018000087836 */ /* 0x042fe20000000000 */
[----:B------:R-:W-:Y:S01]  /*0e10*/  LOP3.LUT R9, R0, 0x400, RZ, 0xfc, !PT ;  /* 0x0000040000097812 */ /* 0x000fe200078efcff */
[----:B------:R-:W-:Y:S01]  /*0e20*/  IMAD.MOV.U32 R12, RZ, RZ, -0x1 ;  /* 0xffffffffff0c7424 */ /* 0x000fe200078e00ff */
[----:B------:R2:W5:Y:S02]  /*0e30*/  @!P3 LDG.E.64 R10, desc[UR16][R38.64+0x800] ;  /* 0x00080010260ab981 */ /* 0x000564000c1e1b00 */
[----:B------:R-:W-:Y:S01]  /*0e40*/  ISETP.GE.AND P4, PT, R8, UR14, PT ;  /* 0x0000000e08007c0c */ /* 0x000fe2000bf86270 */
[----:B------:R-:W-:Y:S01]  /*0e50*/  VIADD R8, R0, 0x380 ;  /* 0x0000038000087836 */ /* 0x000fe20000000000 */
[----:B------:R-:W-:Y:S01]  /*0e60*/  ISETP.GE.AND P0, PT, R9, UR14, PT ;  /* 0x0000000e09007c0c */ /* 0x000fe2000bf06270 */
[----:B------:R-:W-:Y:S01]  /*0e70*/  IMAD.MOV.U32 R9, RZ, RZ, -0x1 ;  /* 0xffffffffff097424 */ /* 0x000fe200078e00ff */
[----:B------:R-:W-:Y:S01]  /*0e80*/  ISETP.GE.AND P5, PT, R5, UR14, PT ;  /* 0x0000000e05007c0c */ /* 0x000fe2000bfa6270 */
[----:B------:R-:W-:Y:S01]  /*0e90*/  IMAD.MOV.U32 R13, RZ, RZ, -0x1 ;  /* 0xffffffffff0d7424 */ /* 0x000fe200078e00ff */
[----:B------:R-:W-:Y:S01]  /*0ea0*/  ISETP.GE.AND P1, PT, R8, UR14, PT ;  /* 0x0000000e08007c0c */ /* 0x000fe2000bf26270 */
[----:B------:R-:W-:-:S02]  /*0eb0*/  IMAD.MOV.U32 R8, RZ, RZ, -0x1 ;  /* 0xffffffffff087424 */ /* 0x000fc400078e00ff */
[----:B------:R-:W-:Y:S01]  /*0ec0*/  VIADD R14, R0, 0x480 ;  /* 0x00000480000e7836 */ /* 0x000fe20000000000 */
[----:B------:R-:W-:Y:S01]  /*0ed0*/  ISETP.GE.AND P3, PT, R41, UR14, PT ;  /* 0x0000000e29007c0c */ /* 0x000fe2000bf66270 */
[----:B------:R-:W-:Y:S02]  /*0ee0*/  IMAD.MOV.U32 R15, RZ, RZ, -0x1 ;  /* 0xffffffffff0f7424 */ /* 0x000fe400078e00ff */
[----:B------:R2:W5:Y:S01]  /*0ef0*/  @!P2 LDG.E.64 R8, desc[UR16][R38.64+0x400] ;  /* 0x000400102608a981 */ /* 0x000562000c1e1b00 */
[----:B------:R-:W-:-:S03]  /*0f00*/  ISETP.GE.AND P2, PT, R40, UR14, PT ;  /* 0x0000000e28007c0c */ /* 0x000fc6000bf46270 */
[----:B------:R2:W5:Y:S01]  /*0f10*/  @!P4 LDG.E.64 R12, desc[UR16][R38.64+0xc00] ;  /* 0x000c0010260cc981 */ /* 0x000562000c1e1b00 */
[----:B------:R-:W-:Y:S01]  /*0f20*/  ISETP.GE.AND P4, PT, R14, UR14, PT ;  /* 0x0000000e0e007c0c */ /* 0x000fe2000bf86270 */
[----:B------:R-:W-:Y:S02]  /*0f30*/  IMAD.MOV.U32 R14, RZ, RZ, -0x1 ;  /* 0xffffffffff0e7424 */ /* 0x000fe400078e00ff */
[----:B------:R-:W-:Y:S02]  /*0f40*/  VIADD R20, R0, 0x500 ;  /* 0x0000050000147836 */ /* 0x000fe40000000000 */
[----:B------:R-:W-:Y:S02]  /*0f50*/  IMAD.MOV.U32 R16, RZ, RZ, -0x1 ;  /* 0xffffffffff107424 */ /* 0x000fe400078e00ff */
[----:B------:R-:W-:Y:S01]  /*0f60*/  IMAD.MOV.U32 R17, RZ, RZ, -0x1 ;  /* 0xffffffffff117424 */ /* 0x000fe200078e00ff */
[----:B------:R2:W5:Y:S01]  /*0f70*/  @!P5 LDG.E.64 R14, desc[UR16][R38.64+0x1000] ;  /* 0x00100010260ed981 */ /* 0x000562000c1e1b00 */
[----:B------:R-:W-:Y:S01]  /*0f80*/  IMAD.MOV.U32 R18, RZ, RZ, -0x1 ;  /* 0xffffffffff127424 */ /* 0x000fe200078e00ff */
[----:B------:R-:W-:Y:S01]  /*0f90*/  ISETP.GE.AND P5, PT, R20, UR14, PT ;  /* 0x0000000e14007c0c */ /* 0x000fe2000bfa6270 */
[----:B------:R-:W-:-:S02]  /*0fa0*/  IMAD.MOV.U32 R19, RZ, RZ, -0x1 ;  /* 0xffffffffff137424 */ /* 0x000fc400078e00ff */
[C---:B------:R-:W-:Y:S01]  /*0fb0*/  VIADD R21, R0.reuse, 0x580 ;  /* 0x0000058000157836 */ /* 0x040fe20000000000 */
[----:B------:R2:W5:Y:S01]  /*0fc0*/  @!P2 LDG.E.64 R16, desc[UR16][R38.64+0x1400] ;  /* 0x001400102610a981 */ /* 0x000562000c1e1b00 */
[----:B------:R-:W-:-:S03]  /*0fd0*/  VIADD R20, R0, 0x600 ;  /* 0x0000060000147836 */ /* 0x000fc60000000000 */
[----:B------:R2:W5:Y:S01]  /*0fe0*/  @!P3 LDG.E.64 R18, desc[UR16][R38.64+0x1800] ;  /* 0x001800102612b981 */ /* 0x000562000c1e1b00 */
[----:B------:R-:W-:Y:S01]  /*0ff0*/  ISETP.GE.AND P2, PT, R21, UR14, PT ;  /* 0x0000000e15007c0c */ /* 0x000fe2000bf46270 */
[----:B------:R-:W-:Y:S01]  /*1000*/  IMAD.MOV.U32 R21, RZ, RZ, -0x1 ;  /* 0xffffffffff157424 */ /* 0x000fe200078e00ff */
[----:B------:R-:W-:Y:S01]  /*1010*/  ISETP.GE.AND P3, PT, R20, UR14, PT ;  /* 0x0000000e14007c0c */ /* 0x000fe2000bf66270 */
[----:B------:R-:W-:Y:S02]  /*1020*/  IMAD.MOV.U32 R20, RZ, RZ, -0x1 ;  /* 0xffffffffff147424 */ /* 0x000fe400078e00ff */
[----:B------:R-:W-:Y:S02]  /*1030*/  IMAD.MOV.U32 R22, RZ, RZ, -0x1 ;  /* 0xffffffffff167424 */ /* 0x000fe400078e00ff */
[----:B------:R-:W-:Y:S02]  /*1040*/  IMAD.MOV.U32 R23, RZ, RZ, -0x1 ;  /* 0xffffffffff177424 */ /* 0x000fe400078e00ff */
[----:B------:R-:W-:Y:S01]  /*1050*/  IMAD.MOV.U32 R24, RZ, RZ, -0x1 ;  /* 0xffffffffff187424 */ /* 0x000fe200078e00ff */
[----:B------:R2:W5:Y:S01]  /*1060*/  @!P1 LDG.E.64 R20, desc[UR16][R38.64+0x1c00] ;  /* 0x001c001026149981 */ /* 0x000562000c1e1b00 */
[----:B------:R-:W-:-:S02]  /*1070*/  IMAD.MOV.U32 R25, RZ, RZ, -0x1 ;  /* 0xffffffffff197424 */ /* 0x000fc400078e00ff */
[C---:B------:R-:W-:Y:S01]  /*1080*/  VIADD R26, R0.reuse, 0x680 ;  /* 0x00000680001a7836 */ /* 0x040fe20000000000 */
[----:B------:R2:W5:Y:S01]  /*1090*/  @!P0 LDG.E.64 R22, desc[UR16][R38.64+0x2000] ;  /* 0x0020001026168981 */ /* 0x000562000c1e1b00 */
[----:B------:R-:W-:-:S03]  /*10a0*/  VIADD R27, R0, 0x700 ;  /* 0x00000700001b7836 */ /* 0x000fc60000000000 */
[----:B------:R2:W5:Y:S01]  /*10b0*/  @!P4 LDG.E.64 R24, desc[UR16][R38.64+0x2400] ;  /* 0x002400102618c981 */ /* 0x000562000c1e1b00 */
[----:B------:R-:W-:Y:S02]  /*10c0*/  ISETP.GE.AND P1, PT, R26, UR14, PT ;  /* 0x0000000e1a007c0c */ /* 0x000fe4000bf26270 */
[----:B------:R-:W-:Y:S02]  /*10d0*/  ISETP.GE.AND P0, PT, R27, UR14, PT ;  /* 0x0000000e1b007c0c */ /* 0x000fe4000bf06270 */
[----:B------:R-:W-:Y:S01]  /*10e0*/  ISETP.GE.AND P4, PT, R42, UR14, PT ;  /* 0x0000000e2a007c0c */ /* 0x000fe2000bf86270 */
[----:B------:R-:W-:Y:S02]  /*10f0*/  IMAD.MOV.U32 R26, RZ, RZ, -0x1 ;  /* 0xffffffffff1a7424 */ /* 0x000fe400078e00ff */
[----:B------:R-:W-:Y:S02]  /*1100*/  IMAD.MOV.U32 R27, RZ, RZ, -0x1 ;  /* 0xffffffffff1b7424 */ /* 0x000fe400078e00ff */
[----:B------:R-:W-:-:S02]  /*1110*/  IMAD.MOV.U32 R28, RZ, RZ, -0x1 ;  /* 0xffffffffff1c7424 */ /* 0x000fc400078e00ff */
[----:B------:R-:W-:Y:S02]  /*1120*/  IMAD.MOV.U32 R29, RZ, RZ, -0x1 ;  /* 0xffffffffff1d7424 */ /* 0x000fe400078e00ff */
        /* <DEDUP_REMOVED lines=11> */
[----:B------:R-:W-:-:S03]  /*11e0*/  IMAD.MOV.U32 R37, RZ, RZ, -0x1 ;  /* 0xffffffffff257424 */ /* 0x000fc600078e00ff */
[----:B------:R2:W5:Y:S04]  /*11f0*/  @!P0 LDG.E.64 R34, desc[UR16][R38.64+0x3800] ;  /* 0x0038001026228981 */ /* 0x000568000c1e1b00 */
[----:B------:R2:W5:Y:S02]  /*1200*/  @!P4 LDG.E.64 R36, desc[UR16][R38.64+0x3c00] ;  /* 0x003c00102624c981 */ /* 0x000564000c1e1b00 */
.L_x_111:
[----:B0-2---:R-:W0:Y:S02]  /*1210*/  LDC.64 R38, c[0x0][0x398] ;  /* 0x0000e600ff267b82 */ /* 0x005e240000000a00 */
[----:B0-----:R-:W-:-:S13]  /*1220*/  ISETP.GT.AND P0, PT, R39, R38, PT ;  /* 0x000000262700720c */ /* 0x001fda0003f04270 */
[----:B------:R-:W-:Y:S05]  /*1230*/  @!P0 BRA `(.L_x_112) ;  /* 0x0000000c00788947 */ /* 0x000fea0003800000 */
[----:B-----5:R-:W-:Y:S01]  /*1240*/  ISETP.GE.AND P0, PT, R7, RZ, PT ;  /* 0x000000ff0700720c */ /* 0x020fe20003f06270 */
[----:B------:R-:W0:Y:S01]  /*1250*/  S2UR UR12, SR_CgaCtaId ;  /* 0x00000000000c79c3 */ /* 0x000e220000008800 */
[----:B------:R-:W-:Y:S01]  /*1260*/  UMOV UR4, 0x400 ;  /* 0x0000040000047882 */ /* 0x000fe20000000000 */
[----:B------:R-:W1:Y:S01]  /*1270*/  LDCU UR13, c[0x0][0x398] ;  /* 0x00007300ff0d77ac */ /* 0x000e620008000800 */
[----:B------:R-:W-:Y:S02]  /*1280*/  SEL R45, RZ, 0xffffffff, !P0 ;  /* 0xffffffffff2d7807 */ /* 0x000fe40004000000 */
[----:B------:R-:W-:Y:S02]  /*1290*/  SEL R38, RZ, 0x7fffffff, !P0 ;  /* 0x7fffffffff267807 */ /* 0x000fe40004000000 */
[----:B------:R-:W-:Y:S02]  /*12a0*/  ISETP.GE.AND P0, PT, R9, RZ, PT ;  /* 0x000000ff0900720c */ /* 0x000fe40003f06270 */
[----:B------:R-:W-:-:S02]  /*12b0*/  LOP3.LUT R6, R45, R6, RZ, 0x3c, !PT ;  /* 0x000000062d067212 */ /* 0x000fc400078e3cff */
[----:B------:R-:W-:Y:S02]  /*12c0*/  LOP3.LUT R7, R38, R7, RZ, 0x3c, !PT ;  /* 0x0000000726077212 */ /* 0x000fe400078e3cff */
[----:B------:R-:W-:Y:S02]  /*12d0*/  SEL R45, RZ, 0xffffffff, !P0 ;  /* 0xffffffffff2d7807 */ /* 0x000fe40004000000 */
[----:B------:R-:W-:Y:S02]  /*12e0*/  SEL R38, RZ, 0x7fffffff, !P0 ;  /* 0x7fffffffff267807 */ /* 0x000fe40004000000 */
[----:B------:R-:W-:Y:S02]  /*12f0*/  ISETP.GE.AND P0, PT, R11, RZ, PT ;  /* 0x000000ff0b00720c */ /* 0x000fe40003f06270 */
[----:B------:R-:W-:Y:S02]  /*1300*/  LOP3.LUT R8, R45, R8, RZ, 0x3c, !PT ;  /* 0x000000082d087212 */ /* 0x000fe400078e3cff */
[----:B------:R-:W-:-:S02]  /*1310*/  LOP3.LUT R9, R38, R9, RZ, 0x3c, !PT ;  /* 0x0000000926097212 */ /* 0x000fc400078e3cff */
[----:B------:R-:W-:Y:S01]  /*1320*/  SEL R45, RZ, 0xffffffff, !P0 ;  /* 0xffffffffff2d7807 */ /* 0x000fe20004000000 */
[----:B0-----:R-:W-:Y:S01]  /*1330*/  ULEA UR12, UR12, UR4, 0x18 ;  /* 0x000000040c0c7291 */ /* 0x001fe2000f8ec0ff */
[----:B------:R-:W-:Y:S02]  /*1340*/  SEL R38, RZ, 0x7fffffff, !P0 ;  /* 0x7fffffffff267807 */ /* 0x000fe40004000000 */
[----:B------:R-:W-:Y:S01]  /*1350*/  ISETP.GE.AND P0, PT, R13, RZ, PT ;  /* 0x000000ff0d00720c */ /* 0x000fe20003f06270 */
[----:B------:R-:W-:Y:S01]  /*1360*/  UMOV UR4, URZ ;  /* 0x000000ff00047c82 */ /* 0x000fe20008000000 */
[----:B------:R-:W-:Y:S02]  /*1370*/  LOP3.LUT R10, R45, R10, RZ, 0x3c, !PT ;  /* 0x0000000a2d0a7212 */ /* 0x000fe400078e3cff */
[----:B------:R-:W-:Y:S02]  /*1380*/  LOP3.LUT R11, R38, R11, RZ, 0x3c, !PT ;  /* 0x0000000b260b7212 */ /* 0x000fe400078e3cff */
[----:B------:R-:W-:-:S02]  /*1390*/  SEL R45, RZ, 0xffffffff, !P0 ;  /* 0xffffffffff2d7807 */ /* 0x000fc40004000000 */
[----:B------:R-:W-:Y:S02]  /*13a0*/  SEL R38, RZ, 0x7fffffff, !P0 ;  /* 0x7fffffffff267807 */ /* 0x000fe40004000000 */
[----:B------:R-:W-:Y:S02]  /*13b0*/  ISETP.GE.AND P0, PT, R15, RZ, PT ;  /* 0x000000ff0f00720c */ /* 0x000fe40003f06270 */
[----:B------:R-:W-:Y:S02]  /*13c0*/  LOP3.LUT R12, R45, R12, RZ, 0x3c, !PT ;  /* 0x0000000c2d0c7212 */ /* 0x000fe400078e3cff */
[----:B------:R-:W-:Y:S02]  /*13d0*/  LOP3.LUT R13, R38, R13, RZ, 0x3c, !PT ;  /* 0x0000000d260d7212 */ /* 0x000fe400078e3cff */
[----:B------:R-:W-:Y:S02]  /*13e0*/  SEL R45, RZ, 0xffffffff, !P0 ;  /* 0xffffffffff2d7807 */ /* 0x000fe40004000000 */
[----:B------:R-:W-:-:S02]  /*13f0*/  SEL R38, RZ, 0x7fffffff, !P0 ;  /* 0x7fffffffff267807 */ /* 0x000fc40004000000 */
[----:B------:R-:W-:Y:S02]  /*1400*/  ISETP.GE.AND P0, PT, R17, RZ, PT ;  /* 0x000000ff1100720c */ /* 0x000fe40003f06270 */
[----:B------:R-:W-:Y:S02]  /*1410*/  LOP3.LUT R14, R45, R14, RZ, 0x3c, !PT ;  /* 0x0000000e2d0e7212 */ /* 0x000fe400078e3cff */
[----:B------:R-:W-:Y:S02]  /*1420*/  LOP3.LUT R15, R38, R15, RZ, 0x3c, !PT ;  /* 0x0000000f260f7212 */ /* 0x000fe400078e3cff */
[----:B------:R-:W-:Y:S02]  /*1430*/  SEL R45, RZ, 0xffffffff, !P0 ;  /* 0xffffffffff2d7807 */ /* 0x000fe40004000000 */
[----:B------:R-:W-:Y:S02]  /*1440*/  SEL R38, RZ, 0x7fffffff, !P0 ;  /* 0x7fffffffff267807 */ /* 0x000fe40004000000 */
[----:B------:R-:W-:-:S02]  /*1450*/  ISETP.GE.AND P0, PT, R19, RZ, PT ;  /* 0x000000ff1300720c */ /* 0x000fc40003f06270 */
[----:B------:R-:W-:Y:S02]  /*1460*/  LOP3.LUT R16, R45, R16, RZ, 0x3c, !PT ;  /* 0x000000102d107212 */ /* 0x000fe400078e3cff */
[----:B------:R-:W-:Y:S02]  /*1470*/  LOP3.LUT R17, R38, R17, RZ, 0x3c, !PT ;  /* 0x0000001126117212 */ /* 0x000fe400078e3cff */
        /* <DEDUP_REMOVED lines=10> */
[----:B------:R-:W-:Y:S02]  /*1520*/  SEL R45, RZ, 0xffffffff, !P0 ;  /* 0xffffffffff2d7807 */ /* 0x000fe40004000000 */
[----:B------:R-:W-:Y:S02]  /*1530*/  SEL R38, RZ, 0x7fffffff, !P0 ;  /* 0x7fffffffff267807 */ /* 0x000fe40004000000 */
[----:B------:R-:W-:Y:S02]  /*1540*/  ISETP.GE.AND P0, PT, R25, RZ, PT ;  /* 0x000000ff1900720c */ /* 0x000fe40003f06270 */
        /* <DEDUP_REMOVED lines=25> */
[----:B------:R-:W-:Y:S02]  /*16e0*/  ISETP.NE.U32.AND P4, PT, R6, -0x1, PT ;  /* 0xffffffff0600780c */ /* 0x000fe40003f85070 */
[----:B------:R-:W-:-:S02]  /*16f0*/  ISETP.NE.U32.AND P5, PT, R8, -0x1, PT ;  /* 0xffffffff0800780c */ /* 0x000fc40003fa5070 */
[----:B------:R-:W-:Y:S02]  /*1700*/  ISETP.NE.U32.AND P3, PT, R10, -0x1, PT ;  /* 0xffffffff0a00780c */ /* 0x000fe40003f65070 */
[----:B------:R-:W-:Y:S02]  /*1710*/  ISETP.NE.U32.AND P2, PT, R12, -0x1, PT ;  /* 0xffffffff0c00780c */ /* 0x000fe40003f45070 */
[----:B------:R-:W-:Y:S02]  /*1720*/  LOP3.LUT R32, R45, R32, RZ, 0x3c, !PT ;  /* 0x000000202d207212 */ /* 0x000fe400078e3cff */
[----:B------:R-:W-:Y:S02]  /*1730*/  LOP3.LUT R33, R38, R33, RZ, 0x3c, !PT ;  /* 0x0000002126217212 */ /* 0x000fe400078e3cff */
[----:B------:R-:W-:Y:S02]  /*1740*/  SEL R45, RZ, 0xffffffff, !P0 ;  /* 0xffffffffff2d7807 */ /* 0x000fe40004000000 */
[----:B------:R-:W-:-:S02]  /*1750*/  SEL R38, RZ, 0x7fffffff, !P0 ;  /* 0x7fffffffff267807 */ /* 0x000fc40004000000 */
[----:B------:R-:W-:Y:S02]  /*1760*/  ISETP.GE.AND P0, PT, R37, RZ, PT ;  /* 0x000000ff2500720c */ /* 0x000fe40003f06270 */
[----:B------:R-:W-:Y:S02]  /*1770*/  ISETP.NE.AND.EX P4, PT, R7, 0x7fffffff, PT, P4 ;  /* 0x7fffffff0700780c */ /* 0x000fe40003f85340 */
[----:B------:R-:W-:Y:S02]  /*1780*/  ISETP.NE.AND.EX P5, PT, R9, 0x7fffffff, PT, P5 ;  /* 0x7fffffff0900780c */ /* 0x000fe40003fa5350 */
[----:B------:R-:W-:Y:S02]  /*1790*/  ISETP.NE.AND.EX P3, PT, R11, 0x7fffffff, PT, P3 ;  /* 0x7fffffff0b00780c */ /* 0x000fe40003f65330 */
[----:B------:R-:W-:Y:S02]  /*17a0*/  ISETP.NE.AND.EX P2, PT, R13, 0x7fffffff, PT, P2 ;  /* 0x7fffffff0d00780c */ /* 0x000fe40003f45320 */
[----:B------:R-:W-:-:S02]  /*17b0*/  LOP3.LUT R34, R45, R34, RZ, 0x3c, !PT ;  /* 0x000000222d227212 */ /* 0x000fc400078e3cff */
[----:B------:R-:W-:Y:S02]  /*17c0*/  LOP3.LUT R35, R38, R35, RZ, 0x3c, !PT ;  /* 0x0000002326237212 */ /* 0x000fe400078e3cff */
[----:B------:R-:W-:Y:S02]  /*17d0*/  SEL R45, RZ, 0xffffffff, !P0 ;  /* 0xffffffffff2d7807 */ /* 0x000fe40004000000 */
[----:B------:R-:W-:Y:S02]  /*17e0*/  SEL R38, RZ, 0x7fffffff, !P0 ;  /* 0x7fffffffff267807 */ /* 0x000fe40004000000 */
[----:B------:R-:W-:Y:S02]  /*17f0*/  SEL R6, R6, RZ, P4 ;  /* 0x000000ff06067207 */ /* 0x000fe40002000000 */
[----:B------:R-:W-:Y:S02]  /*1800*/  SEL R7, R7, 0x80000000, P4 ;  /* 0x8000000007077807 */ /* 0x000fe40002000000 */
[----:B------:R-:W-:-:S02]  /*1810*/  SEL R8, R8, RZ, P5 ;  /* 0x000000ff08087207 */ /* 0x000fc40002800000 */
[----:B------:R-:W-:Y:S02]  /*1820*/  SEL R9, R9, 0x80000000, P5 ;  /* 0x8000000009097807 */ /* 0x000fe40002800000 */
[----:B------:R-:W-:Y:S02]  /*1830*/  SEL R10, R10, RZ, P3 ;  /* 0x000000ff0a0a7207 */ /* 0x000fe40001800000 */
[----:B------:R-:W-:Y:S02]  /*1840*/  SEL R11, R11, 0x80000000, P3 ;  /* 0x800000000b0b7807 */ /* 0x000fe40001800000 */
[----:B------:R-:W-:Y:S02]  /*1850*/  SEL R12, R12, RZ, P2 ;  /* 0x000000ff0c0c7207 */ /* 0x000fe40001000000 */
[----:B------:R-:W-:Y:S02]  /*1860*/  SEL R13, R13, 0x80000000, P2 ;  /* 0x800000000d0d7807 */ /* 0x000fe40001000000 */
[----:B------:R-:W-:-:S02]  /*1870*/  ISETP.NE.U32.AND P1, PT, R14, -0x1, PT ;  /* 0xffffffff0e00780c */ /* 0x000fc40003f25070 */
[----:B------:R-:W-:Y:S02]  /*1880*/  ISETP.NE.U32.AND P0, PT, R16, -0x1, PT ;  /* 0xffffffff1000780c */ /* 0x000fe40003f05070 */
[----:B------:R-:W-:Y:S02]  /*1890*/  ISETP.NE.U32.AND P4, PT, R18, -0x1, PT ;  /* 0xffffffff1200780c */ /* 0x000fe40003f85070 */
[----:B------:R-:W-:Y:S02]  /*18a0*/  ISETP.NE.U32.AND P5, PT, R20, -0x1, PT ;  /* 0xffffffff1400780c */ /* 0x000fe40003fa5070 */
[----:B------:R-:W-:Y:S02]  /*18b0*/  ISETP.NE.U32.AND P3, PT, R22, -0x1, PT ;  /* 0xffffffff1600780c */ /* 0x000fe40003f65070 */
[----:B------:R-:W-:Y:S02]  /*18c0*/  ISETP.NE.U32.AND P2, PT, R24, -0x1, PT ;  /* 0xffffffff1800780c */ /* 0x000fe40003f45070 */
[----:B------:R-:W-:-:S02]  /*18d0*/  ISETP.NE.AND.EX P1, PT, R15, 0x7fffffff, PT, P1 ;  /* 0x7fffffff0f00780c */ /* 0x000fc40003f25310 */
[----:B------:R-:W-:Y:S02]  /*18e0*/  ISETP.NE.AND.EX P0, PT, R17, 0x7fffffff, PT, P0 ;  /* 0x7fffffff1100780c */ /* 0x000fe40003f05300 */
[----:B------:R-:W-:Y:S02]  /*18f0*/  ISETP.NE.AND.EX P4, PT, R19, 0x7fffffff, PT, P4 ;  /* 0x7fffffff1300780c */ /* 0x000fe40003f85340 */
[----:B------:R-:W-:Y:S02]  /*1900*/  ISETP.NE.AND.EX P5, PT, R21, 0x7fffffff, PT, P5 ;  /* 0x7fffffff1500780c */ /* 0x000fe40003fa5350 */
[----:B------:R-:W-:Y:S02]  /*1910*/  ISETP.NE.AND.EX P3, PT, R23, 0x7fffffff, PT, P3 ;  /* 0x7fffffff1700780c */ /* 0x000fe40003f65330 */
[----:B------:R-:W-:Y:S02]  /*1920*/  ISETP.NE.AND.EX P2, PT, R25, 0x7fffffff, PT, P2 ;  /* 0x7fffffff1900780c */ /* 0x000fe40003f45320 */
[----:B------:R-:W-:-:S02]  /*1930*/  LOP3.LUT R36, R45, R36, RZ, 0x3c, !PT ;  /* 0x000000242d247212 */ /* 0x000fc400078e3cff */
[----:B------:R-:W-:Y:S02]  /*1940*/  SEL R14, R14, RZ, P1 ;  /* 0x000000ff0e0e7207 */ /* 0x000fe40000800000 */
[----:B------:R-:W-:Y:S02]  /*1950*/  SEL R15, R15, 0x80000000, P1 ;  /* 0x800000000f0f7807 */ /* 0x000fe40000800000 */
[----:B------:R-:W-:Y:S02]  /*1960*/  SEL R16, R16, RZ, P0 ;  /* 0x000000ff10107207 */ /* 0x000fe40000000000 */
[----:B------:R-:W-:Y:S02]  /*1970*/  SEL R17, R17, 0x80000000, P0 ;  /* 0x8000000011117807 */ /* 0x000fe40000000000 */
[----:B------:R-:W-:Y:S02]  /*1980*/  SEL R18, R18, RZ, P4 ;  /* 0x000000ff12127207 */ /* 0x000fe40002000000 */
[----:B------:R-:W-:-:S02]  /*1990*/  SEL R19, R19, 0x80000000, P4 ;  /* 0x8000000013137807 */ /* 0x000fc40002000000 */
[----:B------:R-:W-:Y:S02]  /*19a0*/  SEL R20, R20, RZ, P5 ;  /* 0x000000ff14147207 */ /* 0x000fe40002800000 */
[----:B------:R-:W-:Y:S02]  /*19b0*/  SEL R21, R21, 0x80000000, P5 ;  /* 0x8000000015157807 */ /* 0x000fe40002800000 */
[----:B------:R-:W-:Y:S02]  /*19c0*/  SEL R22, R22, RZ, P3 ;  /* 0x000000ff16167207 */ /* 0x000fe40001800000 */
[----:B------:R-:W-:Y:S02]  /*19d0*/  SEL R23, R23, 0x80000000, P3 ;  /* 0x8000000017177807 */ /* 0x000fe40001800000 */
[----:B------:R-:W-:Y:S02]  /*19e0*/  SEL R24, R24, RZ, P2 ;  /* 0x000000ff18187207 */ /* 0x000fe40001000000 */
[----:B------:R-:W-:-:S02]  /*19f0*/  SEL R25, R25, 0x80000000, P2 ;  /* 0x8000000019197807 */ /* 0x000fc40001000000 */
[----:B------:R-:W-:Y:S02]  /*1a00*/  LOP3.LUT R37, R38, R37, RZ, 0x3c, !PT ;  /* 0x0000002526257212 */ /* 0x000fe400078e3cff */
[----:B------:R-:W-:Y:S02]  /*1a10*/  ISETP.NE.U32.AND P1, PT, R26, -0x1, PT ;  /* 0xffffffff1a00780c */ /* 0x000fe40003f25070 */
[----:B------:R-:W-:Y:S02]  /*1a20*/  ISETP.NE.U32.AND P0, PT, R28, -0x1, PT ;  /* 0xffffffff1c00780c */ /* 0x000fe40003f05070 */
[----:B------:R-:W-:Y:S02]  /*1a30*/  ISETP.NE.U32.AND P4, PT, R30, -0x1, PT ;  /* 0xffffffff1e00780c */ /* 0x000fe40003f85070 */
[----:B------:R-:W-:Y:S02]  /*1a40*/  ISETP.NE.U32.AND P5, PT, R32, -0x1, PT ;  /* 0xffffffff2000780c */ /* 0x000fe40003fa5070 */
[----:B------:R-:W-:-:S02]  /*1a50*/  ISETP.NE.U32.AND P3, PT, R34, -0x1, PT ;  /* 0xffffffff2200780c */ /* 0x000fc40003f65070 */
[----:B------:R-:W-:Y:S02]  /*1a60*/  ISETP.NE.U32.AND P2, PT, R36, -0x1, PT ;  /* 0xffffffff2400780c */ /* 0x000fe40003f45070 */
[----:B------:R-:W-:Y:S02]  /*1a70*/  ISETP.NE.AND.EX P1, PT, R27, 0x7fffffff, PT, P1 ;  /* 0x7fffffff1b00780c */ /* 0x000fe40003f25310 */
[----:B------:R-:W-:Y:S02]  /*1a80*/  ISETP.NE.AND.EX P0, PT, R29, 0x7fffffff, PT, P0 ;  /* 0x7fffffff1d00780c */ /* 0x000fe40003f05300 */
[----:B------:R-:W-:Y:S02]  /*1a90*/  ISETP.NE.AND.EX P4, PT, R31, 0x7fffffff, PT, P4 ;  /* 0x7fffffff1f00780c */ /* 0x000fe40003f85340 */
[----:B------:R-:W-:Y:S02]  /*1aa0*/  ISETP.NE.AND.EX P5, PT, R33, 0x7fffffff, PT, P5 ;  /* 0x7fffffff2100780c */ /* 0x000fe40003fa5350 */
[----:B------:R-:W-:-:S02]  /*1ab0*/  ISETP.NE.AND.EX P3, PT, R35, 0x7fffffff, PT, P3 ;  /* 0x7fffffff2300780c */ /* 0x000fc40003f65330 */
[----:B------:R-:W-:Y:S02]  /*1ac0*/  ISETP.NE.AND.EX P2, PT, R37, 0x7fffffff, PT, P2 ;  /* 0x7fffffff2500780c */ /* 0x000fe40003f45320 */
[----:B------:R-:W-:Y:S02]  /*1ad0*/  SEL R26, R26, RZ, P1 ;  /* 0x000000ff1a1a7207 */ /* 0x000fe40000800000 */
[----:B------:R-:W-:Y:S02]  /*1ae0*/  SEL R27, R27, 0x80000000, P1 ;  /* 0x800000001b1b7807 */ /* 0x000fe40000800000 */
        /* <DEDUP_REMOVED lines=8> */
[----:B------:R-:W-:-:S02]  /*1b70*/  SEL R36, R36, RZ, P2 ;  /* 0x000000ff24247207 */ /* 0x000fc40001000000 */
[----:B-1----:R-:W-:-:S07]  /*1b80*/  SEL R37, R37, 0x80000000, P2 ;  /* 0x8000000025257807 */ /* 0x002fce0001000000 */
.L_x_113:
[----:B0-----:R-:W-:Y:S01]  /*1b90*/  IMAD R38, RZ, RZ, -UR13 ;  /* 0x8000000dff267e24 */ /* 0x001fe2000f8e02ff */
[----:B------:R-:W-:Y:S01]  /*1ba0*/  ULEA UR14, UR4, UR12, 0xa ;  /* 0x0000000c040e7291 */ /* 0x000fe2000f8e50ff */
[----:B------:R-:W-:Y:S01]  /*1bb0*/  IMAD.MOV.U32 R45, RZ, RZ, -0x1 ;  /* 0xffffffffff2d7424 */ /* 0x000fe200078e00ff */
[----:B------:R-:W-:Y:S02]  /*1bc0*/  UIADD3 UR4, UPT, UPT, UR4, 0x1, URZ ;  /* 0x0000000104047890 */ /* 0x000fe4000fffe0ff */
[----:B------:R-:W-:-:S04]  /*1bd0*/  VIADDMNMX R38, R38, R39, 0x8, PT ;  /* 0x0000000826267446 */ /* 0x000fc80003800127 */
[----:B------:R-:W-:Y:S02]  /*1be0*/  SHF.L.U32 R38, R45, R38, RZ ;  /* 0x000000262d267219 */ /* 0x000fe400000006ff */
[----:B------:R-:W-:-:S04]  /*1bf0*/  SHF.R.U64 R45, R6, UR13, R7 ;  /* 0x0000000d062d7c19 */ /* 0x000fc80008001207 */
[-C--:B------:R-:W-:Y:S02]  /*1c00*/  LOP3.LUT R44, R45, R38.reuse, RZ, 0x30, !PT ;  /* 0x000000262d2c7212 */ /* 0x080fe400078e30ff */
[----:B------:R-:W-:Y:S02]  /*1c10*/  SHF.R.U64 R45, R8, UR13, R9 ;  /* 0x0000000d082d7c19 */ /* 0x000fe40008001209 */
[----:B------:R-:W-:Y:S02]  /*1c20*/  LEA R44, R44, UR14, 0x2 ;  /* 0x0000000e2c2c7c11 */ /* 0x000fe4000f8e10ff */
[----:B------:R-:W-:-:S03]  /*1c30*/  LOP3.LUT R45, R45, R38, RZ, 0x30, !PT ;  /* 0x000000262d2d7212 */ /* 0x000fc600078e30ff */
[----:B------:R-:W-:Y:S01]  /*1c40*/  ATOMS.POPC.INC.32 RZ, [R44+URZ] ;  /* 0x000000002cff7f8c */ /* 0x000fe2000d8000ff */
[----:B------:R-:W-:-:S05]  /*1c50*/  LEA R45, R45, UR14, 0x2 ;  /* 0x0000000e2d2d7c11 */ /* 0x000fca000f8e10ff */
[----:B------:R0:W-:Y:S02]  /*1c60*/  ATOMS.POPC.INC.32 RZ, [R45+URZ] ;  /* 0x000000002dff7f8c */ /* 0x0001e4000d8000ff */
[----:B0-----:R-:W-:-:S04]  /*1c70*/  SHF.R.U64 R45, R10, UR13, R11 ;  /* 0x0000000d0a2d7c19 */ /* 0x001fc8000800120b */
[-C--:B------:R-:W-:Y:S02]  /*1c80*/  LOP3.LUT R44, R45, R38.reuse, RZ, 0x30, !PT ;  /* 0x000000262d2c7212 */ /* 0x080fe400078e30ff */
[----:B------:R-:W-:Y:S02]  /*1c90*/  SHF.R.U64 R45, R12, UR13, R13 ;  /* 0x0000000d0c2d7c19 */ /* 0x000fe4000800120d */
[----:B------:R-:W-:Y:S02]  /*1ca0*/  LEA R44, R44, UR14, 0x2 ;  /* 0x0000000e2c2c7c11 */ /* 0x000fe4000f8e10ff */
[----:B------:R-:W-:-:S03]  /*1cb0*/  LOP3.LUT R45, R45, R38, RZ, 0x30, !PT ;  /* 0x000000262d2d7212 */ /* 0x000fc600078e30ff */
[----:B------:R0:W-:Y:S01]  /*1cc0*/  ATOMS.POPC.INC.32 RZ, [R44+URZ] ;  /* 0x000000002cff7f8c */ /* 0x0001e2000d8000ff */
[----:B------:R-:W-:-:S05]  /*1cd0*/  LEA R45, R45, UR14, 0x2 ;  /* 0x0000000e2d2d7c11 */ /* 0x000fca000f8e10ff */
[----:B------:R1:W-:Y:S01]  /*1ce0*/  ATOMS.POPC.INC.32 RZ, [R45+URZ] ;  /* 0x000000002dff7f8c */ /* 0x0003e2000d8000ff */
[----:B0-----:R-:W-:-:S04]  /*1cf0*/  SHF.R.U64 R44, R14, UR13, R15 ;  /* 0x0000000d0e2c7c19 */ /* 0x001fc8000800120f */
[-C--:B------:R-:W-:Y:S02]  /*1d00*/  LOP3.LUT R44, R44, R38.reuse, RZ, 0x30, !PT ;  /* 0x000000262c2c7212 */ /* 0x080fe400078e30ff */
[----:B-1----:R-:W-:Y:S02]  /*1d10*/  SHF.R.U64 R45, R16, UR13, R17 ;  /* 0x0000000d102d7c19 */ /* 0x002fe40008001211 */
        /* <DEDUP_REMOVED lines=39> */
[----:B-1----:R-:W-:Y:S01]  /*1f90*/  SHF.R.U64 R45, R36, UR13, R37 ;  /* 0x0000000d242d7c19 */ /* 0x002fe20008001225 */
[----:B------:R-:W-:Y:S01]  /*1fa0*/  UIADD3 UR13, UPT, UPT, UR13, 0x8, URZ ;  /* 0x000000080d0d7890 */ /* 0x000fe2000fffe0ff */
[----:B------:R-:W-:Y:S02]  /*1fb0*/  LEA R44, R44, UR14, 0x2 ;  /* 0x0000000e2c2c7c11 */ /* 0x000fe4000f8e10ff */
[----:B------:R-:W-:-:S03]  /*1fc0*/  LOP3.LUT R38, R45, R38, RZ, 0x30, !PT ;  /* 0x000000262d267212 */ /* 0x000fc600078e30ff */
[----:B------:R-:W-:Y:S01]  /*1fd0*/  ISETP.LE.AND P0, PT, R39, UR13, PT ;  /* 0x0000000d27007c0c */ /* 0x000fe2000bf03270 */
[----:B------:R0:W-:Y:S01]  /*1fe0*/  ATOMS.POPC.INC.32 RZ, [R44+URZ] ;  /* 0x000000002cff7f8c */ /* 0x0001e2000d8000ff */
[----:B------:R-:W-:-:S05]  /*1ff0*/  LEA R38, R38, UR14, 0x2 ;  /* 0x0000000e26267c11 */ /* 0x000fca000f8e10ff */
[----:B------:R0:W-:Y:S06]  /*2000*/  ATOMS.POPC.INC.32 RZ, [R38+URZ] ;  /* 0x0000000026ff7f8c */ /* 0x0001ec000d8000ff */
[----:B------:R-:W-:Y:S05]  /*2010*/  @!P0 BRA `(.L_x_113) ;  /* 0xfffffff800dc8947 */ /* 0x000fea000383ffff */
.L_x_112:
[----:B------:R-:W-:Y:S05]  /*2020*/  BRA.U !UP0, `(.L_x_114) ;  /* 0xffffffe908ac7547 */ /* 0x000fea000b83ffff */
.L_x_109:
[----:B------:R-:W-:Y:S01]  /*2030*/  BAR.SYNC.DEFER_BLOCKING 0x0 ;  /* 0x0000000000007b1d */ /* 0x000fe20000010000 */
[----:B------:R-:W-:-:S05]  /*2040*/  ISETP.NE.AND P0, PT, R43, RZ, PT ;  /* 0x000000ff2b00720c */ /* 0x000fca0003f05270 */
[----:B------:R-:W-:Y:S08]  /*2050*/  BSSY.RECONVERGENT B0, `(.L_x_115) ;  /* 0x0000175000007945 */ /* 0x000ff00003800200 */
[----:B------:R-:W-:Y:S05]  /*2060*/  @P0 BRA `(.L_x_116) ;  /* 0x0000001400cc0947 */ /* 0x000fea0003800000 */
[----:B--2345:R-:W2:Y:S01]  /*2070*/  LDC.64 R6, c[0x0][0x398] ;  /* 0x0000e600ff067b82 */ /* 0x03cea20000000a00 */
[----:B------:R-:W-:Y:S01]  /*2080*/  IMAD.MOV.U32 R9, RZ, RZ, RZ ;  /* 0x000000ffff097224 */ /* 0x000fe200078e00ff */
[----:B--2---:R-:W-:-:S04]  /*2090*/  IADD3 R6, PT, PT, R7, 0x7, -R6 ;  /* 0x0000000707067810 */ /* 0x004fc80007ffe806 */
[----:B------:R-:W-:-:S04]  /*20a0*/  SHF.R.S32.HI R7, RZ, 0x1f, R6 ;  /* 0x0000001fff077819 */ /* 0x000fc80000011406 */
[----:B------:R-:W-:-:S04]  /*20b0*/  LEA.HI R7, R7, R6, RZ, 0x3 ;  /* 0x0000000607077211 */ /* 0x000fc800078f18ff */
[----:B------:R-:W-:-:S04]  /*20c0*/  SHF.R.S32.HI R7, RZ, 0x3, R7 ;  /* 0x00000003ff077819 */ /* 0x000fc80000011407 */
[C---:B------:R-:W-:Y:S01]  /*20d0*/  LOP3.LUT R6, R7.reuse, 0xffffff8, RZ, 0xc0, !PT ;  /* 0x0ffffff807067812 */ /* 0x040fe200078ec0ff */
[----:B------:R-:W-:-:S05]  /*20e0*/  VIADD R13, R7, 0xffffffff ;  /* 0xffffffff070d7836 */ /* 0x000fca0000000000 */
[----:B------:R-:W-:-:S13]  /*20f0*/  ISETP.GE.U32.AND P0, PT, R13, 0x7, PT ;  /* 0x000000070d00780c */ /* 0x000fda0003f06070 */
[----:B------:R-:W-:Y:S05]  /*2100*/  @!P0 BRA `(.L_x_117) ;  /* 0x00000004006c8947 */ /* 0x000fea0003800000 */
[----:B01----:R-:W0:Y:S01]  /*2110*/  LDC.64 R8, c[0x0][0x380] ;  /* 0x0000e000ff087b82 */ /* 0x003e220000000a00 */
[----:B------:R-:W-:-:S07]  /*2120*/  IMAD.MOV.U32 R11, RZ, RZ, RZ ;  /* 0x000000ffff0b7224 */ /* 0x000fce00078e00ff */
.L_x_134:
[----:B----4-:R-:W-:Y:S01]  /*2130*/  IMAD R15, R11, 0x400, R2 ;  /* 0x000004000b0f7824 */ /* 0x010fe200078e0202 */
[----:B------:R-:W-:Y:S04]  /*2140*/  BSSY.RECONVERGENT B1, `(.L_x_118) ;  /* 0x000000f000017945 */ /* 0x000fe80003800200 */
[----:B0123--:R-:W1:Y:S04]  /*2150*/  LDS R20, [R15] ;  /* 0x000000000f147984 */ /* 0x00fe680000000800 */
[----:B------:R2:W3:Y:S04]  /*2160*/  LDS R17, [R15+0x400] ;  /* 0x000400000f117984 */ /* 0x0004e80000000800 */
[----:B------:R2:W4:Y:S04]  /*2170*/  LDS R22, [R15+0x800] ;  /* 0x000800000f167984 */ /* 0x0005280000000800 */
[----:B------:R2:W0:Y:S04]  /*2180*/  LDS R23, [R15+0xc00] ;  /* 0x000c00000f177984 */ /* 0x0004280000000800 */
[----:B------:R2:W0:Y:S04]  /*2190*/  LDS R16, [R15+0x1000] ;  /* 0x001000000f107984 */ /* 0x0004280000000800 */
[----:B------:R2:W0:Y:S04]  /*21a0*/  LDS R14, [R15+0x1400] ;  /* 0x001400000f0e7984 */ /* 0x0004280000000800 */
[----:B------:R2:W0:Y:S04]  /*21b0*/  LDS R12, [R15+0x1800] ;  /* 0x001800000f0c7984 */ /* 0x0004280000000800 */
[----:B------:R2:W0:Y:S01]  /*21c0*/  LDS R10, [R15+0x1c00] ;  /* 0x001c00000f0a7984 */ /* 0x0004220000000800 */
[----:B-1----:R-:W-:-:S13]  /*21d0*/  ISETP.NE.AND P0, PT, R20, RZ, PT ;  /* 0x000000ff1400720c */ /* 0x002fda0003f05270 */
[----:B--234-:R-:W-:Y:S05]  /*21e0*/  @!P0 BRA `(.L_x_119) ;  /* 0x0000000000108947 */ /* 0x01cfea0003800000 */
[----:B------:R-:W-:Y:S02]  /*21f0*/  IMAD R19, R11, 0x100, R0 ;  /* 0x000001000b137824 */ /* 0x000fe400078e0200 */
[----:B------:R-:W-:Y:S02]  /*2200*/  IMAD.MOV.U32 R21, RZ, RZ, RZ ;  /* 0x000000ffff157224 */ /* 0x000fe400078e00ff */
[----:B0-----:R-:W-:-:S05]  /*2210*/  IMAD.WIDE.U32 R18, R19, 0x8, R8 ;  /* 0x0000000813127825 */ /* 0x001fca00078e0008 */
[----:B------:R1:W-:Y:S02]  /*2220*/  REDG.E.ADD.64.STRONG.GPU desc[UR16][R18.64], R20 ;  /* 0x000000141200798e */ /* 0x0003e4000c12e510 */
.L_x_119:
[----:B------:R-:W-:Y:S05]  /*2230*/  BSYNC.RECONVERGENT B1 ;  /* 0x0000000000017941 */ /* 0x000fea0003800200 */
.L_x_118:
[----:B------:R-:W-:Y:S01]  /*2240*/  ISETP.NE.AND P6, PT, R17, RZ, PT ;  /* 0x000000ff1100720c */ /* 0x000fe20003fc5270 */
[----:B------:R-:W-:Y:S01]  /*2250*/  BSSY.RECONVERGENT B1, `(.L_x_120) ;  /* 0x000000e000017945 */ /* 0x000fe20003800200 */
[----:B------:R-:W-:Y:S02]  /*2260*/  ISETP.NE.AND P0, PT, R22, RZ, PT ;  /* 0x000000ff1600720c */ /* 0x000fe40003f05270 */
[----:B0-----:R-:W-:Y:S02]  /*2270*/  ISETP.NE.AND P1, PT, R23, RZ, PT ;  /* 0x000000ff1700720c */ /* 0x001fe40003f25270 */
[----:B------:R-:W-:Y:S02]  /*2280*/  ISETP.NE.AND P2, PT, R16, RZ, PT ;  /* 0x000000ff1000720c */ /* 0x000fe40003f45270 */
[----:B------:R-:W-:Y:S02]  /*2290*/  ISETP.NE.AND P3, PT, R14, RZ, PT ;  /* 0x000000ff0e00720c */ /* 0x000fe40003f65270 */
[----:B------:R-:W-:-:S02]  /*22a0*/  ISETP.NE.AND P4, PT, R12, RZ, PT ;  /* 0x000000ff0c00720c */ /* 0x000fc40003f85270 */
[----:B------:R-:W-:Y:S01]  /*22b0*/  ISETP.NE.AND P5, PT, R10, RZ, PT ;  /* 0x000000ff0a00720c */ /* 0x000fe20003fa5270 */
[----:B------:R-:W-:-:S12]  /*22c0*/  @!P6 BRA `(.L_x_121) ;  /* 0x000000000018e947 */ /* 0x000fd80003800000 */
[----:B-1----:R-:W-:Y:S02]  /*22d0*/  IMAD R19, R11, 0x100, R0 ;  /* 0x000001000b137824 */ /* 0x002fe400078e0200 */
[----:B------:R-:W-:Y:S02]  /*22e0*/  IMAD.MOV.U32 R20, RZ, RZ, R17 ;  /* 0x000000ffff147224 */ /* 0x000fe400078e0011 */
[----:B------:R-:W-:Y:S02]  /*22f0*/  VIADD R19, R19, 0x100 ;  /* 0x0000010013137836 */ /* 0x000fe40000000000 */
[----:B------:R-:W-:Y:S02]  /*2300*/  IMAD.MOV.U32 R21, RZ, RZ, RZ ;  /* 0x000000ffff157224 */ /* 0x000fe400078e00ff */
[----:B------:R-:W-:-:S05]  /*2310*/  IMAD.WIDE.U32 R18, R19, 0x8, R8 ;  /* 0x0000000813127825 */ /* 0x000fca00078e0008 */
[----:B------:R0:W-:Y:S02]  /*2320*/  REDG.E.ADD.64.STRONG.GPU desc[UR16][R18.64], R20 ;  /* 0x000000141200798e */ /* 0x0001e4000c12e510 */
.L_x_121:
[----:B------:R-:W-:Y:S05]  /*2330*/  BSYNC.RECONVERGENT B1 ;  /* 0x0000000000017941 */ /* 0x000fea0003800200 */
.L_x_120:
[----:B------:R-:W-:Y:S04]  /*2340*/  BSSY.RECONVERGENT B1, `(.L_x_122) ;  /* 0x0000008000017945 */ /* 0x000fe80003800200 */
[----:B------:R-:W-:Y:S05]  /*2350*/  @!P0 BRA `(.L_x_123) ;  /* 0x0000000000188947 */ /* 0x000fea0003800000 */
[----:B01----:R-:W-:Y:S02]  /*2360*/  IMAD R19, R11, 0x100, R0 ;  /* 0x000001000b137824 */ /* 0x003fe400078e0200 */
[----:B------:R-:W-:Y:S02]  /*2370*/  IMAD.MOV.U32 R20, RZ, RZ, R22 ;  /* 0x000000ffff147224 */ /* 0x000fe400078e0016 */
[----:B------:R-:W-:Y:S02]  /*2380*/  VIADD R19, R19, 0x200 ;  /* 0x0000020013137836 */ /* 0x000fe40000000000 */
[----:B------:R-:W-:Y:S02]  /*2390*/  IMAD.MOV.U32 R21, RZ, RZ, RZ ;  /* 0x000000ffff157224 */ /* 0x000fe400078e00ff */
[----:B------:R-:W-:-:S05]  /*23a0*/  IMAD.WIDE.U32 R18, R19, 0x8, R8 ;  /* 0x0000000813127825 */ /* 0x000fca00078e0008 */
[----:B------:R2:W-:Y:S02]  /*23b0*/  REDG.E.ADD.64.STRONG.GPU desc[UR16][R18.64], R20 ;  /* 0x000000141200798e */ /* 0x0005e4000c12e510 */
.L_x_123:
[----:B------:R-:W-:Y:S05]  /*23c0*/  BSYNC.RECONVERGENT B1 ;  /* 0x0000000000017941 */ /* 0x000fea0003800200 */
.L_x_122:
[----:B------:R-:W-:Y:S04]  /*23d0*/  BSSY.RECONVERGENT B1, `(.L_x_124) ;  /* 0x0000008000017945 */ /* 0x000fe80003800200 */
[----:B------:R-:W-:Y:S05]  /*23e0*/  @!P1 BRA `(.L_x_125) ;  /* 0x0000000000189947 */ /* 0x000fea0003800000 */
[----:B012---:R-:W-:Y:S02]  /*23f0*/  IMAD R19, R11, 0x100, R0 ;  /* 0x000001000b137824 */ /* 0x007fe400078e0200 */
[----:B------:R-:W-:Y:S02]  /*2400*/  IMAD.MOV.U32 R20, RZ, RZ, R23 ;  /* 0x000000ffff147224 */ /* 0x000fe400078e0017 */
[----:B------:R-:W-:Y:S02]  /*2410*/  VIADD R19, R19, 0x300 ;  /* 0x0000030013137836 */ /* 0x000fe40000000000 */
[----:B------:R-:W-:Y:S02]  /*2420*/  IMAD.MOV.U32 R21, RZ, RZ, RZ ;  /* 0x000000ffff157224 */ /* 0x000fe400078e00ff */
[----:B------:R-:W-:-:S05]  /*2430*/  IMAD.WIDE.U32 R18, R19, 0x8, R8 ;  /* 0x0000000813127825 */ /* 0x000fca00078e0008 */
[----:B------:R3:W-:Y:S02]  /*2440*/  REDG.E.ADD.64.STRONG.GPU desc[UR16][R18.64], R20 ;  /* 0x000000141200798e */ /* 0x0007e4000c12e510 */
.L_x_125:
[----:B------:R-:W-:Y:S05]  /*2450*/  BSYNC.RECONVERGENT B1 ;  /* 0x0000000000017941 */ /* 0x000fea0003800200 */
.L_x_124:
[----:B------:R-:W-:Y:S04]  /*2460*/  BSSY.RECONVERGENT B1, `(.L_x_126) ;  /* 0x0000007000017945 */ /* 0x000fe80003800200 */
[----:B------:R-:W-:Y:S05]  /*2470*/  @!P2 BRA `(.L_x_127) ;  /* 0x000000000014a947 */ /* 0x000fea0003800000 */
[----:B0123--:R-:W-:Y:S02]  /*2480*/  IMAD R19, R11, 0x100, R0 ;  /* 0x000001000b137824 */ /* 0x00ffe400078e0200 */
[----:B------:R-:W-:Y:S02]  /*2490*/  IMAD.MOV.U32 R17, RZ, RZ, RZ ;  /* 0x000000ffff117224 */ /* 0x000fe400078e00ff */
[----:B------:R-:W-:-:S04]  /*24a0*/  VIADD R19, R19, 0x400 ;  /* 0x0000040013137836 */ /* 0x000fc80000000000 */
[----:B------:R-:W-:-:S05]  /*24b0*/  IMAD.WIDE.U32 R18, R19, 0x8, R8 ;  /* 0x0000000813127825 */ /* 0x000fca00078e0008 */
[----:B------:R4:W-:Y:S02]  /*24c0*/  REDG.E.ADD.64.STRONG.GPU desc[UR16][R18.64], R16 ;  /* 0x000000101200798e */ /* 0x0009e4000c12e510 */
.L_x_127:
[----:B------:R-:W-:Y:S05]  /*24d0*/  BSYNC.RECONVERGENT B1 ;  /* 0x0000000000017941 */ /* 0x000fea0003800200 */
.L_x_126:
[----:B------:R-:W-:Y:S04]  /*24e0*/  BSSY.RECONVERGENT B1, `(.L_x_128) ;  /* 0x0000007000017945 */ /* 0x000fe80003800200 */
[----:B------:R-:W-:Y:S05]  /*24f0*/  @!P3 BRA `(.L_x_129) ;  /* 0x000000000014b947 */ /* 0x000fea0003800000 */
[----:B----4-:R-:W-:Y:S02]  /*2500*/  IMAD R17, R11, 0x100, R0 ;  /* 0x000001000b117824 */ /* 0x010fe400078e0200 */
[----:B------:R-:W-:Y:S02]  /*2510*/  IMAD.MOV.U32 R15, RZ, RZ, RZ ;  /* 0x000000ffff0f7224 */ /* 0x000fe400078e00ff */
[----:B------:R-:W-:-:S04]  /*2520*/  VIADD R17, R17, 0x500 ;  /* 0x0000050011117836 */ /* 0x000fc80000000000 */
[----:B------:R-:W-:-:S05]  /*2530*/  IMAD.WIDE.U32 R16, R17, 0x8, R8 ;  /* 0x0000000811107825 */ /* 0x000fca00078e0008 */
[----:B------:R4:W-:Y:S02]  /*2540*/  REDG.E.ADD.64.STRONG.GPU desc[UR16][R16.64], R14 ;  /* 0x0000000e1000798e */ /* 0x0009e4000c12e510 */
.L_x_129:
[----:B------:R-:W-:Y:S05]  /*2550*/  BSYNC.RECONVERGENT B1 ;  /* 0x0000000000017941 */ /* 0x000fea0003800200 */
.L_x_128:
[----:B------:R-:W-:Y:S04]  /*2560*/  BSSY.RECONVERGENT B1, `(.L_x_130) ;  /* 0x0000008000017945 */ /* 0x000fe80003800200 */
[----:B------:R-:W-:Y:S05]  /*2570*/  @!P4 BRA `(.L_x_131) ;  /* 0x000000000018c947 */ /* 0x000fea0003800000 */
[----:B----4-:R-:W-:Y:S02]  /*2580*/  IMAD R15, R11, 0x100, R0 ;  /* 0x000001000b0f7824 */ /* 0x010fe400078e0200 */
[----:B------:R-:W-:Y:S02]  /*2590*/  IMAD.MOV.U32 R16, RZ, RZ, R12 ;  /* 0x000000ffff107224 */ /* 0x000fe400078e000c */
[----:B------:R-:W-:Y:S02]  /*25a0*/  VIADD R15, R15, 0x600 ;  /* 0x000006000f0f7836 */ /* 0x000fe40000000000 */
[----:B------:R-:W-:Y:S02]  /*25b0*/  IMAD.MOV.U32 R17, RZ, RZ, RZ ;  /* 0x000000ffff117224 */ /* 0x000fe400078e00ff */
[----:B------:R-:W-:-:S05]  /*25c0*/  IMAD.WIDE.U32 R14, R15, 0x8, R8 ;  /* 0x000000080f0e7825 */ /* 0x000fca00078e0008 */
[----:B------:R4:W-:Y:S02]  /*25d0*/  REDG.E.ADD.64.STRONG.GPU desc[UR16][R14.64], R16 ;  /* 0x000000100e00798e */ /* 0x0009e4000c12e510 */
.L_x_131:
[----:B------:R-:W-:Y:S05]  /*25e0*/  BSYNC.RECONVERGENT B1 ;  /* 0x0000000000017941 */ /* 0x000fea0003800200 */
.L_x_130:
        /* <DEDUP_REMOVED lines=8> */
.L_x_133:
[----:B------:R-:W-:Y:S05]  /*2670*/  BSYNC.RECONVERGENT B1 ;  /* 0x0000000000017941 */ /* 0x000fea0003800200 */
.L_x_132:
[----:B------:R-:W-:-:S05]  /*2680*/  VIADD R11, R11, 0x8 ;  /* 0x000000080b0b7836 */ /* 0x000fca0000000000 */
[----:B------:R-:W-:-:S13]  /*2690*/  ISETP.NE.AND P0, PT, R11, R6, PT ;  /* 0x000000060b00720c */ /* 0x000fda0003f05270 */
[----:B------:R-:W-:Y:S05]  /*26a0*/  @P0 BRA `(.L_x_134) ;  /* 0xfffffff800a00947 */ /* 0x000fea000383ffff */
[----:B------:R-:W-:-:S07]  /*26b0*/  IMAD.MOV.U32 R9, RZ, RZ, R6 ;  /* 0x000000ffff097224 */ /* 0x000fce00078e0006 */
.L_x_117:
[C---:B----4-:R-:W-:Y:S02]  /*26c0*/  LOP3.LUT R17, R7.reuse, 0x7, RZ, 0xc0, !PT ;  /* 0x0000000707117812 */ /* 0x050fe400078ec0ff */
[----:B------:R-:W-:Y:S02]  /*26d0*/  LOP3.LUT R16, R7, 0x3, RZ, 0xc0, !PT ;  /* 0x0000000307107812 */ /* 0x000fe400078ec0ff */
[C---:B------:R-:W-:Y:S01]  /*26e0*/  ISETP.NE.AND P0, PT, R17.reuse, RZ, PT ;  /* 0x000000ff1100720c */ /* 0x040fe20003f05270 */
[----:B0123--:R-:W-:Y:S01]  /*26f0*/  VIADD R18, R17, 0xffffffff ;  /* 0xffffffff11127836 */ /* 0x00ffe20000000000 */
[----:B------:R-:W-:Y:S01]  /*2700*/  LOP3.LUT R7, R7, 0x1, RZ, 0xc0, !PT ;  /* 0x0000000107077812 */ /* 0x000fe200078ec0ff */
[----:B------:R-:W-:-:S10]  /*2710*/  VIADD R19, R16, 0xffffffff ;  /* 0xffffffff10137836 */ /* 0x000fd40000000000 */
[----:B------:R-:W-:Y:S05]  /*2720*/  @!P0 BRA `(.L_x_135) ;  /* 0x0000000400748947 */ /* 0x000fea0003800000 */
[----:B------:R-:W-:-:S13]  /*2730*/  ISETP.GE.U32.AND P0, PT, R18, 0x3, PT ;  /* 0x000000031200780c */ /* 0x000fda0003f06070 */
[----:B------:R-:W-:Y:S05]  /*2740*/  @!P0 BRA `(.L_x_136) ;  /* 0x0000000000c08947 */ /* 0x000fea0003800000 */
[----:B------:R-:W-:Y:S01]  /*2750*/  IMAD R10, R9, 0x400, R2 ;  /* 0x00000400090a7824 */ /* 0x000fe200078e0202 */
[----:B------:R-:W-:Y:S04]  /*2760*/  BSSY.RECONVERGENT B1, `(.L_x_137) ;  /* 0x000000f000017945 */ /* 0x000fe80003800200 */
[----:B------:R-:W0:Y:S04]  /*2770*/  LDS R14, [R10] ;  /* 0x000000000a0e7984 */ /* 0x000e280000000800 */
[----:B------:R-:W1:Y:S04]  /*2780*/  LDS R12, [R10+0x400] ;  /* 0x000400000a0c7984 */ /* 0x000e680000000800 */
[----:B------:R-:W2:Y:S04]  /*2790*/  LDS R20, [R10+0x800] ;  /* 0x000800000a147984 */ /* 0x000ea80000000800 */
[----:B------:R-:W3:Y:S01]  /*27a0*/  LDS R8, [R10+0xc00] ;  /* 0x000c00000a087984 */ /* 0x000ee20000000800 */
[----:B0-----:R-:W-:-:S02]  /*27b0*/  ISETP.NE.AND P0, PT, R14, RZ, PT ;  /* 0x000000ff0e00720c */ /* 0x001fc40003f05270 */
[----:B-1----:R-:W-:Y:S02]  /*27c0*/  ISETP.NE.AND P1, PT, R12, RZ, PT ;  /* 0x000000ff0c00720c */ /* 0x002fe40003f25270 */
[----:B--2---:R-:W-:Y:S02]  /*27d0*/  ISETP.NE.AND P2, PT, R20, RZ, PT ;  /* 0x000000ff1400720c */ /* 0x004fe40003f45270 */
[----:B---3--:R-:W-:-:S07]  /*27e0*/  ISETP.NE.AND P3, PT, R8, RZ, PT ;  /* 0x000000ff0800720c */ /* 0x008fce0003f65270 */
[----:B------:R-:W-:Y:S06]  /*27f0*/  @!P0 BRA `(.L_x_138) ;  /* 0x0000000000148947 */ /* 0x000fec0003800000 */
[----:B------:R-:W0:Y:S01]  /*2800*/  LDC.64 R10, c[0x0][0x380] ;  /* 0x0000e000ff0a7b82 */ /* 0x000e220000000a00 */
[----:B------:R-:W-:-:S04]  /*2810*/  IMAD R15, R9, 0x100, R0 ;  /* 0x00000100090f7824 */ /* 0x000fc800078e0200 */
[----:B0-----:R-:W-:-:S04]  /*2820*/  IMAD.WIDE.U32 R10, R15, 0x8, R10 ;  /* 0x000000080f0a7825 */ /* 0x001fc800078e000a */
[----:B------:R-:W-:-:S05]  /*2830*/  IMAD.MOV.U32 R15, RZ, RZ, RZ ;  /* 0x000000ffff0f7224 */ /* 0x000fca00078e00ff */
[----:B------:R0:W-:Y:S02]  /*2840*/  REDG.E.ADD.64.STRONG.GPU desc[UR16][R10.64], R14 ;  /* 0x0000000e0a00798e */ /* 0x0001e4000c12e510 */
.L_x_138:
[----:B------:R-:W-:Y:S05]  /*2850*/  BSYNC.RECONVERGENT B1 ;  /* 0x0000000000017941 */ /* 0x000fea0003800200 */
.L_x_137:
[----:B------:R-:W-:Y:S04]  /*2860*/  BSSY.RECONVERGENT B1, `(.L_x_139) ;  /* 0x0000009000017945 */ /* 0x000fe80003800200 */
[----:B------:R-:W-:Y:S05]  /*2870*/  @!P1 BRA `(.L_x_140) ;  /* 0x00000000001c9947 */ /* 0x000fea0003800000 */
[----:B0-----:R-:W0:Y:S01]  /*2880*/  LDC.64 R10, c[0x0][0x380] ;  /* 0x0000e000ff0a7b82 */ /* 0x001e220000000a00 */
[----:B------:R-:W-:Y:S02]  /*2890*/  IMAD R15, R9, 0x100, R0 ;  /* 0x00000100090f7824 */ /* 0x000fe400078e0200 */
[----:B------:R-:W-:Y:S02]  /*28a0*/  IMAD.MOV.U32 R14, RZ, RZ, R12 ;  /* 0x000000ffff0e7224 */ /* 0x000fe400078e000c */
[----:B------:R-:W-:-:S04]  /*28b0*/  VIADD R15, R15, 0x100 ;  /* 0x000001000f0f7836 */ /* 0x000fc80000000000 */
[----:B0-----:R-:W-:-:S04]  /*28c0*/  IMAD.WIDE.U32 R10, R15, 0x8, R10 ;  /* 0x000000080f0a7825 */ /* 0x001fc800078e000a */
[----:B------:R-:W-:-:S05]  /*28d0*/  IMAD.MOV.U32 R15, RZ, RZ, RZ ;  /* 0x000000ffff0f7224 */ /* 0x000fca00078e00ff */
[----:B------:R1:W-:Y:S02]  /*28e0*/  REDG.E.ADD.64.STRONG.GPU desc[UR16][R10.64], R14 ;  /* 0x0000000e0a00798e */ /* 0x0003e4000c12e510 */
.L_x_140:
[----:B------:R-:W-:Y:S05]  /*28f0*/  BSYNC.RECONVERGENT B1 ;  /* 0x0000000000017941 */ /* 0x000fea0003800200 */
.L_x_139:
[----:B------:R-:W-:Y:S04]  /*2900*/  BSSY.RECONVERGENT B1, `(.L_x_141) ;  /* 0x0000009000017945 */ /* 0x000fe80003800200 */
[----:B------:R-:W-:Y:S05]  /*2910*/  @!P2 BRA `(.L_x_142) ;  /* 0x00000000001ca947 */ /* 0x000fea0003800000 */
[----:B01----:R-:W0:Y:S01]  /*2920*/  LDC.64 R10, c[0x0][0x380] ;  /* 0x0000e000ff0a7b82 */ /* 0x003e220000000a00 */
[----:B------:R-:W-:Y:S02]  /*2930*/  IMAD R15, R9, 0x100, R0 ;  /* 0x00000100090f7824 */ /* 0x000fe400078e0200 */
[----:B------:R-:W-:Y:S02]  /*2940*/  IMAD.MOV.U32 R14, RZ, RZ, R20 ;  /* 0x000000ffff0e7224 */ /* 0x000fe400078e0014 */
[----:B------:R-:W-:-:S04]  /*2950*/  VIADD R15, R15, 0x200 ;  /* 0x000002000f0f7836 */ /* 0x000fc80000000000 */
[----:B0-----:R-:W-:-:S04]  /*2960*/  IMAD.WIDE.U32 R10, R15, 0x8, R10 ;  /* 0x000000080f0a7825 */ /* 0x001fc800078e000a */
[----:B------:R-:W-:-:S05]  /*2970*/  IMAD.MOV.U32 R15, RZ, RZ, RZ ;  /* 0x000000ffff0f7224 */ /* 0x000fca00078e00ff */
[----:B------:R2:W-:Y:S02]  /*2980*/  REDG.E.ADD.64.STRONG.GPU desc[UR16][R10.64], R14 ;  /* 0x0000000e0a00798e */ /* 0x0005e4000c12e510 */
.L_x_142:
[----:B------:R-:W-:Y:S05]  /*2990*/  BSYNC.RECONVERGENT B1 ;  /* 0x0000000000017941 */ /* 0x000fea0003800200 */
.L_x_141:
[----:B------:R-:W-:Y:S04]  /*29a0*/  BSSY.RECONVERGENT B1, `(.L_x_143) ;  /* 0x0000009000017945 */ /* 0x000fe80003800200 */
[----:B------:R-:W-:Y:S05]  /*29b0*/  @!P3 BRA `(.L_x_144) ;  /* 0x00000000001cb947 */ /* 0x000fea0003800000 */
[----:B012---:R-:W0:Y:S01]  /*29c0*/  LDC.64 R10, c[0x0][0x380] ;  /* 0x0000e000ff0a7b82 */ /* 0x007e220000000a00 */
[----:B------:R-:W-:Y:S02]  /*29d0*/  IMAD R15, R9, 0x100, R0 ;  /* 0x00000100090f7824 */ /* 0x000fe400078e0200 */
[----:B------:R-:W-:Y:S02]  /*29e0*/  IMAD.MOV.U32 R14, RZ, RZ, R8 ;  /* 0x000000ffff0e7224 */ /* 0x000fe400078e0008 */
[----:B------:R-:W-:-:S04]  /*29f0*/  VIADD R15, R15, 0x300 ;  /* 0x000003000f0f7836 */ /* 0x000fc80000000000 */
[----:B0-----:R-:W-:-:S04]  /*2a00*/  IMAD.WIDE.U32 R10, R15, 0x8, R10 ;  /* 0x000000080f0a7825 */ /* 0x001fc800078e000a */
[----:B------:R-:W-:-:S05]  /*2a10*/  IMAD.MOV.U32 R15, RZ, RZ, RZ ;  /* 0x000000ffff0f7224 */ /* 0x000fca00078e00ff */
[----:B------:R3:W-:Y:S02]  /*2a20*/  REDG.E.ADD.64.STRONG.GPU desc[UR16][R10.64], R14 ;  /* 0x0000000e0a00798e */ /* 0x0007e4000c12e510 */
.L_x_144:
[----:B------:R-:W-:Y:S05]  /*2a30*/  BSYNC.RECONVERGENT B1 ;  /* 0x0000000000017941 */ /* 0x000fea0003800200 */
.L_x_143:
[----:B------:R-:W-:-:S07]  /*2a40*/  VIADD R9, R9, 0x4 ;  /* 0x0000000409097836 */ /* 0x000fce0000000000 */
.L_x_136:
[----:B------:R-:W-:Y:S01]  /*2a50*/  ISETP.NE.AND P0, PT, R16, RZ, PT ;  /* 0x000000ff1000720c */ /* 0x000fe20003f05270 */
[----:B------:R-:W-:-:S12]  /*2a60*/  BSSY.RECONVERGENT B1, `(.L_x_135) ;  /* 0x0000029000017945 */ /* 0x000fd80003800200 */
[----:B------:R-:W-:Y:S05]  /*2a70*/  @!P0 BRA `(.L_x_145) ;  /* 0x00000000009c8947 */ /* 0x000fea0003800000 */
[----:B------:R-:W-:-:S13]  /*2a80*/  ISETP.NE.AND P0, PT, R19, RZ, PT ;  /* 0x000000ff1300720c */ /* 0x000fda0003f05270 */
[----:B------:R-:W-:Y:S05]  /*2a90*/  @!P0 BRA `(.L_x_146) ;  /* 0x0000000000648947 */ /* 0x000fea0003800000 */
[----:B0123--:R-:W-:Y:S01]  /*2aa0*/  IMAD R10, R9, 0x400, R2 ;  /* 0x00000400090a7824 */ /* 0x00ffe200078e0202 */
[----:B------:R-:W-:Y:S04]  /*2ab0*/  BSSY.RECONVERGENT B2, `(.L_x_147) ;  /* 0x000000c000027945 */ /* 0x000fe80003800200 */
[----:B------:R-:W0:Y:S04]  /*2ac0*/  LDS R8, [R10] ;  /* 0x000000000a087984 */ /* 0x000e280000000800 */
[----:B------:R-:W1:Y:S01]  /*2ad0*/  LDS R12, [R10+0x400] ;  /* 0x000400000a0c7984 */ /* 0x000e620000000800 */
[----:B0-----:R-:W-:-:S02]  /*2ae0*/  ISETP.NE.AND P0, PT, R8, RZ, PT ;  /* 0x000000ff0800720c */ /* 0x001fc40003f05270 */
[----:B-1----:R-:W-:-:S11]  /*2af0*/  ISETP.NE.AND P1, PT, R12, RZ, PT ;  /* 0x000000ff0c00720c */ /* 0x002fd60003f25270 */
[----:B------:R-:W-:Y:S05]  /*2b00*/  @!P0 BRA `(.L_x_148) ;  /* 0x0000000000188947 */ /* 0x000fea0003800000 */
[----:B------:R-:W0:Y:S01]  /*2b10*/  LDC.64 R10, c[0x0][0x380] ;  /* 0x0000e000ff0a7b82 */ /* 0x000e220000000a00 */
[----:B------:R-:W-:-:S04]  /*2b20*/  IMAD R15, R9, 0x100, R0 ;  /* 0x00000100090f7824 */ /* 0x000fc800078e0200 */
[----:B0-----:R-:W-:-:S04]  /*2b30*/  IMAD.WIDE.U32 R14, R15, 0x8, R10 ;  /* 0x000000080f0e7825 */ /* 0x001fc800078e000a */
[----:B------:R-:W-:Y:S02]  /*2b40*/  IMAD.MOV.U32 R10, RZ, RZ, R8 ;  /* 0x000000ffff0a7224 */ /* 0x000fe400078e0008 */
[----:B------:R-:W-:-:S05]  /*2b50*/  IMAD.MOV.U32 R11, RZ, RZ, RZ ;  /* 0x000000ffff0b7224 */ /* 0x000fca00078e00ff */
[----:B------:R0:W-:Y:S02]  /*2b60*/  REDG.E.ADD.64.STRONG.GPU desc[UR16][R14.64], R10 ;  /* 0x0000000a0e00798e */ /* 0x0001e4000c12e510 */
.L_x_148:
[----:B------:R-:W-:Y:S05]  /*2b70*/  BSYNC.RECONVERGENT B2 ;  /* 0x0000000000027941 */ /* 0x000fea0003800200 */
.L_x_147:
[----:B------:R-:W-:Y:S04]  /*2b80*/  BSSY.RECONVERGENT B2, `(.L_x_149) ;  /* 0x0000009000027945 */ /* 0x000fe80003800200 */
[----:B------:R-:W-:Y:S05]  /*2b90*/  @!P1 BRA `(.L_x_150) ;  /* 0x00000000001c9947 */ /* 0x000fea0003800000 */
[----:B0-----:R-:W0:Y:S01]  /*2ba0*/  LDC.64 R10, c[0x0][0x380] ;  /* 0x0000e000ff0a7b82 */ /* 0x001e220000000a00 */
[----:B------:R-:W-:-:S04]  /*2bb0*/  IMAD R8, R9, 0x100, R0 ;  /* 0x0000010009087824 */ /* 0x000fc800078e0200 */
[----:B------:R-:W-:-:S04]  /*2bc0*/  VIADD R15, R8, 0x100 ;  /* 0x00000100080f7836 */ /* 0x000fc80000000000 */
[----:B0-----:R-:W-:-:S04]  /*2bd0*/  IMAD.WIDE.U32 R14, R15, 0x8, R10 ;  /* 0x000000080f0e7825 */ /* 0x001fc800078e000a */
[----:B------:R-:W-:Y:S02]  /*2be0*/  IMAD.MOV.U32 R10, RZ, RZ, R12 ;  /* 0x000000ffff0a7224 */ /* 0x000fe400078e000c */
[----:B------:R-:W-:-:S05]  /*2bf0*/  IMAD.MOV.U32 R11, RZ, RZ, RZ ;  /* 0x000000ffff0b7224 */ /* 0x000fca00078e00ff */
[----:B------:R1:W-:Y:S02]  /*2c00*/  REDG.E.ADD.64.STRONG.GPU desc[UR16][R14.64], R10 ;  /* 0x0000000a0e00798e */ /* 0x0003e4000c12e510 */
.L_x_150:
[----:B------:R-:W-:Y:S05]  /*2c10*/  BSYNC.RECONVERGENT B2 ;  /* 0x0000000000027941 */ /* 0x000fea0003800200 */
.L_x_149:
[----:B------:R-:W-:-:S07]  /*2c20*/  VIADD R9, R9, 0x2 ;  /* 0x0000000209097836 */ /* 0x000fce0000000000 */
.L_x_146:
[----:B------:R-:W-:-:S13]  /*2c30*/  ISETP.NE.AND P0, PT, R7, RZ, PT ;  /* 0x000000ff0700720c */ /* 0x000fda0003f05270 */
[----:B------:R-:W-:Y:S05]  /*2c40*/  @!P0 BRA `(.L_x_145) ;  /* 0x0000000000288947 */ /* 0x000fea0003800000 */
[----:B------:R-:W-:-:S05]  /*2c50*/  IMAD R8, R9, 0x400, R2 ;  /* 0x0000040009087824 */ /* 0x000fca00078e0202 */
[----:B------:R-:W4:Y:S02]  /*2c60*/  LDS R12, [R8] ;  /* 0x00000000080c7984 */ /* 0x000f240000000800 */
[----:B----4-:R-:W-:-:S13]  /*2c70*/  ISETP.NE.AND P0, PT, R12, RZ, PT ;  /* 0x000000ff0c00720c */ /* 0x010fda0003f05270 */
[----:B------:R-:W-:Y:S05]  /*2c80*/  @!P0 BRA `(.L_x_145) ;  /* 0x0000000000188947 */ /* 0x000fea0003800000 */
[----:B0123--:R-:W0:Y:S01]  /*2c90*/  LDC.64 R10, c[0x0][0x380] ;  /* 0x0000e000ff0a7b82 */ /* 0x00fe220000000a00 */
[----:B------:R-:W-:-:S04]  /*2ca0*/  IMAD R9, R9, 0x100, R0 ;  /* 0x0000010009097824 */ /* 0x000fc800078e0200 */
[----:B0-----:R-:W-:-:S04]  /*2cb0*/  IMAD.WIDE.U32 R8, R9, 0x8, R10 ;  /* 0x0000000809087825 */ /* 0x001fc800078e000a */
[----:B------:R-:W-:Y:S02]  /*2cc0*/  IMAD.MOV.U32 R10, RZ, RZ, R12 ;  /* 0x000000ffff0a7224 */ /* 0x000fe400078e000c */
[----:B------:R-:W-:-:S05]  /*2cd0*/  IMAD.MOV.U32 R11, RZ, RZ, RZ ;  /* 0x000000ffff0b7224 */ /* 0x000fca00078e00ff */
[----:B------:R4:W-:Y:S02]  /*2ce0*/  REDG.E.ADD.64.STRONG.GPU desc[UR16][R8.64], R10 ;  /* 0x0000000a0800798e */ /* 0x0009e4000c12e510 */
.L_x_145:
[----:B------:R-:W-:Y:S05]  /*2cf0*/  BSYNC.RECONVERGENT B1 ;  /* 0x0000000000017941 */ /* 0x000fea0003800200 */
.L_x_135:
[----:B------:R-:W-:-:S13]  /*2d00*/  ISETP.GT.U32.AND P0, PT, R0, 0x7f, PT ;  /* 0x0000007f0000780c */ /* 0x000fda0003f04070 */
[----:B------:R-:W-:Y:S05]  /*2d10*/  @P0 BRA `(.L_x_116) ;  /* 0x0000000800a00947 */ /* 0x000fea0003800000 */
[----:B------:R-:W-:Y:S01]  /*2d20*/  ISETP.GE.U32.AND P0, PT, R13, 0x7, PT ;  /* 0x000000070d00780c */ /* 0x000fe20003f06070 */
[----:B----4-:R-:W-:-:S12]  /*2d30*/  IMAD.MOV.U32 R9, RZ, RZ, RZ ;  /* 0x000000ffff097224 */ /* 0x010fd800078e00ff */
[----:B------:R-:W-:Y:S05]  /*2d40*/  @!P0 BRA `(.L_x_151) ;  /* 0x0000000400248947 */ /* 0x000fea0003800000 */
[----:B------:R-:W4:Y:S01]  /*2d50*/  LDC.64 R8, c[0x0][0x380] ;  /* 0x0000e000ff087b82 */ /* 0x000f220000000a00 */
[----:B0123--:R-:W-:-:S07]  /*2d60*/  IMAD.MOV.U32 R15, RZ, RZ, RZ ;  /* 0x000000ffff0f7224 */ /* 0x00ffce00078e00ff */
.L_x_168:
[C---:B01234-:R-:W-:Y:S01]  /*2d70*/  IMAD R12, R15.reuse, 0x400, R2 ;  /* 0x000004000f0c7824 */ /* 0x05ffe200078e0202 */
[----:B------:R-:W-:Y:S01]  /*2d80*/  BSSY.RECONVERGENT B1, `(.L_x_152) ;  /* 0x0000012000017945 */ /* 0x000fe20003800200 */
[C---:B------:R-:W-:Y:S02]  /*2d90*/  IMAD R11, R15.reuse, 0x100, R0 ;  /* 0x000001000f0b7824 */ /* 0x040fe400078e0200 */
[----:B------:R-:W-:Y:S01]  /*2da0*/  VIADD R15, R15, 0x8 ;  /* 0x000000080f0f7836 */ /* 0x000fe20000000000 */
[----:B------:R-:W0:Y:S01]  /*2db0*/  LDS R14, [R12+0x200] ;  /* 0x000200000c0e7984 */ /* 0x000e220000000800 */
[----:B----4-:R-:W-:-:S03]  /*2dc0*/  IMAD.WIDE.U32 R10, R11, 0x8, R8 ;  /* 0x000000080b0a7825 */ /* 0x010fc600078e0008 */
[----:B------:R-:W1:Y:S04]  /*2dd0*/  LDS R20, [R12+0x600] ;  /* 0x000600000c147984 */ /* 0x000e680000000800 */
[----:B------:R2:W3:Y:S04]  /*2de0*/  LDS R21, [R12+0xa00] ;  /* 0x000a00000c157984 */ /* 0x0004e80000000800 */
[----:B------:R2:W4:Y:S04]  /*2df0*/  LDS R22, [R12+0xe00] ;  /* 0x000e00000c167984 */ /* 0x0005280000000800 */
[----:B------:R2:W2:Y:S04]  /*2e00*/  LDS R23, [R12+0x1200] ;  /* 0x001200000c177984 */ /* 0x0004a80000000800 */
[----:B------:R0:W2:Y:S04]  /*2e10*/  LDS R24, [R12+0x1600] ;  /* 0x001600000c187984 */ /* 0x0000a80000000800 */
[----:B------:R0:W2:Y:S04]  /*2e20*/  LDS R25, [R12+0x1a00] ;  /* 0x001a00000c197984 */ /* 0x0000a80000000800 */
[----:B------:R0:W2:Y:S02]  /*2e30*/  LDS R26, [R12+0x1e00] ;  /* 0x001e00000c1a7984 */ /* 0x0000a40000000800 */
[----:B0-----:R-:W-:-:S02]  /*2e40*/  ISETP.NE.AND P0, PT, R14, RZ, PT ;  /* 0x000000ff0e00720c */ /* 0x001fc40003f05270 */
[----:B-1----:R-:W-:-:S11]  /*2e50*/  ISETP.NE.AND P1, PT, R20, RZ, PT ;  /* 0x000000ff1400720c */ /* 0x002fd60003f25270 */
[----:B---34-:R-:W-:Y:S05]  /*2e60*/  @!P0 BRA `(.L_x_153) ;  /* 0x00000000000c8947 */ /* 0x018fea0003800000 */
[----:B--2---:R-:W-:Y:S02]  /*2e70*/  IMAD.MOV.U32 R12, RZ, RZ, R14 ;  /* 0x000000ffff0c7224 */ /* 0x004fe400078e000e */
[----:B------:R-:W-:-:S05]  /*2e80*/  IMAD.MOV.U32 R13, RZ, RZ, RZ ;  /* 0x000000ffff0d7224 */ /* 0x000fca00078e00ff */
[----:B------:R0:W-:Y:S02]  /*2e90*/  REDG.E.ADD.64.STRONG.GPU desc[UR16][R10.64+0x400], R12 ;  /* 0x0004000c0a00798e */ /* 0x0001e4000c12e510 */
.L_x_153:
[----:B------:R-:W-:Y:S05]  /*2ea0*/  BSYNC.RECONVERGENT B1 ;  /* 0x0000000000017941 */ /* 0x000fea0003800200 */
.L_x_152:
[----:B------:R-:W-:Y:S04]  /*2eb0*/  BSSY.RECONVERGENT B1, `(.L_x_154) ;  /* 0x0000005000017945 */ /* 0x000fe80003800200 */
[----:B------:R-:W-:Y:S05]  /*2ec0*/  @!P1 BRA `(.L_x_155) ;  /* 0x00000000000c9947 */ /* 0x000fea0003800000 */
[----:B0-2---:R-:W-:Y:S02]  /*2ed0*/  IMAD.MOV.U32 R12, RZ, RZ, R20 ;  /* 0x000000ffff0c7224 */ /* 0x005fe400078e0014 */
[----:B------:R-:W-:-:S05]  /*2ee0*/  IMAD.MOV.U32 R13, RZ, RZ, RZ ;  /* 0x000000ffff0d7224 */ /* 0x000fca00078e00ff */
[----:B------:R1:W-:Y:S02]  /*2ef0*/  REDG.E.ADD.64.STRONG.GPU desc[UR16][R10.64+0xc00], R12 ;  /* 0x000c000c0a00798e */ /* 0x0003e4000c12e510 */
.L_x_155:
[----:B------:R-:W-:Y:S05]  /*2f00*/  BSYNC.RECONVERGENT B1 ;  /* 0x0000000000017941 */ /* 0x000fea0003800200 */
.L_x_154:
[----:B------:R-:W-:Y:S01]  /*2f10*/  ISETP.NE.AND P6, PT, R21, RZ, PT ;  /* 0x000000ff1500720c */ /* 0x000fe20003fc5270 */
[----:B------:R-:W-:Y:S01]  /*2f20*/  BSSY.RECONVERGENT B1, `(.L_x_156) ;  /* 0x000000b000017945 */ /* 0x000fe20003800200 */
[----:B------:R-:W-:Y:S02]  /*2f30*/  ISETP.NE.AND P0, PT, R15, R6, PT ;  /* 0x000000060f00720c */ /* 0x000fe40003f05270 */
[----:B------:R-:W-:Y:S02]  /*2f40*/  ISETP.NE.AND P1, PT, R22, RZ, PT ;  /* 0x000000ff1600720c */ /* 0x000fe40003f25270 */
[----:B--2---:R-:W-:Y:S02]  /*2f50*/  ISETP.NE.AND P2, PT, R23, RZ, PT ;  /* 0x000000ff1700720c */ /* 0x004fe40003f45270 */
[----:B------:R-:W-:Y:S02]  /*2f60*/  ISETP.NE.AND P3, PT, R24, RZ, PT ;  /* 0x000000ff1800720c */ /* 0x000fe40003f65270 */
[----:B------:R-:W-:-:S02]  /*2f70*/  ISETP.NE.AND P4, PT, R25, RZ, PT ;  /* 0x000000ff1900720c */ /* 0x000fc40003f85270 */
[----:B------:R-:W-:Y:S01]  /*2f80*/  ISETP.NE.AND P5, PT, R26, RZ, PT ;  /* 0x000000ff1a00720c */ /* 0x000fe20003fa5270 */
[----:B------:R-:W-:-:S12]  /*2f90*/  @!P6 BRA `(.L_x_157) ;  /* 0x00000000000ce947 */ /* 0x000fd80003800000 */
[----:B01----:R-:W-:Y:S02]  /*2fa0*/  IMAD.MOV.U32 R12, RZ, RZ, R21 ;  /* 0x000000ffff0c7224 */ /* 0x003fe400078e0015 */
[----:B------:R-:W-:-:S05]  /*2fb0*/  IMAD.MOV.U32 R13, RZ, RZ, RZ ;  /* 0x000000ffff0d7224 */ /* 0x000fca00078e00ff */
[----:B------:R2:W-:Y:S02]  /*2fc0*/  REDG.E.ADD.64.STRONG.GPU desc[UR16][R10.64+0x1400], R12 ;  /* 0x0014000c0a00798e */ /* 0x0005e4000c12e510 */
.L_x_157:
[----:B------:R-:W-:Y:S05]  /*2fd0*/  BSYNC.RECONVERGENT B1 ;  /* 0x0000000000017941 */ /* 0x000fea0003800200 */
.L_x_156:
[----:B------:R-:W-:Y:S04]  /*2fe0*/  BSSY.RECONVERGENT B1, `(.L_x_158) ;  /* 0x0000005000017945 */ /* 0x000fe80003800200 */
[----:B------:R-:W-:Y:S05]  /*2ff0*/  @!P1 BRA `(.L_x_159) ;  /* 0x00000000000c9947 */ /* 0x000fea0003800000 */
[----:B012---:R-:W-:Y:S02]  /*3000*/  IMAD.MOV.U32 R12, RZ, RZ, R22 ;  /* 0x000000ffff0c7224 */ /* 0x007fe400078e0016 */
[----:B------:R-:W-:-:S05]  /*3010*/  IMAD.MOV.U32 R13, RZ, RZ, RZ ;  /* 0x000000ffff0d7224 */ /* 0x000fca00078e00ff */
[----:B------:R3:W-:Y:S02]  /*3020*/  REDG.E.ADD.64.STRONG.GPU desc[UR16][R10.64+0x1c00], R12 ;  /* 0x001c000c0a00798e */ /* 0x0007e4000c12e510 */
.L_x_159:
[----:B------:R-:W-:Y:S05]  /*3030*/  BSYNC.RECONVERGENT B1 ;  /* 0x0000000000017941 */ /* 0x000fea0003800200 */
.L_x_158:
[----:B------:R-:W-:Y:S04]  /*3040*/  BSSY.RECONVERGENT B1, `(.L_x_160) ;  /* 0x0000005000017945 */ /* 0x000fe80003800200 */
[----:B------:R-:W-:Y:S05]  /*3050*/  @!P2 BRA `(.L_x_161) ;  /* 0x00000000000ca947 */ /* 0x000fea0003800000 */
[----:B0123--:R-:W-:Y:S02]  /*3060*/  IMAD.MOV.U32 R12, RZ, RZ, R23 ;  /* 0x000000ffff0c7224 */ /* 0x00ffe400078e0017 */
[----:B------:R-:W-:-:S05]  /*3070*/  IMAD.MOV.U32 R13, RZ, RZ, RZ ;  /* 0x000000ffff0d7224 */ /* 0x000fca00078e00ff */
[----:B------:R4:W-:Y:S02]  /*3080*/  REDG.E.ADD.64.STRONG.GPU desc[UR16][R10.64+0x2400], R12 ;  /* 0x0024000c0a00798e */ /* 0x0009e4000c12e510 */
.L_x_161:
[----:B------:R-:W-:Y:S05]  /*3090*/  BSYNC.RECONVERGENT B1 ;  /* 0x0000000000017941 */ /* 0x000fea0003800200 */
.L_x_160:
[----:B------:R-:W-:Y:S04]  /*30a0*/  BSSY.RECONVERGENT B1, `(.L_x_162) ;  /* 0x0000005000017945 */ /* 0x000fe80003800200 */
[----:B------:R-:W-:Y:S05]  /*30b0*/  @!P3 BRA `(.L_x_163) ;  /* 0x00000000000cb947 */ /* 0x000fea0003800000 */
[----:B01234-:R-:W-:Y:S02]  /*30c0*/  IMAD.MOV.U32 R12, RZ, RZ, R24 ;  /* 0x000000ffff0c7224 */ /* 0x01ffe400078e0018 */
[----:B------:R-:W-:-:S05]  /*30d0*/  IMAD.MOV.U32 R13, RZ, RZ, RZ ;  /* 0x000000ffff0d7224 */ /* 0x000fca00078e00ff */
[----:B------:R0:W-:Y:S02]  /*30e0*/  REDG.E.ADD.64.STRONG.GPU desc[UR16][R10.64+0x2c00], R12 ;  /* 0x002c000c0a00798e */ /* 0x0001e4000c12e510 */
.L_x_163:
[----:B------:R-:W-:Y:S05]  /*30f0*/  BSYNC.RECONVERGENT B1 ;  /* 0x0000000000017941 */ /* 0x000fea0003800200 */
.L_x_162:
[----:B------:R-:W-:Y:S04]  /*3100*/  BSSY.RECONVERGENT B1, `(.L_x_164) ;  /* 0x0000005000017945 */ /* 0x000fe80003800200 */
[----:B------:R-:W-:Y:S05]  /*3110*/  @!P4 BRA `(.L_x_165) ;  /* 0x00000000000cc947 */ /* 0x000fea0003800000 */
[----:B01234-:R-:W-:Y:S02]  /*3120*/  IMAD.MOV.U32 R12, RZ, RZ, R25 ;  /* 0x000000ffff0c7224 */ /* 0x01ffe400078e0019 */
[----:B------:R-:W-:-:S05]  /*3130*/  IMAD.MOV.U32 R13, RZ, RZ, RZ ;  /* 0x000000ffff0d7224 */ /* 0x000fca00078e00ff */
[----:B------:R0:W-:Y:S02]  /*3140*/  REDG.E.ADD.64.STRONG.GPU desc[UR16][R10.64+0x3400], R12 ;  /* 0x0034000c0a00798e */ /* 0x0001e4000c12e510 */
.L_x_165:
[----:B------:R-:W-:Y:S05]  /*3150*/  BSYNC.RECONVERGENT B1 ;  /* 0x0000000000017941 */ /* 0x000fea0003800200 */
.L_x_164:
[----:B------:R-:W-:Y:S04]  /*3160*/  BSSY.RECONVERGENT B1, `(.L_x_166) ;  /* 0x0000005000017945 */ /* 0x000fe80003800200 */
[----:B------:R-:W-:Y:S05]  /*3170*/  @!P5 BRA `(.L_x_167) ;  /* 0x00000000000cd947 */ /* 0x000fea0003800000 */
[----:B01234-:R-:W-:Y:S02]  /*3180*/  IMAD.MOV.U32 R12, RZ, RZ, R26 ;  /* 0x000000ffff0c7224 */ /* 0x01ffe400078e001a */
[----:B------:R-:W-:-:S05]  /*3190*/  IMAD.MOV.U32 R13, RZ, RZ, RZ ;  /* 0x000000ffff0d7224 */ /* 0x000fca00078e00ff */
[----:B------:R0:W-:Y:S02]  /*31a0*/  REDG.E.ADD.64.STRONG.GPU desc[UR16][R10.64+0x3c00], R12 ;  /* 0x003c000c0a00798e */ /* 0x0001e4000c12e510 */
.L_x_167:
[----:B------:R-:W-:Y:S05]  /*31b0*/  BSYNC.RECONVERGENT B1 ;  /* 0x0000000000017941 */ /* 0x000fea0003800200 */
.L_x_166:
[----:B------:R-:W-:Y:S05]  /*31c0*/  @P0 BRA `(.L_x_168) ;  /* 0xfffffff800e80947 */ /* 0x000fea000383ffff */
[----:B------:R-:W-:-:S07]  /*31d0*/  IMAD.MOV.U32 R9, RZ, RZ, R6 ;  /* 0x000000ffff097224 */ /* 0x000fce00078e0006 */
.L_x_151:
[----:B------:R-:W-:-:S13]  /*31e0*/  ISETP.NE.AND P0, PT, R17, RZ, PT ;  /* 0x000000ff1100720c */ /* 0x000fda0003f05270 */
[----:B------:R-:W-:Y:S05]  /*31f0*/  @!P0 BRA `(.L_x_116) ;  /* 0x0000000400688947 */ /* 0x000fea0003800000 */
[----:B------:R-:W-:-:S13]  /*3200*/  ISETP.GE.U32.AND P0, PT, R18, 0x3, PT ;  /* 0x000000031200780c */ /* 0x000fda0003f06070 */
[----:B------:R-:W-:Y:S05]  /*3210*/  @!P0 BRA `(.L_x_169) ;  /* 0x0000000000c08947 */ /* 0x000fea0003800000 */
[----:B------:R-:W-:Y:S01]  /*3220*/  IMAD R8, R9, 0x400, R2 ;  /* 0x0000040009087824 */ /* 0x000fe200078e0202 */
[----:B------:R-:W-:Y:S04]  /*3230*/  BSSY.RECONVERGENT B1, `(.L_x_170) ;  /* 0x000000f000017945 */ /* 0x000fe80003800200 */
[----:B01234-:R-:W0:Y:S04]  /*3240*/  LDS R12, [R8+0x200] ;  /* 0x00020000080c7984 */ /* 0x01fe280000000800 */
        /* <DEDUP_REMOVED lines=13> */
.L_x_171:
[----:B------:R-:W-:Y:S05]  /*3320*/  BSYNC.RECONVERGENT B1 ;  /* 0x0000000000017941 */ /* 0x000fea0003800200 */
.L_x_170:
        /* <DEDUP_REMOVED lines=9> */
.L_x_173:
[----:B------:R-:W-:Y:S05]  /*33c0*/  BSYNC.RECONVERGENT B1 ;  /* 0x0000000000017941 */ /* 0x000fea0003800200 */
.L_x_172:
        /* <DEDUP_REMOVED lines=9> */
.L_x_175:
[----:B------:R-:W-:Y:S05]  /*3460*/  BSYNC.RECONVERGENT B1 ;  /* 0x0000000000017941 */ /* 0x000fea0003800200 */
.L_x_174:
        /* <DEDUP_REMOVED lines=9> */
.L_x_177:
[----:B------:R-:W-:Y:S05]  /*3500*/  BSYNC.RECONVERGENT B1 ;  /* 0x0000000000017941 */ /* 0x000fea0003800200 */
.L_x_176:
[----:B------:R-:W-:-:S07]  /*3510*/  VIADD R9, R9, 0x4 ;  /* 0x0000000409097836 */ /* 0x000fce0000000000 */
.L_x_169:
[----:B------:R-:W-:-:S13]  /*3520*/  ISETP.NE.AND P0, PT, R16, RZ, PT ;  /* 0x000000ff1000720c */ /* 0x000fda0003f05270 */
[----:B------:R-:W-:Y:S05]  /*3530*/  @!P0 BRA `(.L_x_116) ;  /* 0x0000000000988947 */ /* 0x000fea0003800000 */
[----:B------:R-:W-:-:S13]  /*3540*/  ISETP.NE.AND P0, PT, R19, RZ, PT ;  /* 0x000000ff1300720c */ /* 0x000fda0003f05270 */
[----:B------:R-:W-:Y:S05]  /*3550*/  @!P0 BRA `(.L_x_178) ;  /* 0x0000000000648947 */ /* 0x000fea0003800000 */
[----:B01234-:R-:W-:Y:S01]  /*3560*/  IMAD R10, R9, 0x400, R2 ;  /* 0x00000400090a7824 */ /* 0x01ffe200078e0202 */
[----:B------:R-:W-:Y:S04]  /*3570*/  BSSY.RECONVERGENT B1, `(.L_x_179) ;  /* 0x000000c000017945 */ /* 0x000fe80003800200 */
[----:B------:R-:W0:Y:S04]  /*3580*/  LDS R6, [R10+0x200] ;  /* 0x000200000a067984 */ /* 0x000e280000000800 */
        /* <DEDUP_REMOVED lines=10> */
.L_x_180:
[----:B------:R-:W-:Y:S05]  /*3630*/  BSYNC.RECONVERGENT B1 ;  /* 0x0000000000017941 */ /* 0x000fea0003800200 */
.L_x_179:
        /* <DEDUP_REMOVED lines=9> */
.L_x_182:
[----:B------:R-:W-:Y:S05]  /*36d0*/  BSYNC.RECONVERGENT B1 ;  /* 0x0000000000017941 */ /* 0x000fea0003800200 */
.L_x_181:
[----:B------:R-:W-:-:S07]  /*36e0*/  VIADD R9, R9, 0x2 ;  /* 0x0000000209097836 */ /* 0x000fce0000000000 */
.L_x_178:
[----:B------:R-:W-:-:S13]  /*36f0*/  ISETP.NE.AND P0, PT, R7, RZ, PT ;  /* 0x000000ff0700720c */ /* 0x000fda0003f05270 */
[----:B------:R-:W-:Y:S05]  /*3700*/  @!P0 BRA `(.L_x_116) ;  /* 0x0000000000248947 */ /* 0x000fea0003800000 */
[----:B------:R-:W-:-:S05]  /*3710*/  IMAD R6, R9, 0x400, R2 ;  /* 0x0000040009067824 */ /* 0x000fca00078e0202 */
[----:B------:R-:W5:Y:S02]  /*3720*/  LDS R8, [R6+0x200] ;  /* 0x0002000006087984 */ /* 0x000f640000000800 */
[----:B-----5:R-:W-:-:S13]  /*3730*/  ISETP.NE.AND P0, PT, R8, RZ, PT ;  /* 0x000000ff0800720c */ /* 0x020fda0003f05270 */
[----:B------:R-:W-:Y:S05]  /*3740*/  @!P0 BRA `(.L_x_116) ;  /* 0x0000000000148947 */ /* 0x000fea0003800000 */
[----:B------:R-:W5:Y:S01]  /*3750*/  LDC.64 R6, c[0x0][0x380] ;  /* 0x0000e000ff067b82 */ /* 0x000f620000000a00 */
[----:B------:R-:W-:-:S04]  /*3760*/  IMAD R9, R9, 0x100, R0 ;  /* 0x0000010009097824 */ /* 0x000fc800078e0200 */
[----:B-----5:R-:W-:-:S04]  /*3770*/  IMAD.WIDE.U32 R6, R9, 0x8, R6 ;  /* 0x0000000809067825 */ /* 0x020fc800078e0006 */
[----:B------:R-:W-:-:S05]  /*3780*/  IMAD.MOV.U32 R9, RZ, RZ, RZ ;  /* 0x000000ffff097224 */ /* 0x000fca00078e00ff */
[----:B------:R0:W-:Y:S02]  /*3790*/  REDG.E.ADD.64.STRONG.GPU desc[UR16][R6.64+0x400], R8 ;  /* 0x000400080600798e */ /* 0x0001e4000c12e510 */
.L_x_116:
[----:B------:R-:W-:Y:S05]  /*37a0*/  BSYNC.RECONVERGENT B0 ;  /* 0x0000000000007941 */ /* 0x000fea0003800200 */
.L_x_115:
[----:B------:R-:W1:Y:S01]  /*37b0*/  LDCU.64 UR4, c[0x0][0x390] ;  /* 0x00007200ff0477ac */ /* 0x000e620008000a00 */
[----:B------:R-:W-:-:S04]  /*37c0*/  UIADD3 UR6, UP1, UPT, UR6, 0x1, URZ ;  /* 0x0000000106067890 */ /* 0x000fc8000ff3e0ff */
[----:B------:R-:W-:Y:S02]  /*37d0*/  UIADD3.X UR7, UPT, UPT, URZ, UR7, URZ, UP1, !UPT ;  /* 0x00000007ff077290 */ /* 0x000fe40008ffe4ff */
[----:B-1----:R-:W-:-:S04]  /*37e0*/  UIADD3 UR9, UP0, UPT, UR4, -0x1, URZ ;  /* 0xffffffff04097890 */ /* 0x002fc8000ff1e0ff */
[----:B------:R-:W-:-:S04]  /*37f0*/  UIADD3.X UR10, UPT, UPT, UR5, -0x1, URZ, UP0, !UPT ;  /* 0xffffffff050a7890 */ /* 0x000fc800087fe4ff */
[----:B------:R-:W-:-:S04]  /*3800*/  USHF.R.U64 UR9, UR9, 0x1e, UR10 ;  /* 0x0000001e09097899 */ /* 0x000fc8000800120a */
[----:B------:R-:W-:-:S04]  /*3810*/  UIADD3 UR9, UP0, UPT, UR9, 0x1, URZ ;  /* 0x0000000109097890 */ /* 0x000fc8000ff1e0ff */
[----:B------:R-:W-:Y:S02]  /*3820*/  ULEA.HI.X UR10, UR10, URZ, URZ, 0x2, UP0 ;  /* 0x000000ff0a0a7291 */ /* 0x000fe400080f14ff */
[----:B------:R-:W-:-:S04]  /*3830*/  UISETP.LT.U32.AND UP0, UPT, UR9, UR4, UPT ;  /* 0x000000040900728c */ /* 0x000fc8000bf01070 */
[----:B------:R-:W-:-:S04]  /*3840*/  UISETP.LT.U32.AND.EX UP0, UPT, UR10, UR5, UPT, UP0 ;  /* 0x000000050a00728c */ /* 0x000fc8000bf01100 */
[----:B------:R-:W-:Y:S02]  /*3850*/  USEL UR4, UR9, UR4, UP0 ;  /* 0x0000000409047287 */ /* 0x000fe40008000000 */
[----:B------:R-:W-:Y:S02]  /*3860*/  USEL UR5, UR10, UR5, UP0 ;  /* 0x000000050a057287 */ /* 0x000fe40008000000 */
[----:B------:R-:W-:-:S04]  /*3870*/  UISETP.NE.U32.AND UP0, UPT, UR6, UR4, UPT ;  /* 0x000000040600728c */ /* 0x000fc8000bf05070 */
[----:B------:R-:W-:Y:S01]  /*3880*/  UISETP.NE.AND.EX UP0, UPT, UR7, UR5, UPT, UP0 ;  /* 0x000000050700728c */ /* 0x000fe2000bf05300 */
[----:B------:R-:W-:Y:S08]  /*3890*/  BAR.SYNC.DEFER_BLOCKING 0x0 ;  /* 0x0000000000007b1d */ /* 0x000ff00000010000 */
[----:B------:R-:W-:Y:S05]  /*38a0*/  BRA.U UP0, `(.L_x_183) ;  /* 0xffffffc900407547 */ /* 0x000fea000b83ffff */
[----:B------:R-:W-:Y:S05]  /*38b0*/  EXIT ;  /* 0x000000000000794d */ /* 0x000fea0003800000 */
.L_x_184:
        /* <DEDUP_REMOVED lines=12> */
.L_x_2877:


//--------------------- .text._ZN3cub18CUB_300001_SM_10006detail10radix_sort31DeviceRadixSortSingleTileKernelINS1_5radix10policy_hubIddyE10Policy1000ELNS0_9SortOrderE1EddyNS1_21identity_decomposer_tEEEvPKT1_PSA_PKT2_PSE_T3_iiT4_ --------------------------
	.section	.text._ZN3cub18CUB_300001_SM_10006detail10radix_sort31DeviceRadixSortSingleTileKernelINS1_5radix10policy_hubIddyE10Policy1000ELNS0_9SortOrderE1EddyNS1_21identity_decomposer_tEEEvPKT1_PSA_PKT2_PSE_T3_iiT4_,"ax",@progbits
	.align	128
        .global         _ZN3cub18CUB_300001_SM_10006detail10radix_sort31DeviceRadixSortSingleTileKernelINS1_5radix10policy_hubIddyE10Policy1000ELNS0_9SortOrderE1EddyNS1_21identity_decomposer_tEEEvPKT1_PSA_PKT2_PSE_T3_iiT4_
        .type           _ZN3cub18CUB_300001_SM_10006detail10radix_sort31DeviceRadixSortSingleTileKernelINS1_5radix10policy_hubIddyE10Policy1000ELNS0_9SortOrderE1EddyNS1_21identity_decomposer_tEEEvPKT1_PSA_PKT2_PSE_T3_iiT4_,@function
        .size           _ZN3cub18CUB_300001_SM_10006detail10radix_sort31DeviceRadixSortSingleTileKernelINS1_5radix10policy_hubIddyE10Policy1000ELNS0_9SortOrderE1EddyNS1_21identity_decomposer_tEEEvPKT1_PSA_PKT2_PSE_T3_iiT4_,(.L_x_2878 - _ZN3cub18CUB_300001_SM_10006detail10radix_sort31DeviceRadixSortSingleTileKernelINS1_5radix10policy_hubIddyE10Policy1000ELNS0_9SortOrderE1EddyNS1_21identity_decomposer_tEEEvPKT1_PSA_PKT2_PSE_T3_iiT4_)
        .other          _ZN3cub18CUB_300001_SM_10006detail10radix_sort31DeviceRadixSortSingleTileKernelINS1_5radix10policy_hubIddyE10Policy1000ELNS0_9SortOrderE1EddyNS1_21identity_decomposer_tEEEvPKT1_PSA_PKT2_PSE_T3_iiT4_,@"STO_CUDA_ENTRY STV_DEFAULT"
_ZN3cub18CUB_300001_SM_10006detail10radix_sort31DeviceRadixSortSingleTileKernelINS1_5radix10policy_hubIddyE10Policy1000ELNS0_9SortOrderE1EddyNS1_21identity_decomposer_tEEEvPKT1_PSA_PKT2_PSE_T3_iiT4_:
.text._ZN3cub18CUB_300001_SM_10006detail10radix_sort31DeviceRadixSortSingleTileKernelINS1_5radix10policy_hubIddyE10Policy1000ELNS0_9SortOrderE1EddyNS1_21identity_decomposer_tEEEvPKT1_PSA_PKT2_PSE_T3_iiT4_:
[----:B------:R-:W-:Y:S01]  /*0000*/  LDC R1, c[0x0][0x37c] ;  /* 0x0000df00ff017b82 */ /* 0x000fe20000000800 */
[----:B------:R-:W0:Y:S01]  /*0010*/  S2R R0, SR_TID.X ;  /* 0x0000000000007919 */ /* 0x000e220000002100 */
[----:B------:R-:W1:Y:S06]  /*0020*/  LDCU UR4, c[0x0][0x3a0] ;  /* 0x00007400ff0477ac */ /* 0x000e6c0008000800 */
[----:B------:R-:W2:Y:S01]  /*0030*/  LDC.64 R4, c[0x0][0x380] ;  /* 0x0000e000ff047b82 */ /* 0x000ea20000000a00 */
[----:B------:R-:W-:Y:S01]  /*0040*/  IMAD.MOV.U32 R7, RZ, RZ, -0x1 ;  /* 0xffffffffff077424 */ /* 0x000fe200078e00ff */
[----:B------:R-:W3:Y:S01]  /*0050*/  LDCU.64 UR10, c[0x0][0x358] ;  /* 0x00006b00ff0a77ac */ /* 0x000ee20008000a00 */
[----:B------:R-:W-:-:S02]  /*0060*/  IMAD.MOV.U32 R8, RZ, RZ, -0x1 ;  /* 0xffffffffff087424 */ /* 0x000fc400078e00ff */
[----:B------:R-:W-:Y:S02]  /*0070*/  IMAD.MOV.U32 R9, RZ, RZ, -0x1 ;  /* 0xffffffffff097424 */ /* 0x000fe400078e00ff */
[----:B------:R-:W-:Y:S02]  /*0080*/  IMAD.MOV.U32 R34, RZ, RZ, -0x1 ;  /* 0xffffffffff227424 */ /* 0x000fe400078e00ff */
[----:B------:R-:W-:Y:S02]  /*0090*/  IMAD.MOV.U32 R35, RZ, RZ, -0x1 ;  /* 0xffffffffff237424 */ /* 0x000fe400078e00ff */
[----:B------:R-:W-:Y:S02]  /*00a0*/  IMAD.MOV.U32 R36, RZ, RZ, -0x1 ;  /* 0xffffffffff247424 */ /* 0x000fe400078e00ff */
[----:B------:R-:W-:Y:S02]  /*00b0*/  IMAD.MOV.U32 R37, RZ, RZ, -0x1 ;  /* 0xffffffffff257424 */ /* 0x000fe400078e00ff */
[----:B------:R-:W-:-:S02]  /*00c0*/  IMAD.MOV.U32 R38, RZ, RZ, -0x1 ;  /* 0xffffffffff267424 */ /* 0x000fc400078e00ff */
[----:B------:R-:W-:Y:S02]  /*00d0*/  IMAD.MOV.U32 R39, RZ, RZ, -0x1 ;  /* 0xffffffffff277424 */ /* 0x000fe400078e00ff */
[----:B------:R-:W-:Y:S02]  /*00e0*/  IMAD.MOV.U32 R40, RZ, RZ, -0x1 ;  /* 0xffffffffff287424 */ /* 0x000fe400078e00ff */
[----:B------:R-:W-:Y:S02]  /*00f0*/  IMAD.MOV.U32 R41, RZ, RZ, -0x1 ;  /* 0xffffffffff297424 */ /* 0x000fe400078e00ff */
[----:B------:R-:W-:Y:S02]  /*0100*/  IMAD.MOV.U32 R42, RZ, RZ, -0x1 ;  /* 0xffffffffff2a7424 */ /* 0x000fe400078e00ff */
[----:B------:R-:W-:Y:S02]  /*0110*/  IMAD.MOV.U32 R43, RZ, RZ, -0x1 ;  /* 0xffffffffff2b7424 */ /* 0x000fe400078e00ff */
[----:B------:R-:W-:-:S02]  /*0120*/  IMAD.MOV.U32 R44, RZ, RZ, -0x1 ;  /* 0xffffffffff2c7424 */ /* 0x000fc400078e00ff */
[----:B------:R-:W-:Y:S01]  /*0130*/  IMAD.MOV.U32 R45, RZ, RZ, -0x1 ;  /* 0xffffffffff2d7424 */ /* 0x000fe200078e00ff */
[----:B------:R-:W4:Y:S01]  /*0140*/  S2UR UR6, SR_CgaCtaId ;  /* 0x00000000000679c3 */ /* 0x000f220000008800 */
[----:B0-----:R-:W-:Y:S01]  /*0150*/  IMAD R31, R0, 0x9, RZ ;  /* 0x00000009001f7824 */ /* 0x001fe200078e02ff */
[----:B------:R-:W0:Y:S01]  /*0160*/  S2R R101, SR_LANEID ;  /* 0x0000000000657919 */ /* 0x000e220000000000 */
[----:B------:R-:W0:Y:S02]  /*0170*/  LDCU UR9, c[0x0][0x3ac] ;  /* 0x00007580ff0977ac */ /* 0x000e240008000800 */
[C---:B------:R-:W-:Y:S01]  /*0180*/  VIADD R6, R31.reuse, 0x1 ;  /* 0x000000011f067836 */ /* 0x040fe20000000000 */
[C---:B-1----:R-:W-:Y:S01]  /*0190*/  ISETP.GE.AND P2, PT, R31.reuse, UR4, PT ;  /* 0x000000041f007c0c */ /* 0x042fe2000bf46270 */
[C---:B------:R-:W-:Y:S02]  /*01a0*/  VIADD R10, R31.reuse, 0x2 ;  /* 0x000000021f0a7836 */ /* 0x040fe40000000000 */
[----:B--2---:R-:W-:Y:S01]  /*01b0*/  IMAD.WIDE.U32 R4, R31, 0x8, R4 ;  /* 0x000000081f047825 */ /* 0x004fe200078e0004 */
[----:B------:R-:W-:-:S02]  /*01c0*/  ISETP.GE.AND P1, PT, R6, UR4, PT ;  /* 0x0000000406007c0c */ /* 0x000fc4000bf26270 */
[----:B------:R-:W-:Y:S01]  /*01d0*/  ISETP.GE.AND P0, PT, R10, UR4, PT ;  /* 0x000000040a007c0c */ /* 0x000fe2000bf06270 */
[----:B------:R-:W-:Y:S01]  /*01e0*/  IMAD.MOV.U32 R6, RZ, RZ, -0x1 ;  /* 0xffffffffff067424 */ /* 0x000fe200078e00ff */
[----:B------:R-:W-:Y:S01]  /*01f0*/  P2R R30, PR, RZ, 0x4 ;  /* 0x00000004ff1e7803 */ /* 0x000fe20000000000 */
[C---:B------:R-:W-:Y:S01]  /*0200*/  VIADD R11, R31.reuse, 0x3 ;  /* 0x000000031f0b7836 */ /* 0x040fe20000000000 */
[----:B------:R-:W-:Y:S01]  /*0210*/  P2R R32, PR, RZ, 0x2 ;  /* 0x00000002ff207803 */ /* 0x000fe20000000000 */
[----:B------:R-:W-:Y:S02]  /*0220*/  VIADD R10, R31, 0x4 ;  /* 0x000000041f0a7836 */ /* 0x000fe40000000000 */
[----:B---3--:R-:W2:Y:S03]  /*0230*/  @!P2 LDG.E.64 R6, desc[UR10][R4.64] ;  /* 0x0000000a0406a981 */ /* 0x008ea6000c1e1b00 */
[----:B------:R-:W-:Y:S01]  /*0240*/  ISETP.GE.AND P2, PT, R10, UR4, PT ;  /* 0x000000040a007c0c */ /* 0x000fe2000bf46270 */
[----:B------:R-:W3:Y:S01]  /*0250*/  @!P1 LDG.E.64 R8, desc[UR10][R4.64+0x8] ;  /* 0x0000080a04089981 */ /* 0x000ee2000c1e1b00 */
[----:B------:R-:W-:Y:S01]  /*0260*/  ISETP.GE.AND P1, PT, R11, UR4, PT ;  /* 0x000000040b007c0c */ /* 0x000fe2000bf26270 */
[----:B------:R-:W-:-:S02]  /*0270*/  IMAD.MOV.U32 R10, RZ, RZ, -0x1 ;  /* 0xffffffffff0a7424 */ /* 0x000fc400078e00ff */
[----:B------:R-:W-:Y:S02]  /*0280*/  IMAD.MOV.U32 R11, RZ, RZ, -0x1 ;  /* 0xffffffffff0b7424 */ /* 0x000fe400078e00ff */
[C---:B------:R-:W-:Y:S02]  /*0290*/  VIADD R28, R31.reuse, 0x5 ;  /* 0x000000051f1c7836 */ /* 0x040fe40000000000 */
[----:B------:R-:W-:Y:S01]  /*02a0*/  VIADD R29, R31, 0x6 ;  /* 0x000000061f1d7836 */ /* 0x000fe20000000000 */
[----:B------:R-:W-:Y:S01]  /*02b0*/  P2R R46, PR, RZ, 0x1 ;  /* 0x00000001ff2e7803 */ /* 0x000fe20000000000 */
[----:B------:R-:W3:Y:S01]  /*02c0*/  @!P0 LDG.E.64 R10, desc[UR10][R4.64+0x10] ;  /* 0x0000100a040a8981 */ /* 0x000ee2000c1e1b00 */
[----:B------:R-:W-:Y:S02]  /*02d0*/  ISETP.NE.AND P0, PT, R32, RZ, PT ;  /* 0x000000ff2000720c */ /* 0x000fe40003f05270 */
[----:B------:R-:W-:Y:S01]  /*02e0*/  ISETP.GE.AND P3, PT, R28, UR4, PT ;  /* 0x000000041c007c0c */ /* 0x000fe2000bf66270 */
[----:B------:R-:W3:Y:S01]  /*02f0*/  @!P1 LDG.E.64 R34, desc[UR10][R4.64+0x18] ;  /* 0x0000180a04229981 */ /* 0x000ee2000c1e1b00 */
[----:B------:R-:W-:-:S02]  /*0300*/  ISETP.GE.AND P4, PT, R29, UR4, PT ;  /* 0x000000041d007c0c */ /* 0x000fc4000bf86270 */
[----:B------:R-:W-:Y:S01]  /*0310*/  P2R R33, PR, RZ, 0x1 ;  /* 0x00000001ff217803 */ /* 0x000fe20000000000 */
[C---:B------:R-:W-:Y:S01]  /*0320*/  VIADD R32, R31.reuse, 0x8 ;  /* 0x000000081f207836 */ /* 0x040fe20000000000 */
[----:B------:R-:W-:Y:S01]  /*0330*/  ISETP.NE.AND P0, PT, R30, RZ, PT ;  /* 0x000000ff1e00720c */ /* 0x000fe20003f05270 */
[C---:B------:R-:W-:Y:S01]  /*0340*/  VIADD R30, R31.reuse, 0x7 ;  /* 0x000000071f1e7836 */ /* 0x040fe20000000000 */
[----:B------:R-:W3:Y:S01]  /*0350*/  @!P2 LDG.E.64 R36, desc[UR10][R4.64+0x20] ;  /* 0x0000200a0424a981 */ /* 0x000ee2000c1e1b00 */
[----:B------:R-:W1:Y:S01]  /*0360*/  LDC.64 R28, c[0x0][0x390] ;  /* 0x0000e400ff1c7b82 */ /* 0x000e620000000a00 */
[----:B------:R-:W-:Y:S02]  /*0370*/  ISETP.GE.AND P6, PT, R32, UR4, PT ;  /* 0x0000000420007c0c */ /* 0x000fe4000bfc6270 */
[----:B------:R-:W-:Y:S01]  /*0380*/  ISETP.GE.AND P5, PT, R30, UR4, PT ;  /* 0x000000041e007c0c */ /* 0x000fe2000bfa6270 */
[----:B------:R-:W3:Y:S01]  /*0390*/  @!P3 LDG.E.64 R38, desc[UR10][R4.64+0x28] ;  /* 0x0000280a0426b981 */ /* 0x000ee2000c1e1b00 */
[----:B------:R-:W4:Y:S03]  /*03a0*/  LDCU.64 UR4, c[0x0][0x3a8] ;  /* 0x00007500ff0477ac */ /* 0x000f260008000a00 */
[----:B------:R-:W3:Y:S06]  /*03b0*/  @!P4 LDG.E.64 R40, desc[UR10][R4.64+0x30] ;  /* 0x0000300a0428c981 */ /* 0x000eec000c1e1b00 */
[----:B------:R-:W3:Y:S04]  /*03c0*/  @!P6 LDG.E.64 R44, desc[UR10][R4.64+0x40] ;  /* 0x0000400a042ce981 */ /* 0x000ee8000c1e1b00 */
[----:B------:R0:W3:Y:S01]  /*03d0*/  @!P5 LDG.E.64 R42, desc[UR10][R4.64+0x38] ;  /* 0x0000380a042ad981 */ /* 0x0000e2000c1e1b00 */
[----:B-1----:R-:W-:Y:S01]  /*03e0*/  IMAD.WIDE.U32 R28, R31, 0x8, R28 ;  /* 0x000000081f1c7825 */ /* 0x002fe200078e001c */
[----:B------:R-:W-:Y:S06]  /*03f0*/  BAR.SYNC.DEFER_BLOCKING 0x0 ;  /* 0x0000000000007b1d */ /* 0x000fec0000010000 */
[----:B------:R-:W5:Y:S01]  /*0400*/  @!P0 LDG.E.64 R2, desc[UR10][R28.64] ;  /* 0x0000000a1c028981 */ /* 0x000f62000c1e1b00 */
[----:B------:R-:W-:-:S03]  /*0410*/  ISETP.NE.AND P0, PT, R33, RZ, PT ;  /* 0x000000ff2100720c */ /* 0x000fc60003f05270 */
[----:B------:R-:W5:Y:S01]  /*0420*/  @!P1 LDG.E.64 R16, desc[UR10][R28.64+0x18] ;  /* 0x0000180a1c109981 */ /* 0x000f62000c1e1b00 */
[----:B0-----:R-:W-:-:S03]  /*0430*/  IMAD.MOV.U32 R4, RZ, RZ, -0x1 ;  /* 0xffffffffff047424 */ /* 0x001fc600078e00ff */
[----:B------:R-:W5:Y:S04]  /*0440*/  @!P2 LDG.E.64 R18, desc[UR10][R28.64+0x20] ;  /* 0x0000200a1c12a981 */ /* 0x000f68000c1e1b00 */
[----:B------:R-:W5:Y:S04]  /*0450*/  @!P3 LDG.E.64 R20, desc[UR10][R28.64+0x28] ;  /* 0x0000280a1c14b981 */ /* 0x000f68000c1e1b00 */
[----:B------:R-:W5:Y:S01]  /*0460*/  @!P0 LDG.E.64 R12, desc[UR10][R28.64+0x8] ;  /* 0x0000080a1c0c8981 */ /* 0x000f62000c1e1b00 */
[----:B------:R-:W-:-:S03]  /*0470*/  ISETP.NE.AND P0, PT, R46, RZ, PT ;  /* 0x000000ff2e00720c */ /* 0x000fc60003f05270 */
[----:B------:R-:W5:Y:S04]  /*0480*/  @!P4 LDG.E.64 R22, desc[UR10][R28.64+0x30] ;  /* 0x0000300a1c16c981 */ /* 0x000f68000c1e1b00 */
[----:B------:R-:W5:Y:S04]  /*0490*/  @!P5 LDG.E.64 R24, desc[UR10][R28.64+0x38] ;  /* 0x0000380a1c18d981 */ /* 0x000f68000c1e1b00 */
[----:B------:R-:W5:Y:S04]  /*04a0*/  @!P6 LDG.E.64 R26, desc[UR10][R28.64+0x40] ;  /* 0x0000400a1c1ae981 */ /* 0x000f68000c1e1b00 */
[----:B------:R0:W5:Y:S01]  /*04b0*/  @!P0 LDG.E.64 R14, desc[UR10][R28.64+0x10] ;  /* 0x0000100a1c0e8981 */ /* 0x000162000c1e1b00 */
[----:B----4-:R-:W-:-:S02]  /*04c0*/  UIADD3 UR7, UPT, UPT, UR4, 0x6, URZ ;  /* 0x0000000604077890 */ /* 0x010fc4000fffe0ff */
[----:B------:R-:W-:-:S03]  /*04d0*/  UIADD3 UR5, UPT, UPT, -UR4, UR5, URZ ;  /* 0x0000000504057290 */ /* 0x000fc6000fffe1ff */
[----:B------:R-:W-:Y:S02]  /*04e0*/  UMOV UR4, 0x400 ;  /* 0x0000040000047882 */ /* 0x000fe40000000000 */
[----:B------:R-:W-:Y:S01]  /*04f0*/  ULEA UR4, UR6, UR4, 0x18 ;  /* 0x0000000406047291 */ /* 0x000fe2000f8ec0ff */
[----:B------:R-:W-:-:S05]  /*0500*/  SHF.R.U32.HI R102, RZ, 0x5, R0 ;  /* 0x00000005ff667819 */ /* 0x000fca0000011600 */
[----:B------:R-:W-:Y:S02]  /*0510*/  LEA R49, R0, UR4, 0x2 ;  /* 0x0000000400317c11 */ /* 0x000fe4000f8e10ff */
[----:B------:R-:W-:Y:S01]  /*0520*/  LEA R46, R102, UR4, 0x2 ;  /* 0x00000004662e7c11 */ /* 0x000fe2000f8e10ff */
[----:B------:R-:W-:Y:S01]  /*0530*/  BAR.SYNC.DEFER_BLOCKING 0x0 ;  /* 0x0000000000007b1d */ /* 0x000fe20000010000 */
[----:B--2---:R-:W-:Y:S02]  /*0540*/  ISETP.GT.U32.AND P0, PT, R6, -0x1, PT ;  /* 0xffffffff0600780c */ /* 0x004fe40003f04070 */
[----:B---3--:R-:W-:Y:S02]  /*0550*/  ISETP.GT.U32.AND P1, PT, R8, -0x1, PT ;  /* 0xffffffff0800780c */ /* 0x008fe40003f24070 */
[----:B------:R-:W-:Y:S02]  /*0560*/  ISETP.GT.AND.EX P0, PT, R7, -0x1, PT, P0 ;  /* 0xffffffff0700780c */ /* 0x000fe40003f04300 */
[----:B------:R-:W-:-:S02]  /*0570*/  ISETP.GT.AND.EX P1, PT, R9, -0x1, PT, P1 ;  /* 0xffffffff0900780c */ /* 0x000fc40003f24310 */
[----:B------:R-:W-:Y:S02]  /*0580*/  SEL R33, RZ, 0xffffffff, P0 ;  /* 0xffffffffff217807 */ /* 0x000fe40000000000 */
[----:B------:R-:W-:Y:S02]  /*0590*/  SEL R5, RZ, 0xffffffff, P1 ;  /* 0xffffffffff057807 */ /* 0x000fe40000800000 */
[C---:B------:R-:W-:Y:S02]  /*05a0*/  SEL R31, R4.reuse, 0x80000000, !P1 ;  /* 0x80000000041f7807 */ /* 0x040fe40004800000 */
[----:B------:R-:W-:Y:S02]  /*05b0*/  SEL R47, R4, 0x80000000, !P0 ;  /* 0x80000000042f7807 */ /* 0x000fe40004000000 */
[----:B------:R-:W-:Y:S02]  /*05c0*/  ISETP.GT.U32.AND P1, PT, R34, -0x1, PT ;  /* 0xffffffff2200780c */ /* 0x000fe40003f24070 */
[----:B------:R-:W-:-:S02]  /*05d0*/  ISETP.GT.U32.AND P0, PT, R10, -0x1, PT ;  /* 0xffffffff0a00780c */ /* 0x000fc40003f04070 */
[----:B------:R-:W-:Y:S02]  /*05e0*/  ISETP.GT.AND.EX P1, PT, R35, -0x1, PT, P1 ;  /* 0xffffffff2300780c */ /* 0x000fe40003f24310 */
[----:B------:R-:W-:Y:S02]  /*05f0*/  ISETP.GT.AND.EX P0, PT, R11, -0x1, PT, P0 ;  /* 0xffffffff0b00780c */ /* 0x000fe40003f04300 */
[----:B------:R-:W-:Y:S02]  /*0600*/  ISETP.GT.U32.AND P2, PT, R36, -0x1, PT ;  /* 0xffffffff2400780c */ /* 0x000fe40003f44070 */
[----:B0-----:R-:W-:Y:S02]  /*0610*/  LOP3.LUT R29, R47, R7, RZ, 0x3c, !PT ;  /* 0x000000072f1d7212 */ /* 0x001fe400078e3cff */
[----:B------:R-:W-:Y:S02]  /*0620*/  LOP3.LUT R30, R5, R8, RZ, 0x3c, !PT ;  /* 0x00000008051e7212 */ /* 0x000fe400078e3cff */
[----:B------:R-:W-:-:S02]  /*0630*/  LOP3.LUT R28, R33, R6, RZ, 0x3c, !PT ;  /* 0x00000006211c7212 */ /* 0x000fc400078e3cff */
[----:B------:R-:W-:Y:S02]  /*0640*/  LOP3.LUT R31, R31, R9, RZ, 0x3c, !PT ;  /* 0x000000091f1f7212 */ /* 0x000fe400078e3cff */
[----:B------:R-:W-:Y:S02]  /*0650*/  SEL R5, RZ, 0xffffffff, P1 ;  /* 0xffffffffff057807 */ /* 0x000fe40000800000 */
[C---:B------:R-:W-:Y:S02]  /*0660*/  SEL R7, R4.reuse, 0x80000000, !P1 ;  /* 0x8000000004077807 */ /* 0x040fe40004800000 */
[----:B------:R-:W-:Y:S02]  /*0670*/  ISETP.GT.AND.EX P2, PT, R37, -0x1, PT, P2 ;  /* 0xffffffff2500780c */ /* 0x000fe40003f44320 */
[----:B------:R-:W-:Y:S02]  /*0680*/  SEL R9, RZ, 0xffffffff, P0 ;  /* 0xffffffffff097807 */ /* 0x000fe40000000000 */
[----:B------:R-:W-:-:S02]  /*0690*/  SEL R33, R4, 0x80000000, !P0 ;  /* 0x8000000004217807 */ /* 0x000fc40004000000 */
[----:B------:R-:W-:Y:S02]  /*06a0*/  ISETP.GT.U32.AND P0, PT, R38, -0x1, PT ;  /* 0xffffffff2600780c */ /* 0x000fe40003f04070 */
[----:B------:R-:W-:Y:S02]  /*06b0*/  ISETP.GT.U32.AND P1, PT, R40, -0x1, PT ;  /* 0xffffffff2800780c */ /* 0x000fe40003f24070 */
[----:B------:R-:W-:Y:S02]  /*06c0*/  LOP3.LUT R34, R5, R34, RZ, 0x3c, !PT ;  /* 0x0000002205227212 */ /* 0x000fe400078e3cff */
[----:B------:R-:W-:Y:S02]  /*06d0*/  LOP3.LUT R35, R7, R35, RZ, 0x3c, !PT ;  /* 0x0000002307237212 */ /* 0x000fe400078e3cff */
[----:B------:R-:W-:Y:S02]  /*06e0*/  SEL R5, RZ, 0xffffffff, P2 ;  /* 0xffffffffff057807 */ /* 0x000fe40001000000 */
[----:B------:R-:W-:-:S02]  /*06f0*/  SEL R7, R4, 0x80000000, !P2 ;  /* 0x8000000004077807 */ /* 0x000fc40005000000 */
[----:B------:R-:W-:Y:S02]  /*0700*/  ISETP.GT.AND.EX P0, PT, R39, -0x1, PT, P0 ;  /* 0xffffffff2700780c */ /* 0x000fe40003f04300 */
[----:B------:R-:W-:Y:S02]  /*0710*/  ISETP.GT.AND.EX P1, PT, R41, -0x1, PT, P1 ;  /* 0xffffffff2900780c */ /* 0x000fe40003f24310 */
[----:B------:R-:W-:Y:S02]  /*0720*/  LOP3.LUT R32, R9, R10, RZ, 0x3c, !PT ;  /* 0x0000000a09207212 */ /* 0x000fe400078e3cff */
[----:B------:R-:W-:Y:S02]  /*0730*/  LOP3.LUT R33, R33, R11, RZ, 0x3c, !PT ;  /* 0x0000000b21217212 */ /* 0x000fe400078e3cff */
[----:B------:R-:W-:Y:S02]  /*0740*/  LOP3.LUT R36, R5, R36, RZ, 0x3c, !PT ;  /* 0x0000002405247212 */ /* 0x000fe400078e3cff */
[----:B------:R-:W-:-:S02]  /*0750*/  LOP3.LUT R37, R7, R37, RZ, 0x3c, !PT ;  /* 0x0000002507257212 */ /* 0x000fc400078e3cff */
[----:B------:R-:W-:Y:S02]  /*0760*/  SEL R9, RZ, 0xffffffff, P0 ;  /* 0xffffffffff097807 */ /* 0x000fe40000000000 */
[C---:B------:R-:W-:Y:S02]  /*0770*/  SEL R11, R4.reuse, 0x80000000, !P0 ;  /* 0x80000000040b7807 */ /* 0x040fe40004000000 */
[----:B------:R-:W-:Y:S02]  /*0780*/  SEL R5, RZ, 0xffffffff, P1 ;  /* 0xffffffffff057807 */ /* 0x000fe40000800000 */
[----:B------:R-:W-:Y:S02]  /*0790*/  SEL R7, R4, 0x80000000, !P1 ;  /* 0x8000000004077807 */ /* 0x000fe40004800000 */
[----:B------:R-:W-:Y:S02]  /*07a0*/  ISETP.GT.U32.AND P0, PT, R42, -0x1, PT ;  /* 0xffffffff2a00780c */ /* 0x000fe40003f04070 */
[----:B------:R-:W-:-:S02]  /*07b0*/  ISETP.GT.U32.AND P1, PT, R44, -0x1, PT ;  /* 0xffffffff2c00780c */ /* 0x000fc40003f24070 */
[----:B------:R-:W-:Y:S02]  /*07c0*/  ISETP.GT.AND.EX P0, PT, R43, -0x1, PT, P0 ;  /* 0xffffffff2b00780c */ /* 0x000fe40003f04300 */
[----:B------:R-:W-:Y:S01]  /*07d0*/  ISETP.GT.AND.EX P1, PT, R45, -0x1, PT, P1 ;  /* 0xffffffff2d00780c */ /* 0x000fe20003f24310 */
[----:B------:R-:W-:Y:S01]  /*07e0*/  IMAD R47, R0, 0x80, R49 ;  /* 0x00000080002f7824 */ /* 0x000fe200078e0231 */
[----:B------:R-:W-:Y:S02]  /*07f0*/  LOP3.LUT R38, R9, R38, RZ, 0x3c, !PT ;  /* 0x0000002609267212 */ /* 0x000fe400078e3cff */
[----:B------:R-:W-:Y:S02]  /*0800*/  LOP3.LUT R39, R11, R39, RZ, 0x3c, !PT ;  /* 0x000000270b277212 */ /* 0x000fe400078e3cff */
[----:B------:R-:W-:Y:S02]  /*0810*/  LOP3.LUT R40, R5, R40, RZ, 0x3c, !PT ;  /* 0x0000002805287212 */ /* 0x000fe400078e3cff */
[----:B------:R-:W-:-:S02]  /*0820*/  LOP3.LUT R41, R7, R41, RZ, 0x3c, !PT ;  /* 0x0000002907297212 */ /* 0x000fc400078e3cff */
[----:B------:R-:W-:Y:S02]  /*0830*/  SEL R9, RZ, 0xffffffff, P0 ;  /* 0xffffffffff097807 */ /* 0x000fe40000000000 */
[C---:B------:R-:W-:Y:S02]  /*0840*/  SEL R11, R4.reuse, 0x80000000, !P0 ;  /* 0x80000000040b7807 */ /* 0x040fe40004000000 */
[----:B------:R-:W-:Y:S02]  /*0850*/  SEL R5, RZ, 0xffffffff, P1 ;  /* 0xffffffffff057807 */ /* 0x000fe40000800000 */
[----:B------:R-:W-:Y:S01]  /*0860*/  SEL R7, R4, 0x80000000, !P1 ;  /* 0x8000000004077807 */ /* 0x000fe20004800000 */
[----:B------:R-:W-:Y:S01]  /*0870*/  IMAD R51, R0, -0x3c, R47 ;  /* 0xffffffc400337824 */ /* 0x000fe200078e022f */
[----:B------:R-:W-:Y:S02]  /*0880*/  LOP3.LUT R42, R9, R42, RZ, 0x3c, !PT ;  /* 0x0000002a092a7212 */ /* 0x000fe400078e3cff */
[----:B------:R-:W-:-:S02]  /*0890*/  LOP3.LUT R43, R11, R43, RZ, 0x3c, !PT ;  /* 0x0000002b0b2b7212 */ /* 0x000fc400078e3cff */
[----:B------:R-:W-:Y:S02]  /*08a0*/  LOP3.LUT R44, R5, R44, RZ, 0x3c, !PT ;  /* 0x0000002c052c7212 */ /* 0x000fe400078e3cff */
[----:B------:R-:W-:-:S07]  /*08b0*/  LOP3.LUT R45, R7, R45, RZ, 0x3c, !PT ;  /* 0x0000002d072d7212 */ /* 0x000fce00078e3cff */
.L_x_186:
[----:B------:R-:W-:Y:S01]  /*08c0*/  UISETP.LT.AND UP0, UPT, UR5, 0x6, UPT ;  /* 0x000000060500788c */ /* 0x000fe2000bf01270 */
[C---:B------:R-:W-:Y:S01]  /*08d0*/  ISETP.NE.U32.AND P0, PT, R28.reuse, -0x1, PT ;  /* 0xffffffff1c00780c */ /* 0x040fe20003f05070 */
[----:B------:R-:W-:Y:S01]  /*08e0*/  UMOV UR6, 0x1 ;  /* 0x0000000100067882 */ /* 0x000fe20000000000 */
[----:B------:R-:W-:Y:S01]  /*08f0*/  UIADD3 UR8, UPT, UPT, UR7, -0x6, URZ ;  /* 0xfffffffa07087890 */ /* 0x000fe2000fffe0ff */
[----:B------:R-:W-:Y:S01]  /*0900*/  STS [R49], RZ ;  /* 0x000000ff31007388 */ /* 0x000fe20000000800 */
[----:B------:R-:W-:Y:S01]  /*0910*/  USEL UR4, UR5, 0x6, UP0 ;  /* 0x0000000605047887 */ /* 0x000fe20008000000 */
[C---:B------:R-:W-:Y:S01]  /*0920*/  ISETP.NE.AND.EX P0, PT, R29.reuse, 0x7fffffff, PT, P0 ;  /* 0x7fffffff1d00780c */ /* 0x040fe20003f05300 */
[----:B------:R-:W-:Y:S01]  /*0930*/  UISETP.GE.AND UP0, UPT, UR7, UR9, UPT ;  /* 0x000000090700728c */ /* 0x000fe2000bf06270 */
[----:B------:R-:W-:Y:S01]  /*0940*/  STS [R49+0x400], RZ ;  /* 0x000400ff31007388 */ /* 0x000fe20000000800 */
[----:B------:R-:W-:Y:S01]  /*0950*/  USHF.L.U32 UR4, UR6, UR4, URZ ;  /* 0x0000000406047299 */ /* 0x000fe200080006ff */
[----:B0-----:R-:W-:Y:S01]  /*0960*/  SEL R4, R28, RZ, P0 ;  /* 0x000000ff1c047207 */ /* 0x001fe20000000000 */
[----:B------:R-:W0:Y:S01]  /*0970*/  S2UR UR6, SR_CgaCtaId ;  /* 0x00000000000679c3 */ /* 0x000e220000008800 */
[----:B------:R-:W-:Y:S01]  /*0980*/  SEL R5, R29, 0x80000000, P0 ;  /* 0x800000001d057807 */ /* 0x000fe20000000000 */
[----:B------:R-:W-:Y:S01]  /*0990*/  UIADD3 UR4, UPT, UPT, UR4, -0x1, URZ ;  /* 0xffffffff04047890 */ /* 0x000fe2000fffe0ff */
[----:B------:R-:W-:Y:S01]  /*09a0*/  STS [R49+0x800], RZ ;  /* 0x000800ff31007388 */ /* 0x000fe20000000800 */
[----:B------:R-:W-:-:S02]  /*09b0*/  ISETP.NE.U32.AND P0, PT, R30, -0x1, PT ;  /* 0xffffffff1e00780c */ /* 0x000fc40003f05070 */
[----:B------:R-:W-:Y:S01]  /*09c0*/  SHF.R.U64 R4, R4, UR8, R5 ;  /* 0x0000000804047c19 */ /* 0x000fe20008001205 */
[----:B------:R-:W-:Y:S01]  /*09d0*/  STS [R49+0xc00], RZ ;  /* 0x000c00ff31007388 */ /* 0x000fe20000000800 */
[----:B------:R-:W-:Y:S02]  /*09e0*/  ISETP.NE.AND.EX P0, PT, R31, 0x7fffffff, PT, P0 ;  /* 0x7fffffff1f00780c */ /* 0x000fe40003f05300 */
[----:B------:R-:W-:Y:S01]  /*09f0*/  LOP3.LUT R4, R4, UR4, RZ, 0xc0, !PT ;  /* 0x0000000404047c12 */ /* 0x000fe2000f8ec0ff */
[----:B------:R-:W-:Y:S01]  /*0a00*/  STS [R49+0x1000], RZ ;  /* 0x001000ff31007388 */ /* 0x000fe20000000800 */
[----:B------:R-:W-:Y:S02]  /*0a10*/  ISETP.NE.AND P1, PT, R101, 0x1f, PT ;  /* 0x0000001f6500780c */ /* 0x000fe40003f25270 */
[----:B------:R-:W-:Y:S01]  /*0a20*/  ISETP.NE.AND P2, PT, R102, 0x6, PT ;  /* 0x000000066600780c */ /* 0x000fe20003f45270 */
[----:B------:R-:W-:Y:S01]  /*0a30*/  IMAD.SHL.U32 R5, R4, 0x400, RZ ;  /* 0x0000040004057824 */ /* 0x000fe200078e00ff */
[----:B------:R-:W-:Y:S01]  /*0a40*/  SHF.R.U32.HI R4, RZ, 0x4, R4 ;  /* 0x00000004ff047819 */ /* 0x000fe20000011604 */
[----:B------:R-:W-:Y:S01]  /*0a50*/  STS [R49+0x1400], RZ ;  /* 0x001400ff31007388 */ /* 0x000fe20000000800 */
[----:B------:R-:W-:-:S02]  /*0a60*/  ISETP.NE.AND P3, PT, R102, 0x7, PT ;  /* 0x000000076600780c */ /* 0x000fc40003f65270 */
[----:B------:R-:W-:Y:S01]  /*0a70*/  LOP3.LUT R50, R5, 0x7c00, RZ, 0xc, !PT ;  /* 0x00007c0005327812 */ /* 0x000fe200078e0cff */
[----:B------:R-:W-:Y:S01]  /*0a80*/  STS [R49+0x1800], RZ ;  /* 0x001800ff31007388 */ /* 0x000fe20000000800 */
[----:B------:R-:W-:Y:S02]  /*0a90*/  LOP3.LUT R4, R4, 0xffffffe, RZ, 0xc0, !PT ;  /* 0x0ffffffe04047812 */ /* 0x000fe400078ec0ff */
[----:B------:R-:W-:Y:S01]  /*0aa0*/  SEL R5, R31, 0x80000000, P0 ;  /* 0x800000001f057807 */ /* 0x000fe20000000000 */
[----:B------:R-:W-:Y:S01]  /*0ab0*/  STS [R49+0x1c00], RZ ;  /* 0x001c00ff31007388 */ /* 0x000fe20000000800 */
[----:B------:R-:W-:Y:S02]  /*0ac0*/  IADD3 R50, PT, PT, -R4, R49, R50 ;  /* 0x0000003104327210 */ /* 0x000fe40007ffe132 */
[----:B------:R-:W-:Y:S01]  /*0ad0*/  SEL R4, R30, RZ, P0 ;  /* 0x000000ff1e047207 */ /* 0x000fe20000000000 */
[----:B------:R-:W-:Y:S01]  /*0ae0*/  STS [R49+0x2000], RZ ;  /* 0x002000ff31007388 */ /* 0x000fe20000000800 */
[----:B------:R-:W-:-:S02]  /*0af0*/  ISETP.NE.U32.AND P0, PT, R32, -0x1, PT ;  /* 0xffffffff2000780c */ /* 0x000fc40003f05070 */
[----:B------:R-:W-:Y:S01]  /*0b00*/  SHF.R.U64 R4, R4, UR8, R5 ;  /* 0x0000000804047c19 */ /* 0x000fe20008001205 */
[----:B------:R-:W-:Y:S01]  /*0b10*/  STS [R49+0x2400], RZ ;  /* 0x002400ff31007388 */ /* 0x000fe20000000800 */
[C---:B------:R-:W-:Y:S02]  /*0b20*/  ISETP.NE.AND.EX P0, PT, R33.reuse, 0x7fffffff, PT, P0 ;  /* 0x7fffffff2100780c */ /* 0x040fe40003f05300 */
[----:B------:R-:W-:Y:S01]  /*0b30*/  LOP3.LUT R4, R4, UR4, RZ, 0xc0, !PT ;  /* 0x0000000404047c12 */ /* 0x000fe2000f8ec0ff */
[----:B------:R-:W-:Y:S01]  /*0b40*/  STS [R49+0x2800], RZ ;  /* 0x002800ff31007388 */ /* 0x000fe20000000800 */
[----:B------:R-:W-:-:S03]  /*0b50*/  SEL R7, R33, 0x80000000, P0 ;  /* 0x8000000021077807 */ /* 0x000fc60000000000 */
[----:B------:R-:W-:Y:S01]  /*0b60*/  STS [R49+0x2c00], RZ ;  /* 0x002c00ff31007388 */ /* 0x000fe20000000800 */
[----:B------:R-:W-:Y:S01]  /*0b70*/  IMAD.SHL.U32 R5, R4, 0x400, RZ ;  /* 0x0000040004057824 */ /* 0x000fe200078e00ff */
[----:B------:R-:W-:Y:S02]  /*0b80*/  SHF.R.U32.HI R4, RZ, 0x4, R4 ;  /* 0x00000004ff047819 */ /* 0x000fe40000011604 */
[----:B------:R-:W-:Y:S02]  /*0b90*/  STS [R49+0x3000], RZ ;  /* 0x003000ff31007388 */ /* 0x000fe40000000800 */
[----:B------:R-:W-:Y:S02]  /*0ba0*/  LOP3.LUT R52, R5, 0x7c00, RZ, 0xc, !PT ;  /* 0x00007c0005347812 */ /* 0x000fe400078e0cff */
[----:B------:R-:W-:Y:S01]  /*0bb0*/  STS [R49+0x3400], RZ ;  /* 0x003400ff31007388 */ /* 0x000fe20000000800 */
[----:B------:R-:W-:-:S03]  /*0bc0*/  LOP3.LUT R4, R4, 0xffffffe, RZ, 0xc0, !PT ;  /* 0x0ffffffe04047812 */ /* 0x000fc600078ec0ff */
[----:B------:R-:W-:Y:S01]  /*0bd0*/  STS [R49+0x3800], RZ ;  /* 0x003800ff31007388 */ /* 0x000fe20000000800 */
[----:B------:R-:W-:Y:S02]  /*0be0*/  IADD3 R52, PT, PT, -R4, R49, R52 ;  /* 0x0000003104347210 */ /* 0x000fe40007ffe134 */
[----:B------:R-:W-:Y:S01]  /*0bf0*/  SEL R4, R32, RZ, P0 ;  /* 0x000000ff20047207 */ /* 0x000fe20000000000 */
[----:B------:R-:W-:Y:S01]  /*0c00*/  STS [R49+0x3c00], RZ ;  /* 0x003c00ff31007388 */ /* 0x000fe20000000800 */
[----:B------:R-:W-:Y:S02]  /*0c10*/  ISETP.NE.U32.AND P0, PT, R34, -0x1, PT ;  /* 0xffffffff2200780c */ /* 0x000fe40003f05070 */
        /* <DEDUP_REMOVED lines=20> */
[----:B------:R-:W-:Y:S02]  /*0d60*/  ISETP.NE.AND.EX P0, PT, R37, 0x7fffffff, PT, P0 ;  /* 0x7fffffff2500780c */ /* 0x000fe40003f05300 */
[----:B------:R-:W-:Y:S01]  /*0d70*/  LOP3.LUT R4, R4, UR4, RZ, 0xc0, !PT ;  /* 0x0000000404047c12 */ /* 0x000fe2000f8ec0ff */
[----:B------:R-:W-:Y:S04]  /*0d80*/  STS [R49+0x6000], RZ ;  /* 0x006000ff31007388 */ /* 0x000fe80000000800 */
[----:B------:R-:W-:Y:S01]  /*0d90*/  STS [R49+0x6400], RZ ;  /* 0x006400ff31007388 */ /* 0x000fe20000000800 */
[----:B------:R-:W-:Y:S01]  /*0da0*/  IMAD.SHL.U32 R6, R4, 0x400, RZ ;  /* 0x0000040004067824 */ /* 0x000fe200078e00ff */
[----:B------:R-:W-:-:S02]  /*0db0*/  SHF.R.U32.HI R4, RZ, 0x4, R4 ;  /* 0x00000004ff047819 */ /* 0x000fc40000011604 */
[----:B------:R-:W-:Y:S02]  /*0dc0*/  STS [R49+0x6800], RZ ;  /* 0x006800ff31007388 */ /* 0x000fe40000000800 */
[----:B------:R-:W-:Y:S02]  /*0dd0*/  LOP3.LUT R6, R6, 0x7c00, RZ, 0xc, !PT ;  /* 0x00007c0006067812 */ /* 0x000fe400078e0cff */
[----:B------:R-:W-:Y:S01]  /*0de0*/  STS [R49+0x6c00], RZ ;  /* 0x006c00ff31007388 */ /* 0x000fe20000000800 */
[----:B------:R-:W-:-:S03]  /*0df0*/  LOP3.LUT R57, R4, 0xffffffe, RZ, 0xc0, !PT ;  /* 0x0ffffffe04397812 */ /* 0x000fc600078ec0ff */
[----:B------:R-:W-:Y:S01]  /*0e00*/  STS [R49+0x7000], RZ ;  /* 0x007000ff31007388 */ /* 0x000fe20000000800 */
[----:B------:R-:W-:Y:S02]  /*0e10*/  IADD3 R57, PT, PT, -R57, R49, R6 ;  /* 0x0000003139397210 */ /* 0x000fe40007ffe106 */
[----:B------:R-:W-:Y:S01]  /*0e20*/  SEL R6, R37, 0x80000000, P0 ;  /* 0x8000000025067807 */ /* 0x000fe20000000000 */
[----:B------:R-:W-:Y:S04]  /*0e30*/  STS [R49+0x7400], RZ ;  /* 0x007400ff31007388 */ /* 0x000fe80000000800 */
[----:B------:R-:W-:Y:S04]  /*0e40*/  STS [R49+0x7800], RZ ;  /* 0x007800ff31007388 */ /* 0x000fe80000000800 */
[----:B------:R-:W-:Y:S04]  /*0e50*/  STS [R49+0x7c00], RZ ;  /* 0x007c00ff31007388 */ /* 0x000fe80000000800 */
[----:B------:R-:W-:Y:S04]  /*0e60*/  STS [R49+0x8000], RZ ;  /* 0x008000ff31007388 */ /* 0x000fe80000000800 */
[----:B------:R-:W1:Y:S02]  /*0e70*/  LDS.U16 R48, [R50+0x2] ;  /* 0x0000020032307984 */ /* 0x000e640000000400 */
[----:B-1----:R-:W-:-:S05]  /*0e80*/  VIADD R5, R48, 0x1 ;  /* 0x0000000130057836 */ /* 0x002fca0000000000 */
[----:B------:R-:W-:Y:S04]  /*0e90*/  STS.U16 [R50+0x2], R5 ;  /* 0x0000020532007388 */ /* 0x000fe80000000400 */
[----:B------:R-:W1:Y:S02]  /*0ea0*/  LDS.U16 R54, [R52+0x2] ;  /* 0x0000020034367984 */ /* 0x000e640000000400 */
[----:B-1----:R-:W-:-:S05]  /*0eb0*/  VIADD R5, R54, 0x1 ;  /* 0x0000000136057836 */ /* 0x002fca0000000000 */
[----:B------:R1:W-:Y:S04]  /*0ec0*/  STS.U16 [R52+0x2], R5 ;  /* 0x0000020534007388 */ /* 0x0003e80000000400 */
[----:B------:R-:W2:Y:S01]  /*0ed0*/  LDS.U16 R56, [R55+0x2] ;  /* 0x0000020037387984 */ /* 0x000ea20000000400 */
[----:B-1----:R-:W-:Y:S02]  /*0ee0*/  SEL R5, R36, RZ, P0 ;  /* 0x000000ff24057207 */ /* 0x002fe40000000000 */
[----:B------:R-:W-:Y:S02]  /*0ef0*/  ISETP.NE.U32.AND P0, PT, R38, -0x1, PT ;  /* 0xffffffff2600780c */ /* 0x000fe40003f05070 */
[----:B------:R-:W-:Y:S02]  /*0f00*/  SHF.R.U64 R5, R5, UR8, R6 ;  /* 0x0000000805057c19 */ /* 0x000fe40008001206 */
[----:B------:R-:W-:-:S02]  /*0f10*/  ISETP.NE.AND.EX P0, PT, R39, 0x7fffffff, PT, P0 ;  /* 0x7fffffff2700780c */ /* 0x000fc40003f05300 */
[----:B------:R-:W-:-:S05]  /*0f20*/  LOP3.LUT R5, R5, UR4, RZ, 0xc0, !PT ;  /* 0x0000000405057c12 */ /* 0x000fca000f8ec0ff */
[----:B------:R-:W-:Y:S01]  /*0f30*/  IMAD.SHL.U32 R6, R5, 0x400, RZ ;  /* 0x0000040005067824 */ /* 0x000fe200078e00ff */
[----:B------:R-:W-:-:S04]  /*0f40*/  SHF.R.U32.HI R5, RZ, 0x4, R5 ;  /* 0x00000004ff057819 */ /* 0x000fc80000011605 */
[----:B------:R-:W-:Y:S02]  /*0f50*/  LOP3.LUT R6, R6, 0x7c00, RZ, 0xc, !PT ;  /* 0x00007c0006067812 */ /* 0x000fe400078e0cff */
[----:B------:R-:W-:-:S04]  /*0f60*/  LOP3.LUT R5, R5, 0xffffffe, RZ, 0xc0, !PT ;  /* 0x0ffffffe05057812 */ /* 0x000fc800078ec0ff */
[----:B------:R-:W-:Y:S02]  /*0f70*/  IADD3 R59, PT, PT, -R5, R49, R6 ;  /* 0x00000031053b7210 */ /* 0x000fe40007ffe106 */
[----:B------:R-:W-:Y:S02]  /*0f80*/  SEL R5, R38, RZ, P0 ;  /* 0x000000ff26057207 */ /* 0x000fe40000000000 */
[----:B------:R-:W-:Y:S02]  /*0f90*/  SEL R6, R39, 0x80000000, P0 ;  /* 0x8000000027067807 */ /* 0x000fe40000000000 */
[----:B------:R-:W-:Y:S02]  /*0fa0*/  ISETP.NE.U32.AND P0, PT, R40, -0x1, PT ;  /* 0xffffffff2800780c */ /* 0x000fe40003f05070 */
[----:B------:R-:W-:Y:S01]  /*0fb0*/  SHF.R.U64 R5, R5, UR8, R6 ;  /* 0x0000000805057c19 */ /* 0x000fe20008001206 */
[----:B--2---:R-:W-:Y:S01]  /*0fc0*/  VIADD R4, R56, 0x1 ;  /* 0x0000000138047836 */ /* 0x004fe20000000000 */
[----:B------:R-:W-:-:S02]  /*0fd0*/  ISETP.NE.AND.EX P0, PT, R41, 0x7fffffff, PT, P0 ;  /* 0x7fffffff2900780c */ /* 0x000fc40003f05300 */
[----:B------:R-:W-:Y:S02]  /*0fe0*/  LOP3.LUT R5, R5, UR4, RZ, 0xc0, !PT ;  /* 0x0000000405057c12 */ /* 0x000fe4000f8ec0ff */
[----:B------:R-:W-:Y:S03]  /*0ff0*/  STS.U16 [R55+0x2], R4 ;  /* 0x0000020437007388 */ /* 0x000fe60000000400 */
[----:B------:R-:W-:Y:S01]  /*1000*/  IMAD.SHL.U32 R6, R5, 0x400, RZ ;  /* 0x0000040005067824 */ /* 0x000fe200078e00ff */
[----:B------:R-:W1:Y:S01]  /*1010*/  LDS.U16 R58, [R57+0x2] ;  /* 0x00000200393a7984 */ /* 0x000e620000000400 */
[----:B------:R-:W-:-:S03]  /*1020*/  SHF.R.U32.HI R5, RZ, 0x4, R5 ;  /* 0x00000004ff057819 */ /* 0x000fc60000011605 */
[----:B------:R-:W-:Y:S02]  /*1030*/  LOP3.LUT R6, R6, 0x7c00, RZ, 0xc, !PT ;  /* 0x00007c0006067812 */ /* 0x000fe400078e0cff */
[----:B------:R-:W-:-:S04]  /*1040*/  LOP3.LUT R5, R5, 0xffffffe, RZ, 0xc0, !PT ;  /* 0x0ffffffe05057812 */ /* 0x000fc800078ec0ff */
[----:B------:R-:W-:Y:S02]  /*1050*/  IADD3 R61, PT, PT, -R5, R49, R6 ;  /* 0x00000031053d7210 */ /* 0x000fe40007ffe106 */
[----:B------:R-:W-:Y:S02]  /*1060*/  SEL R5, R40, RZ, P0 ;  /* 0x000000ff28057207 */ /* 0x000fe40000000000 */
[----:B------:R-:W-:Y:S02]  /*1070*/  SEL R6, R41, 0x80000000, P0 ;  /* 0x8000000029067807 */ /* 0x000fe40000000000 */
        /* <DEDUP_REMOVED lines=8> */
[----:B------:R-:W-:Y:S01]  /*1100*/  IADD3 R63, PT, PT, -R5, R49, R6 ;  /* 0x00000031053f7210 */ /* 0x000fe20007ffe106 */
[----:B-1----:R-:W-:Y:S01]  /*1110*/  VIADD R4, R58, 0x1 ;  /* 0x000000013a047836 */ /* 0x002fe20000000000 */
[----:B------:R-:W-:Y:S02]  /*1120*/  SEL R5, R42, RZ, P0 ;  /* 0x000000ff2a057207 */ /* 0x000fe40000000000 */
[----:B------:R-:W-:Y:S02]  /*1130*/  SEL R6, R43, 0x80000000, P0 ;  /* 0x800000002b067807 */ /* 0x000fe40000000000 */
[----:B------:R-:W-:Y:S01]  /*1140*/  STS.U16 [R57+0x2], R4 ;  /* 0x0000020439007388 */ /* 0x000fe20000000400 */
[----:B------:R-:W-:Y:S02]  /*1150*/  ISETP.NE.U32.AND P0, PT, R44, -0x1, PT ;  /* 0xffffffff2c00780c */ /* 0x000fe40003f05070 */
[----:B------:R-:W-:Y:S01]  /*1160*/  SHF.R.U64 R5, R5, UR8, R6 ;  /* 0x0000000805057c19 */ /* 0x000fe20008001206 */
[----:B------:R-:W1:Y:S01]  /*1170*/  LDS.U16 R60, [R59+0x2] ;  /* 0x000002003b3c7984 */ /* 0x000e620000000400 */
        /* <DEDUP_REMOVED lines=8> */
[----:B------:R-:W-:-:S04]  /*1200*/  SEL R6, R45, 0x80000000, P0 ;  /* 0x800000002d067807 */ /* 0x000fc80000000000 */
[----:B------:R-:W-:-:S04]  /*1210*/  SHF.R.U64 R5, R5, UR8, R6 ;  /* 0x0000000805057c19 */ /* 0x000fc80008001206 */
[----:B------:R-:W-:Y:S01]  /*1220*/  LOP3.LUT R5, R5, UR4, RZ, 0xc0, !PT ;  /* 0x0000000405057c12 */ /* 0x000fe2000f8ec0ff */
[----:B------:R-:W-:Y:S02]  /*1230*/  UMOV UR4, 0x400 ;  /* 0x0000040000047882 */ /* 0x000fe40000000000 */
[----:B0-----:R-:W-:Y:S02]  /*1240*/  ULEA UR4, UR6, UR4, 0x18 ;  /* 0x0000000406047291 */ /* 0x001fe4000f8ec0ff */
[----:B------:R-:W-:Y:S01]  /*1250*/  IMAD.SHL.U32 R6, R5, 0x400, RZ ;  /* 0x0000040005067824 */ /* 0x000fe200078e00ff */
[----:B------:R-:W-:Y:S01]  /*1260*/  SHF.R.U32.HI R5, RZ, 0x4, R5 ;  /* 0x00000004ff057819 */ /* 0x000fe20000011605 */
[----:B-1----:R-:W-:-:S03]  /*1270*/  VIADD R4, R60, 0x1 ;  /* 0x000000013c047836 */ /* 0x002fc60000000000 */
[----:B------:R-:W-:Y:S02]  /*1280*/  LOP3.LUT R6, R6, 0x7c00, RZ, 0xc, !PT ;  /* 0x00007c0006067812 */ /* 0x000fe400078e0cff */
[----:B------:R-:W-:Y:S01]  /*1290*/  LOP3.LUT R5, R5, 0xffffffe, RZ, 0xc0, !PT ;  /* 0x0ffffffe05057812 */ /* 0x000fe200078ec0ff */
[----:B------:R-:W-:Y:S03]  /*12a0*/  STS.U16 [R59+0x2], R4 ;  /* 0x000002043b007388 */ /* 0x000fe60000000400 */
[----:B------:R-:W-:Y:S01]  /*12b0*/  IADD3 R67, PT, PT, -R5, R49, R6 ;  /* 0x0000003105437210 */ /* 0x000fe20007ffe106 */
[----:B------:R-:W0:Y:S02]  /*12c0*/  LDS.U16 R62, [R61+0x2] ;  /* 0x000002003d3e7984 */ /* 0x000e240000000400 */
[----:B0-----:R-:W-:-:S05]  /*12d0*/  VIADD R4, R62, 0x1 ;  /* 0x000000013e047836 */ /* 0x001fca0000000000 */
[----:B------:R-:W-:Y:S04]  /*12e0*/  STS.U16 [R61+0x2], R4 ;  /* 0x000002043d007388 */ /* 0x000fe80000000400 */
        /* <DEDUP_REMOVED lines=8> */
[----:B------:R-:W-:Y:S01]  /*1370*/  STS.U16 [R67+0x2], R6 ;  /* 0x0000020643007388 */ /* 0x000fe20000000400 */
[----:B------:R-:W-:Y:S06]  /*1380*/  BAR.SYNC.DEFER_BLOCKING 0x0 ;  /* 0x0000000000007b1d */ /* 0x000fec0000010000 */
[----:B------:R-:W-:Y:S04]  /*1390*/  LDS R69, [R47] ;  /* 0x000000002f457984 */ /* 0x000fe80000000800 */
[----:B------:R-:W0:Y:S04]  /*13a0*/  LDS R70, [R47+0x4] ;  /* 0x000004002f467984 */ /* 0x000e280000000800 */
[----:B------:R-:W1:Y:S04]  /*13b0*/  LDS R71, [R47+0x8] ;  /* 0x000008002f477984 */ /* 0x000e680000000800 */
[----:B------:R-:W2:Y:S04]  /*13c0*/  LDS R72, [R47+0xc] ;  /* 0x00000c002f487984 */ /* 0x000ea80000000800 */
[----:B------:R-:W3:Y:S04]  /*13d0*/  LDS R73, [R47+0x10] ;  /* 0x000010002f497984 */ /* 0x000ee80000000800 */
[----:B------:R-:W4:Y:S04]  /*13e0*/  LDS R74, [R47+0x14] ;  /* 0x000014002f4a7984 */ /* 0x000f280000000800 */
[----:B------:R-:W4:Y:S04]  /*13f0*/  LDS R75, [R47+0x18] ;  /* 0x000018002f4b7984 */ /* 0x000f280000000800 */
[----:B------:R-:W4:Y:S04]  /*1400*/  LDS R76, [R47+0x1c] ;  /* 0x00001c002f4c7984 */ /* 0x000f280000000800 */
[----:B------:R-:W4:Y:S04]  /*1410*/  LDS R77, [R47+0x20] ;  /* 0x000020002f4d7984 */ /* 0x000f280000000800 */
[----:B------:R-:W4:Y:S04]  /*1420*/  LDS R78, [R47+0x24] ;  /* 0x000024002f4e7984 */ /* 0x000f280000000800 */
[----:B------:R-:W4:Y:S04]  /*1430*/  LDS R79, [R47+0x28] ;  /* 0x000028002f4f7984 */ /* 0x000f280000000800 */
[----:B------:R-:W4:Y:S01]  /*1440*/  LDS R80, [R47+0x2c] ;  /* 0x00002c002f507984 */ /* 0x000f220000000800 */
[----:B0-----:R-:W-:-:S03]  /*1450*/  IMAD.IADD R70, R69, 0x1, R70 ;  /* 0x0000000145467824 */ /* 0x001fc600078e0246 */
[----:B------:R-:W0:Y:S01]  /*1460*/  LDS R81, [R47+0x30] ;  /* 0x000030002f517984 */ /* 0x000e220000000800 */
[----:B-1----:R-:W-:-:S03]  /*1470*/  IMAD.IADD R71, R71, 0x1, R70 ;  /* 0x0000000147477824 */ /* 0x002fc600078e0246 */
[----:B------:R-:W1:Y:S01]  /*1480*/  LDS R82, [R47+0x34] ;  /* 0x000034002f527984 */ /* 0x000e620000000800 */
[----:B--2---:R-:W-:-:S03]  /*1490*/  IMAD.IADD R72, R72, 0x1, R71 ;  /* 0x0000000148487824 */ /* 0x004fc600078e0247 */
[----:B------:R-:W2:Y:S01]  /*14a0*/  LDS R83, [R47+0x38] ;  /* 0x000038002f537984 */ /* 0x000ea20000000800 */
[----:B---3--:R-:W-:-:S03]  /*14b0*/  IMAD.IADD R73, R73, 0x1, R72 ;  /* 0x0000000149497824 */ /* 0x008fc600078e0248 */
[----:B------:R-:W3:Y:S01]  /*14c0*/  LDS R84, [R47+0x3c] ;  /* 0x00003c002f547984 */ /* 0x000ee20000000800 */
[----:B----4-:R-:W-:-:S03]  /*14d0*/  IMAD.IADD R74, R74, 0x1, R73 ;  /* 0x000000014a4a7824 */ /* 0x010fc600078e0249 */
[----:B------:R-:W4:Y:S01]  /*14e0*/  LDS R85, [R47+0x40] ;  /* 0x000040002f557984 */ /* 0x000f220000000800 */
[----:B------:R-:W-:-:S03]  /*14f0*/  IMAD.IADD R75, R75, 0x1, R74 ;  /* 0x000000014b4b7824 */ /* 0x000fc600078e024a */
        /* <DEDUP_REMOVED lines=31> */
[----:B------:R-:W-:-:S04]  /*16f0*/  IMAD.IADD R91, R91, 0x1, R90 ;  /* 0x000000015b5b7824 */ /* 0x000fc800078e025a */
[----:B0-----:R-:W-:-:S04]  /*1700*/  IMAD.IADD R92, R92, 0x1, R91 ;  /* 0x000000015c5c7824 */ /* 0x001fc800078e025b */
[----:B-1----:R-:W-:-:S04]  /*1710*/  IMAD.IADD R93, R93, 0x1, R92 ;  /* 0x000000015d5d7824 */ /* 0x002fc800078e025c */
[----:B--2---:R-:W-:-:S04]  /*1720*/  IMAD.IADD R94, R94, 0x1, R93 ;  /* 0x000000015e5e7824 */ /* 0x004fc800078e025d */
[----:B---3--:R-:W-:-:S04]  /*1730*/  IMAD.IADD R95, R95, 0x1, R94 ;  /* 0x000000015f5f7824 */ /* 0x008fc800078e025e */
[----:B----4-:R-:W-:-:S04]  /*1740*/  IMAD.IADD R96, R96, 0x1, R95 ;  /* 0x0000000160607824 */ /* 0x010fc800078e025f */
[----:B------:R-:W-:-:S04]  /*1750*/  IMAD.IADD R97, R97, 0x1, R96 ;  /* 0x0000000161617824 */ /* 0x000fc800078e0260 */
[----:B------:R-:W-:-:S04]  /*1760*/  IMAD.IADD R98, R98, 0x1, R97 ;  /* 0x0000000162627824 */ /* 0x000fc800078e0261 */
[----:B------:R-:W-:-:S04]  /*1770*/  IMAD.IADD R99, R99, 0x1, R98 ;  /* 0x0000000163637824 */ /* 0x000fc800078e0262 */
[----:B------:R-:W-:-:S04]  /*1780*/  IMAD.IADD R100, R100, 0x1, R99 ;  /* 0x0000000164647824 */ /* 0x000fc800078e0263 */
[----:B------:R-:W-:-:S05]  /*1790*/  IMAD.IADD R103, R5, 0x1, R100 ;  /* 0x0000000105677824 */ /* 0x000fca00078e0264 */
        /* <DEDUP_REMOVED lines=8> */
[----:B------:R-:W0:Y:S02]  /*1820*/  SHFL.UP P0, R104, R105, 0x10, RZ ;  /* 0x0600000069687989 */ /* 0x000e2400000000ff */
[----:B0-----:R-:W-:Y:S01]  /*1830*/  @P0 IMAD.IADD R104, R105, 0x1, R104 ;  /* 0x0000000169680824 */ /* 0x001fe200078e0268 */
[----:B------:R-:W-:-:S03]  /*1840*/  ISETP.NE.AND P0, PT, R102, 0x1, PT ;  /* 0x000000016600780c */ /* 0x000fc60003f05270 */
[----:B------:R-:W-:Y:S01]  /*1850*/  IMAD.IADD R103, R104, 0x1, -R103 ;  /* 0x0000000168677824 */ /* 0x000fe200078e0a67 */
[----:B------:R-:W-:Y:S01]  /*1860*/  @!P1 STS [R46+0x8400], R104 ;  /* 0x008400682e009388 */ /* 0x000fe20000000800 */
[----:B------:R-:W-:Y:S01]  /*1870*/  BAR.SYNC.DEFER_BLOCKING 0x0 ;  /* 0x0000000000007b1d */ /* 0x000fe20000010000 */
[----:B------:R-:W-:-:S05]  /*1880*/  ISETP.NE.AND P1, PT, R102, 0x4, PT ;  /* 0x000000046600780c */ /* 0x000fca0003f25270 */
[----:B------:R-:W0:Y:S04]  /*1890*/  LDS.128 R4, [UR4+0x8400] ;  /* 0x00840004ff047984 */ /* 0x000e280008000c00 */
[----:B------:R-:W1:Y:S01]  /*18a0*/  LDS.128 R8, [UR4+0x8410] ;  /* 0x00841004ff087984 */ /* 0x000e620008000c00 */
[C---:B0-----:R-:W-:Y:S01]  /*18b0*/  SEL R53, R4.reuse, R53, !P0 ;  /* 0x0000003504357207 */ /* 0x041fe20004000000 */
[----:B------:R-:W-:Y:S01]  /*18c0*/  IMAD.IADD R5, R4, 0x1, R5 ;  /* 0x0000000104057824 */ /* 0x000fe200078e0205 */
[----:B------:R-:W-:-:S03]  /*18d0*/  ISETP.NE.AND P0, PT, R102, 0x2, PT ;  /* 0x000000026600780c */ /* 0x000fc60003f05270 */
[----:B------:R-:W-:Y:S01]  /*18e0*/  IMAD.IADD R6, R6, 0x1, R5 ;  /* 0x0000000106067824 */ /* 0x000fe200078e0205 */
[----:B------:R-:W-:Y:S02]  /*18f0*/  SEL R53, R5, R53, !P0 ;  /* 0x0000003505357207 */ /* 0x000fe40004000000 */
[----:B------:R-:W-:Y:S01]  /*1900*/  ISETP.NE.AND P0, PT, R102, 0x3, PT ;  /* 0x000000036600780c */ /* 0x000fe20003f05270 */
[----:B------:R-:W-:-:S03]  /*1910*/  IMAD.IADD R7, R7, 0x1, R6 ;  /* 0x0000000107077824 */ /* 0x000fc600078e0206 */
[----:B------:R-:W-:Y:S01]  /*1920*/  SEL R53, R6, R53, !P0 ;  /* 0x0000003506357207 */ /* 0x000fe20004000000 */
[C---:B-1----:R-:W-:Y:S01]  /*1930*/  IMAD.IADD R8, R7.reuse, 0x1, R8 ;  /* 0x0000000107087824 */ /* 0x042fe200078e0208 */
[----:B------:R-:W-:Y:S02]  /*1940*/  ISETP.NE.AND P0, PT, R102, 0x5, PT ;  /* 0x000000056600780c */ /* 0x000fe40003f05270 */
[----:B------:R-:W-:Y:S01]  /*1950*/  SEL R53, R7, R53, !P1 ;  /* 0x0000003507357207 */ /* 0x000fe20004800000 */
[----:B------:R-:W-:Y:S01]  /*1960*/  IMAD.IADD R9, R9, 0x1, R8 ;  /* 0x0000000109097824 */ /* 0x000fe200078e0208 */
[----:B------:R-:W-:Y:S02]  /*1970*/  ISETP.NE.AND P1, PT, R101, RZ, PT ;  /* 0x000000ff6500720c */ /* 0x000fe40003f25270 */
[----:B------:R-:W-:Y:S01]  /*1980*/  SEL R53, R8, R53, !P0 ;  /* 0x0000003508357207 */ /* 0x000fe20004000000 */
[----:B------:R-:W-:Y:S01]  /*1990*/  IMAD.IADD R10, R10, 0x1, R9 ;  /* 0x000000010a0a7824 */ /* 0x000fe200078e0209 */
[----:B------:R-:W-:-:S02]  /*19a0*/  ISETP.GT.U32.AND P0, PT, R0, 0x1f, PT ;  /* 0x0000001f0000780c */ /* 0x000fc40003f04070 */
[----:B------:R-:W-:Y:S01]  /*19b0*/  SEL R53, R9, R53, !P2 ;  /* 0x0000003509357207 */ /* 0x000fe20005000000 */
[----:B------:R-:W-:Y:S01]  /*19c0*/  IMAD.IADD R11, R11, 0x1, R10 ;  /* 0x000000010b0b7824 */ /* 0x000fe200078e020a */
[----:B------:R-:W-:Y:S02]  /*19d0*/  ISETP.GT.U32.OR P2, PT, R0, 0x1f, P1 ;  /* 0x0000001f0000780c */ /* 0x000fe40000f44470 */
[----:B------:R-:W-:Y:S02]  /*19e0*/  SEL R4, R103, RZ, P1 ;  /* 0x000000ff67047207 */ /* 0x000fe40000800000 */
[----:B------:R-:W-:-:S05]  /*19f0*/  SEL R53, R10, R53, !P3 ;  /* 0x000000350a357207 */ /* 0x000fca0005800000 */
[----:B------:R-:W-:Y:S01]  /*1a00*/  @P0 IMAD.IADD R103, R53, 0x1, R4 ;  /* 0x0000000135670824 */ /* 0x000fe200078e0204 */
[----:B------:R-:W-:-:S03]  /*1a10*/  ISETP.NE.AND P0, PT, R0, RZ, PT ;  /* 0x000000ff0000720c */ /* 0x000fc60003f05270 */
[----:B------:R-:W-:-:S05]  /*1a20*/  @!P2 IMAD.U32 R103, R11, 0x10000, RZ ;  /* 0x000100000b67a824 */ /* 0x000fca00078e00ff */
[----:B------:R-:W-:Y:S01]  /*1a30*/  @!P2 STS [UR4+0x8428], R103 ;  /* 0x00842867ff00a988 */ /* 0x000fe20008000804 */
[----:B------:R-:W-:Y:S06]  /*1a40*/  BAR.SYNC.DEFER_BLOCKING 0x0 ;  /* 0x0000000000007b1d */ /* 0x000fec0000010000 */
[----:B------:R-:W0:Y:S02]  /*1a50*/  LDS R4, [UR4+0x8428] ;  /* 0x00842804ff047984 */ /* 0x000e240008000800 */
[----:B0-----:R-:W-:-:S05]  /*1a60*/  SEL R4, R4, RZ, P0 ;  /* 0x000000ff04047207 */ /* 0x001fca0000000000 */
[----:B------:R-:W-:-:S04]  /*1a70*/  IMAD.IADD R4, R4, 0x1, R103 ;  /* 0x0000000104047824 */ /* 0x000fc800078e0267 */
[--C-:B------:R-:W-:Y:S01]  /*1a80*/  IMAD.IADD R6, R69, 0x1, R4.reuse ;  /* 0x0000000145067824 */ /* 0x100fe200078e0204 */
[----:B------:R-:W-:Y:S01]  /*1a90*/  STS [R47], R4 ;  /* 0x000000042f007388 */ /* 0x000fe20000000800 */
[--C-:B------:R-:W-:Y:S02]  /*1aa0*/  IMAD.IADD R70, R70, 0x1, R4.reuse ;  /* 0x0000000146467824 */ /* 0x100fe400078e0204 */
[--C-:B------:R-:W-:Y:S01]  /*1ab0*/  IMAD.IADD R8, R71, 0x1, R4.reuse ;  /* 0x0000000147087824 */ /* 0x100fe200078e0204 */
[----:B------:R-:W-:Y:S01]  /*1ac0*/  STS [R47+0x4], R6 ;  /* 0x000004062f007388 */ /* 0x000fe20000000800 */
[--C-:B------:R-:W-:Y:S02]  /*1ad0*/  IMAD.IADD R72, R72, 0x1, R4.reuse ;  /* 0x0000000148487824 */ /* 0x100fe400078e0204 */
[--C-:B------:R-:W-:Y:S01]  /*1ae0*/  IMAD.IADD R10, R73, 0x1, R4.reuse ;  /* 0x00000001490a7824 */ /* 0x100fe200078e0204 */
[----:B------:R-:W-:Y:S01]  /*1af0*/  STS [R47+0x8], R70 ;  /* 0x000008462f007388 */ /* 0x000fe20000000800 */
[----:B------:R-:W-:-:S02]  /*1b00*/  IMAD.IADD R74, R74, 0x1, R4 ;  /* 0x000000014a4a7824 */ /* 0x000fc400078e0204 */
[--C-:B------:R-:W-:Y:S01]  /*1b10*/  IMAD.IADD R104, R75, 0x1, R4.reuse ;  /* 0x000000014b687824 */ /* 0x100fe200078e0204 */
[----:B------:R-:W-:Y:S01]  /*1b20*/  STS [R47+0xc], R8 ;  /* 0x00000c082f007388 */ /* 0x000fe20000000800 */
        /* <DEDUP_REMOVED lines=36> */
[----:B------:R-:W-:-:S03]  /*1d70*/  IMAD.IADD R100, R100, 0x1, R4 ;  /* 0x0000000164647824 */ /* 0x000fc600078e0204 */
[----:B------:R-:W-:Y:S04]  /*1d80*/  STS [R47+0x40], R84 ;  /* 0x000040542f007388 */ /* 0x000fe80000000800 */
        /* <DEDUP_REMOVED lines=15> */
[----:B------:R-:W-:Y:S01]  /*1e80*/  STS [R47+0x80], R100 ;  /* 0x000080642f007388 */ /* 0x000fe20000000800 */
[----:B------:R-:W-:Y:S06]  /*1e90*/  BAR.SYNC.DEFER_BLOCKING 0x0 ;  /* 0x0000000000007b1d */ /* 0x000fec0000010000 */
[----:B------:R-:W0:Y:S04]  /*1ea0*/  LDS.U16 R5, [R50+0x2] ;  /* 0x0000020032057984 */ /* 0x000e280000000400 */
[----:B------:R-:W1:Y:S04]  /*1eb0*/  LDS.U16 R7, [R52+0x2] ;  /* 0x0000020034077984 */ /* 0x000e680000000400 */
[----:B------:R-:W2:Y:S04]  /*1ec0*/  LDS.U16 R55, [R55+0x2] ;  /* 0x0000020037377984 */ /* 0x000ea80000000400 */
[----:B------:R-:W3:Y:S04]  /*1ed0*/  LDS.U16 R57, [R57+0x2] ;  /* 0x0000020039397984 */ /* 0x000ee80000000400 */
[----:B------:R-:W4:Y:S04]  /*1ee0*/  LDS.U16 R59, [R59+0x2] ;  /* 0x000002003b3b7984 */ /* 0x000f280000000400 */
[----:B------:R-:W4:Y:S04]  /*1ef0*/  LDS.U16 R61, [R61+0x2] ;  /* 0x000002003d3d7984 */ /* 0x000f280000000400 */
[----:B------:R-:W4:Y:S04]  /*1f00*/  LDS.U16 R63, [R63+0x2] ;  /* 0x000002003f3f7984 */ /* 0x000f280000000400 */
[----:B------:R-:W4:Y:S04]  /*1f10*/  LDS.U16 R65, [R65+0x2] ;  /* 0x0000020041417984 */ /* 0x000f280000000400 */
[----:B------:R-:W4:Y:S01]  /*1f20*/  LDS.U16 R67, [R67+0x2] ;  /* 0x0000020043437984 */ /* 0x000f220000000400 */
[----:B0-----:R-:W-:-:S02]  /*1f30*/  IMAD.IADD R5, R48, 0x1, R5 ;  /* 0x0000000130057824 */ /* 0x001fc400078e0205 */
[----:B-1----:R-:W-:Y:S02]  /*1f40*/  IMAD.IADD R7, R54, 0x1, R7 ;  /* 0x0000000136077824 */ /* 0x002fe400078e0207 */
[----:B--2---:R-:W-:Y:S02]  /*1f50*/  IMAD.IADD R56, R56, 0x1, R55 ;  /* 0x0000000138387824 */ /* 0x004fe400078e0237 */
[----:B---3--:R-:W-:Y:S02]  /*1f60*/  IMAD.IADD R58, R58, 0x1, R57 ;  /* 0x000000013a3a7824 */ /* 0x008fe400078e0239 */
[----:B----4-:R-:W-:Y:S02]  /*1f70*/  IMAD.IADD R60, R60, 0x1, R59 ;  /* 0x000000013c3c7824 */ /* 0x010fe400078e023b */
[----:B------:R-:W-:Y:S02]  /*1f80*/  IMAD.IADD R61, R62, 0x1, R61 ;  /* 0x000000013e3d7824 */ /* 0x000fe400078e023d */
[----:B------:R-:W-:-:S02]  /*1f90*/  IMAD.IADD R63, R64, 0x1, R63 ;  /* 0x00000001403f7824 */ /* 0x000fc400078e023f */
[----:B------:R-:W-:Y:S02]  /*1fa0*/  IMAD.IADD R65, R66, 0x1, R65 ;  /* 0x0000000142417824 */ /* 0x000fe400078e0241 */
[----:B------:R-:W-:Y:S01]  /*1fb0*/  IMAD.IADD R67, R68, 0x1, R67 ;  /* 0x0000000144437824 */ /* 0x000fe200078e0243 */
[----:B------:R-:W-:Y:S06]  /*1fc0*/  BAR.SYNC.DEFER_BLOCKING 0x0 ;  /* 0x0000000000007b1d */ /* 0x000fec0000010000 */
[----:B------:R-:W-:Y:S05]  /*1fd0*/  BRA.U UP0, `(.L_x_185) ;  /* 0x0000000100e07547 */ /* 0x000fea000b800000 */
[----:B------:R-:W-:Y:S01]  /*1fe0*/  LEA R9, R5, UR4, 0x3 ;  /* 0x0000000405097c11 */ /* 0x000fe2000f8e18ff */
[----:B------:R-:W-:Y:S01]  /*1ff0*/  IMAD.MOV.U32 R4, RZ, RZ, R42 ;  /* 0x000000ffff047224 */ /* 0x000fe200078e002a */
[----:B------:R-:W-:Y:S01]  /*2000*/  LEA R11, R7, UR4, 0x3 ;  /* 0x00000004070b7c11 */ /* 0x000fe2000f8e18ff */
[----:B------:R-:W-:Y:S01]  /*2010*/  IMAD.MOV.U32 R5, RZ, RZ, R43 ;  /* 0x000000ffff057224 */ /* 0x000fe200078e002b */
[----:B------:R-:W-:Y:S01]  /*2020*/  LEA R55, R56, UR4, 0x3 ;  /* 0x0000000438377c11 */ /* 0x000fe2000f8e18ff */
[----:B------:R0:W-:Y:S01]  /*2030*/  STS.64 [R9], R28 ;  /* 0x0000001c09007388 */ /* 0x0001e20000000a00 */
        /* <DEDUP_REMOVED lines=9> */
[----:B------:R-:W-:Y:S01]  /*20d0*/  UIADD3 UR7, UPT, UPT, UR7, 0x6, URZ ;  /* 0x0000000607077890 */ /* 0x000fe2000fffe0ff */
[----:B------:R-:W-:Y:S01]  /*20e0*/  LEA R67, R67, UR4, 0x3 ;  /* 0x0000000443437c11 */ /* 0x000fe2000f8e18ff */
[----:B------:R0:W-:Y:S01]  /*20f0*/  STS.64 [R57], R34 ;  /* 0x0000002239007388 */ /* 0x0001e20000000a00 */
[----:B------:R-:W-:-:S03]  /*2100*/  UIADD3 UR5, UPT, UPT, UR5, -0x6, URZ ;  /* 0xfffffffa05057890 */ /* 0x000fc6000fffe0ff */
[----:B------:R0:W-:Y:S04]  /*2110*/  STS.64 [R59], R36 ;  /* 0x000000243b007388 */ /* 0x0001e80000000a00 */
[----:B------:R0:W-:Y:S04]  /*2120*/  STS.64 [R61], R38 ;  /* 0x000000263d007388 */ /* 0x0001e80000000a00 */
[----:B------:R0:W-:Y:S04]  /*2130*/  STS.64 [R63], R40 ;  /* 0x000000283f007388 */ /* 0x0001e80000000a00 */
[----:B------:R0:W-:Y:S04]  /*2140*/  STS.64 [R65], R4 ;  /* 0x0000000441007388 */ /* 0x0001e80000000a00 */
[----:B------:R0:W-:Y:S01]  /*2150*/  STS.64 [R67], R6 ;  /* 0x0000000643007388 */ /* 0x0001e20000000a00 */
[----:B------:R-:W-:Y:S06]  /*2160*/  BAR.SYNC.DEFER_BLOCKING 0x0 ;  /* 0x0000000000007b1d */ /* 0x000fec0000010000 */
[----:B------:R0:W1:Y:S04]  /*2170*/  LDS.64 R28, [R51] ;  /* 0x00000000331c7984 */ /* 0x0000680000000a00 */
[----:B------:R0:W2:Y:S04]  /*2180*/  LDS.64 R30, [R51+0x8] ;  /* 0x00000800331e7984 */ /* 0x0000a80000000a00 */
[----:B------:R0:W3:Y:S04]  /*2190*/  LDS.64 R32, [R51+0x10] ;  /* 0x0000100033207984 */ /* 0x0000e80000000a00 */
[----:B------:R0:W4:Y:S04]  /*21a0*/  LDS.64 R34, [R51+0x18] ;  /* 0x0000180033227984 */ /* 0x0001280000000a00 */
[----:B------:R0:W0:Y:S04]  /*21b0*/  LDS.64 R36, [R51+0x20] ;  /* 0x0000200033247984 */ /* 0x0000280000000a00 */
[----:B------:R0:W0:Y:S04]  /*21c0*/  LDS.64 R38, [R51+0x28] ;  /* 0x0000280033267984 */ /* 0x0000280000000a00 */
[----:B------:R0:W0:Y:S04]  /*21d0*/  LDS.64 R40, [R51+0x30] ;  /* 0x0000300033287984 */ /* 0x0000280000000a00 */
[----:B------:R0:W0:Y:S04]  /*21e0*/  LDS.64 R42, [R51+0x38] ;  /* 0x00003800332a7984 */ /* 0x0000280000000a00 */
[----:B------:R0:W0:Y:S01]  /*21f0*/  LDS.64 R44, [R51+0x40] ;  /* 0x00004000332c7984 */ /* 0x0000220000000a00 */
[----:B------:R-:W-:Y:S06]  /*2200*/  BAR.SYNC.DEFER_BLOCKING 0x0 ;  /* 0x0000000000007b1d */ /* 0x000fec0000010000 */
[----:B-----5:R0:W-:Y:S04]  /*2210*/  STS.64 [R9], R2 ;  /* 0x0000000209007388 */ /* 0x0201e80000000a00 */
[----:B------:R0:W-:Y:S04]  /*2220*/  STS.64 [R11], R12 ;  /* 0x0000000c0b007388 */ /* 0x0001e80000000a00 */
[----:B------:R0:W-:Y:S04]  /*2230*/  STS.64 [R55], R14 ;  /* 0x0000000e37007388 */ /* 0x0001e80000000a00 */
[----:B------:R0:W-:Y:S04]  /*2240*/  STS.64 [R57], R16 ;  /* 0x0000001039007388 */ /* 0x0001e80000000a00 */
[----:B------:R0:W-:Y:S04]  /*2250*/  STS.64 [R59], R18 ;  /* 0x000000123b007388 */ /* 0x0001e80000000a00 */
[----:B------:R0:W-:Y:S04]  /*2260*/  STS.64 [R61], R20 ;  /* 0x000000143d007388 */ /* 0x0001e80000000a00 */
[----:B------:R0:W-:Y:S04]  /*2270*/  STS.64 [R63], R22 ;  /* 0x000000163f007388 */ /* 0x0001e80000000a00 */
[----:B------:R0:W-:Y:S04]  /*2280*/  STS.64 [R65], R24 ;  /* 0x0000001841007388 */ /* 0x0001e80000000a00 */
[----:B------:R0:W-:Y:S01]  /*2290*/  STS.64 [R67], R26 ;  /* 0x0000001a43007388 */ /* 0x0001e20000000a00 */
[----:B------:R-:W-:Y:S06]  /*22a0*/  BAR.SYNC.DEFER_BLOCKING 0x0 ;  /* 0x0000000000007b1d */ /* 0x000fec0000010000 */
[----:B------:R0:W0:Y:S04]  /*22b0*/  LDS.64 R2, [R51] ;  /* 0x0000000033027984 */ /* 0x0000280000000a00 */
[----:B------:R0:W0:Y:S04]  /*22c0*/  LDS.64 R12, [R51+0x8] ;  /* 0x00000800330c7984 */ /* 0x0000280000000a00 */
[----:B------:R0:W0:Y:S04]  /*22d0*/  LDS.64 R14, [R51+0x10] ;  /* 0x00001000330e7984 */ /* 0x0000280000000a00 */
[----:B------:R0:W0:Y:S04]  /*22e0*/  LDS.64 R16, [R51+0x18] ;  /* 0x0000180033107984 */ /* 0x0000280000000a00 */
[----:B------:R0:W0:Y:S04]  /*22f0*/  LDS.64 R18, [R51+0x20] ;  /* 0x0000200033127984 */ /* 0x0000280000000a00 */
[----:B------:R0:W0:Y:S04]  /*2300*/  LDS.64 R20, [R51+0x28] ;  /* 0x0000280033147984 */ /* 0x0000280000000a00 */
[----:B------:R0:W0:Y:S04]  /*2310*/  LDS.64 R22, [R51+0x30] ;  /* 0x0000300033167984 */ /* 0x0000280000000a00 */
[----:B------:R0:W0:Y:S04]  /*2320*/  LDS.64 R24, [R51+0x38] ;  /* 0x0000380033187984 */ /* 0x0000280000000a00 */
[----:B------:R0:W0:Y:S01]  /*2330*/  LDS.64 R26, [R51+0x40] ;  /* 0x00004000331a7984 */ /* 0x0000220000000a00 */
[----:B------:R-:W-:Y:S06]  /*2340*/  BAR.SYNC.DEFER_BLOCKING 0x0 ;  /* 0x0000000000007b1d */ /* 0x000fec0000010000 */
[----:B-1234-:R-:W-:Y:S05]  /*2350*/  BRA `(.L_x_186) ;  /* 0xffffffe400587947 */ /* 0x01efea000383ffff */
.L_x_185:
[----:B------:R-:W-:Y:S01]  /*2360*/  LEA R47, R5, UR4, 0x3 ;  /* 0x00000004052f7c11 */ /* 0x000fe2000f8e18ff */
[----:B------:R-:W-:Y:S01]  /*2370*/  IMAD R51, R0, -0x40, R51 ;  /* 0xffffffc000337824 */ /* 0x000fe200078e0233 */
[----:B------:R-:W-:Y:S01]  /*2380*/  LEA R49, R7, UR4, 0x3 ;  /* 0x0000000407317c11 */ /* 0x000fe2000f8e18ff */
[----:B------:R-:W-:Y:S01]  /*2390*/  BSSY.RECONVERGENT B0, `(.L_x_187) ;  /* 0x0000049000007945 */ /* 0x000fe20003800200 */
[----:B------:R-:W-:Y:S01]  /*23a0*/  LEA R53, R56, UR4, 0x3 ;  /* 0x0000000438357c11 */ /* 0x000fe2000f8e18ff */
[----:B------:R-:W-:Y:S01]  /*23b0*/  STS.64 [R47], R28 ;  /* 0x0000001c2f007388 */ /* 0x000fe20000000a00 */
[----:B------:R-:W-:Y:S02]  /*23c0*/  LEA R55, R58, UR4, 0x3 ;  /* 0x000000043a377c11 */ /* 0x000fe4000f8e18ff */
[----:B------:R-:W-:Y:S01]  /*23d0*/  LEA R57, R60, UR4, 0x3 ;  /* 0x000000043c397c11 */ /* 0x000fe2000f8e18ff */
[----:B------:R-:W-:Y:S01]  /*23e0*/  STS.64 [R49], R30 ;  /* 0x0000001e31007388 */ /* 0x000fe20000000a00 */
[----:B------:R-:W-:-:S02]  /*23f0*/  LEA R61, R61, UR4, 0x3 ;  /* 0x000000043d3d7c11 */ /* 0x000fc4000f8e18ff */
[----:B------:R-:W-:Y:S01]  /*2400*/  LEA R63, R63, UR4, 0x3 ;  /* 0x000000043f3f7c11 */ /* 0x000fe2000f8e18ff */
[----:B------:R-:W-:Y:S01]  /*2410*/  STS.64 [R53], R32 ;  /* 0x0000002035007388 */ /* 0x000fe20000000a00 */
[----:B------:R-:W-:Y:S02]  /*2420*/  LEA R65, R65, UR4, 0x3 ;  /* 0x0000000441417c11 */ /* 0x000fe4000f8e18ff */
[----:B------:R-:W-:Y:S01]  /*2430*/  LEA R67, R67, UR4, 0x3 ;  /* 0x0000000443437c11 */ /* 0x000fe2000f8e18ff */
[----:B------:R-:W-:Y:S01]  /*2440*/  STS.64 [R55], R34 ;  /* 0x0000002237007388 */ /* 0x000fe20000000a00 */
[----:B------:R-:W0:Y:S03]  /*2450*/  LDCU.64 UR4, c[0x0][0x3a0] ;  /* 0x00007400ff0477ac */ /* 0x000e260008000a00 */
[----:B------:R-:W-:Y:S04]  /*2460*/  STS.64 [R57], R36 ;  /* 0x0000002439007388 */ /* 0x000fe80000000a00 */
[----:B------:R-:W-:Y:S04]  /*2470*/  STS.64 [R61], R38 ;  /* 0x000000263d007388 */ /* 0x000fe80000000a00 */
[----:B------:R-:W-:Y:S04]  /*2480*/  STS.64 [R63], R40 ;  /* 0x000000283f007388 */ /* 0x000fe80000000a00 */
[----:B------:R-:W-:Y:S01]  /*2490*/  STS.64 [R65], R42 ;  /* 0x0000002a41007388 */ /* 0x000fe20000000a00 */
[----:B0-----:R-:W-:-:S03]  /*24a0*/  ISETP.LT.U32.AND P1, PT, R0, UR4, PT ;  /* 0x0000000400007c0c */ /* 0x001fc6000bf21070 */
[----:B------:R-:W-:Y:S01]  /*24b0*/  STS.64 [R67], R44 ;  /* 0x0000002c43007388 */ /* 0x000fe20000000a00 */
[----:B------:R-:W-:Y:S06]  /*24c0*/  BAR.SYNC.DEFER_BLOCKING 0x0 ;  /* 0x0000000000007b1d */ /* 0x000fec0000010000 */
[----:B------:R-:W0:Y:S04]  /*24d0*/  LDS.64 R36, [R51] ;  /* 0x0000000033247984 */ /* 0x000e280000000a00 */
[----:B------:R-:W1:Y:S04]  /*24e0*/  LDS.64 R38, [R51+0x800] ;  /* 0x0008000033267984 */ /* 0x000e680000000a00 */
[----:B------:R-:W2:Y:S04]  /*24f0*/  LDS.64 R34, [R51+0x1000] ;  /* 0x0010000033227984 */ /* 0x000ea80000000a00 */
[----:B------:R-:W3:Y:S04]  /*2500*/  LDS.64 R32, [R51+0x1800] ;  /* 0x0018000033207984 */ /* 0x000ee80000000a00 */
[----:B------:R-:W4:Y:S04]  /*2510*/  LDS.64 R28, [R51+0x2000] ;  /* 0x00200000331c7984 */ /* 0x000f280000000a00 */
[----:B------:R-:W0:Y:S04]  /*2520*/  LDS.64 R10, [R51+0x2800] ;  /* 0x00280000330a7984 */ /* 0x000e280000000a00 */
[----:B------:R-:W0:Y:S04]  /*2530*/  LDS.64 R8, [R51+0x3000] ;  /* 0x0030000033087984 */ /* 0x000e280000000a00 */
[----:B------:R-:W0:Y:S04]  /*2540*/  LDS.64 R6, [R51+0x3800] ;  /* 0x0038000033067984 */ /* 0x000e280000000a00 */
[----:B------:R-:W0:Y:S01]  /*2550*/  LDS.64 R4, [R51+0x4000] ;  /* 0x0040000033047984 */ /* 0x000e220000000a00 */
[----:B------:R-:W-:Y:S06]  /*2560*/  BAR.SYNC.DEFER_BLOCKING 0x0 ;  /* 0x0000000000007b1d */ /* 0x000fec0000010000 */
[----:B-----5:R1:W-:Y:S04]  /*2570*/  STS.64 [R47], R2 ;  /* 0x000000022f007388 */ /* 0x0203e80000000a00 */
[----:B------:R2:W-:Y:S04]  /*2580*/  STS.64 [R49], R12 ;  /* 0x0000000c31007388 */ /* 0x0005e80000000a00 */
[----:B------:R3:W-:Y:S04]  /*2590*/  STS.64 [R53], R14 ;  /* 0x0000000e35007388 */ /* 0x0007e80000000a00 */
[----:B------:R4:W-:Y:S01]  /*25a0*/  STS.64 [R55], R16 ;  /* 0x0000001037007388 */ /* 0x0009e20000000a00 */
[----:B-1----:R-:W1:Y:S03]  /*25b0*/  LDC.64 R2, c[0x0][0x388] ;  /* 0x0000e200ff027b82 */ /* 0x002e660000000a00 */
[----:B------:R0:W-:Y:S04]  /*25c0*/  STS.64 [R57], R18 ;  /* 0x0000001239007388 */ /* 0x0001e80000000a00 */
[----:B------:R0:W-:Y:S01]  /*25d0*/  STS.64 [R61], R20 ;  /* 0x000000143d007388 */ /* 0x0001e20000000a00 */
[----:B--2---:R-:W2:Y:S01]  /*25e0*/  LDC.64 R12, c[0x0][0x398] ;  /* 0x0000e600ff0c7b82 */ /* 0x004ea20000000a00 */
[----:B---3--:R-:W-:-:S02]  /*25f0*/  VIADD R14, R0, 0x100 ;  /* 0x00000100000e7836 */ /* 0x008fc40000000000 */
[----:B------:R3:W-:Y:S01]  /*2600*/  STS.64 [R63], R22 ;  /* 0x000000163f007388 */ /* 0x0007e20000000a00 */
[C---:B----4-:R-:W-:Y:S01]  /*2610*/  VIADD R16, R0.reuse, 0x300 ;  /* 0x0000030000107836 */ /* 0x050fe20000000000 */
[C---:B------:R-:W-:Y:S01]  /*2620*/  LOP3.LUT R17, R0.reuse, 0x400, RZ, 0xfc, !PT ;  /* 0x0000040000117812 */ /* 0x040fe200078efcff */
[----:B------:R-:W-:Y:S01]  /*2630*/  VIADD R15, R0, 0x200 ;  /* 0x00000200000f7836 */ /* 0x000fe20000000000 */
[----:B------:R3:W-:Y:S01]  /*2640*/  STS.64 [R65], R24 ;  /* 0x0000001841007388 */ /* 0x0007e20000000a00 */
[----:B------:R-:W-:Y:S01]  /*2650*/  ISETP.LT.U32.AND P4, PT, R14, UR4, PT ;  /* 0x000000040e007c0c */ /* 0x000fe2000bf81070 */
[----:B------:R-:W-:Y:S01]  /*2660*/  VIADD R14, R0, 0x500 ;  /* 0x00000500000e7836 */ /* 0x000fe20000000000 */
[----:B------:R-:W-:Y:S01]  /*2670*/  ISETP.LT.U32.AND P0, PT, R16, UR4, PT ;  /* 0x0000000410007c0c */ /* 0x000fe2000bf01070 */
[----:B------:R3:W-:Y:S01]  /*2680*/  STS.64 [R67], R26 ;  /* 0x0000001a43007388 */ /* 0x0007e20000000a00 */
[----:B------:R-:W-:Y:S01]  /*2690*/  IMAD.U32 R16, RZ, RZ, UR5 ;  /* 0x00000005ff107e24 */ /* 0x000fe2000f8e00ff */
[----:B------:R-:W-:Y:S01]  /*26a0*/  BAR.SYNC.DEFER_BLOCKING 0x0 ;  /* 0x0000000000007b1d */ /* 0x000fe20000010000 */
[----:B------:R-:W-:Y:S01]  /*26b0*/  ISETP.LT.U32.AND P5, PT, R15, UR4, PT ;  /* 0x000000040f007c0c */ /* 0x000fe2000bfa1070 */
[----:B------:R-:W-:-:S02]  /*26c0*/  VIADD R15, R0, 0x600 ;  /* 0x00000600000f7836 */ /* 0x000fc40000000000 */
[----:B------:R-:W-:Y:S01]  /*26d0*/  ISETP.GT.U32.AND.EX P1, PT, R16, RZ, PT, P1 ;  /* 0x000000ff1000720c */ /* 0x000fe20003f24110 */
[----:B0-----:R-:W-:Y:S01]  /*26e0*/  VIADD R18, R0, 0x700 ;  /* 0x0000070000127836 */ /* 0x001fe20000000000 */
[----:B------:R-:W-:Y:S01]  /*26f0*/  ISETP.LT.U32.AND P6, PT, R17, UR4, PT ;  /* 0x0000000411007c0c */ /* 0x000fe2000bfc1070 */
[----:B------:R-:W-:Y:S01]  /*2700*/  IMAD.U32 R17, RZ, RZ, UR5 ;  /* 0x00000005ff117e24 */ /* 0x000fe2000f8e00ff */
[----:B------:R-:W-:Y:S01]  /*2710*/  ISETP.LT.U32.AND P3, PT, R14, UR4, PT ;  /* 0x000000040e007c0c */ /* 0x000fe2000bf61070 */
[C---:B-1----:R-:W-:Y:S01]  /*2720*/  IMAD.WIDE.U32 R2, R0.reuse, 0x8, R2 ;  /* 0x0000000800027825 */ /* 0x042fe200078e0002 */
[----:B------:R-:W-:Y:S02]  /*2730*/  ISETP.LT.U32.AND P2, PT, R15, UR4, PT ;  /* 0x000000040f007c0c */ /* 0x000fe4000bf41070 */
[----:B------:R-:W-:Y:S01]  /*2740*/  ISETP.GT.U32.AND.EX P4, PT, R17, RZ, PT, P4 ;  /* 0x000000ff1100720c */ /* 0x000fe20003f84140 */
[----:B--2---:R-:W-:Y:S01]  /*2750*/  IMAD.WIDE.U32 R12, R0, 0x8, R12 ;  /* 0x00000008000c7825 */ /* 0x004fe200078e000c */
[----:B------:R3:W0:Y:S03]  /*2760*/  LDS.64 R30, [R51+0x4000] ;  /* 0x00400000331e7984 */ /* 0x0006260000000a00 */
[----:B------:R-:W-:Y:S08]  /*2770*/  @!P1 BRA `(.L_x_188) ;  /* 0x0000000000289947 */ /* 0x000ff00003800000 */
[----:B------:R-:W1:Y:S01]  /*2780*/  LDS.64 R14, [R51] ;  /* 0x00000000330e7984 */ /* 0x000e620000000a00 */
[----:B------:R-:W-:Y:S01]  /*2790*/  ISETP.GT.U32.AND P1, PT, R36, -0x1, PT ;  /* 0xffffffff2400780c */ /* 0x000fe20003f24070 */
[----:B------:R-:W-:-:S03]  /*27a0*/  IMAD.MOV.U32 R19, RZ, RZ, -0x1 ;  /* 0xffffffffff137424 */ /* 0x000fc600078e00ff */
[----:B------:R-:W-:-:S04]  /*27b0*/  ISETP.GT.AND.EX P1, PT, R37, -0x1, PT, P1 ;  /* 0xffffffff2500780c */ /* 0x000fc80003f24310 */
[----:B------:R-:W-:Y:S02]  /*27c0*/  SEL R17, RZ, 0xffffffff, !P1 ;  /* 0xffffffffff117807 */ /* 0x000fe40004800000 */
[----:B------:R-:W-:Y:S02]  /*27d0*/  SEL R19, R19, 0x80000000, P1 ;  /* 0x8000000013137807 */ /* 0x000fe40000800000 */
[----:B------:R-:W-:Y:S02]  /*27e0*/  LOP3.LUT R16, R17, R36, RZ, 0x3c, !PT ;  /* 0x0000002411107212 */ /* 0x000fe400078e3cff */
[----:B------:R-:W-:-:S05]  /*27f0*/  LOP3.LUT R17, R19, R37, RZ, 0x3c, !PT ;  /* 0x0000002513117212 */ /* 0x000fca00078e3cff */
[----:B------:R2:W-:Y:S04]  /*2800*/  STG.E.64 desc[UR10][R2.64], R16 ;  /* 0x0000001002007986 */ /* 0x0005e8000c101b0a */
[----:B-1----:R2:W-:Y:S02]  /*2810*/  STG.E.64 desc[UR10][R12.64], R14 ;  /* 0x0000000e0c007986 */ /* 0x0025e4000c101b0a */
.L_x_188:
[----:B------:R-:W-:Y:S05]  /*2820*/  BSYNC.RECONVERGENT B0 ;  /* 0x0000000000007941 */ /* 0x000fea0003800200 */
.L_x_187:
[----:B--2---:R1:W2:Y:S01]  /*2830*/  LDS.64 R14, [R51+0x800] ;  /* 0x00080000330e7984 */ /* 0x0042a20000000a00 */
[----:B------:R-:W-:Y:S01]  /*2840*/  BSSY.RECONVERGENT B0, `(.L_x_189) ;  /* 0x000000c000007945 */ /* 0x000fe20003800200 */
[----:B------:R-:W-:-:S03]  /*2850*/  ISETP.LT.U32.AND P1, PT, R18, UR4, PT ;  /* 0x0000000412007c0c */ /* 0x000fc6000bf21070 */
[----:B------:R-:W-:Y:S10]  /*2860*/  @!P4 BRA `(.L_x_190) ;  /* 0x000000000024c947 */ /* 0x000ff40003800000 */
        /* <DEDUP_REMOVED lines=8> */
[----:B--2---:R4:W-:Y:S02]  /*28f0*/  STG.E.64 desc[UR10][R12.64+0x800], R14 ;  /* 0x0008000e0c007986 */ /* 0x0049e4000c101b0a */
.L_x_190:
[----:B------:R-:W-:Y:S05]  /*2900*/  BSYNC.RECONVERGENT B0 ;  /* 0x0000000000007941 */ /* 0x000fea0003800200 */
.L_x_189:
[----:B--2-4-:R-:W-:Y:S01]  /*2910*/  IMAD.U32 R14, RZ, RZ, UR5 ;  /* 0x00000005ff0e7e24 */ /* 0x014fe2000f8e00ff */
[----:B------:R-:W-:Y:S01]  /*2920*/  LOP3.LUT R0, R0, 0x800, RZ, 0xfc, !PT ;  /* 0x0000080000007812 */ /* 0x000fe200078efcff */
[----:B------:R-:W-:Y:S01]  /*2930*/  IMAD.U32 R15, RZ, RZ, UR5 ;  /* 0x00000005ff0f7e24 */ /* 0x000fe2000f8e00ff */
[----:B------:R-:W-:Y:S01]  /*2940*/  BSSY.RECONVERGENT B0, `(.L_x_191) ;  /* 0x0000016000007945 */ /* 0x000fe20003800200 */
[----:B------:R-:W-:Y:S01]  /*2950*/  IMAD.U32 R16, RZ, RZ, UR5 ;  /* 0x00000005ff107e24 */ /* 0x000fe2000f8e00ff */
[C---:B------:R-:W-:Y:S02]  /*2960*/  ISETP.GT.U32.AND.EX P5, PT, R14.reuse, RZ, PT, P5 ;  /* 0x000000ff0e00720c */ /* 0x040fe40003fa4150 */
[C---:B------:R-:W-:Y:S02]  /*2970*/  ISETP.GT.U32.AND.EX P0, PT, R15.reuse, RZ, PT, P0 ;  /* 0x000000ff0f00720c */ /* 0x040fe40003f04100 */
[----:B------:R-:W-:Y:S02]  /*2980*/  ISETP.GT.U32.AND.EX P2, PT, R14, RZ, PT, P2 ;  /* 0x000000ff0e00720c */ /* 0x000fe40003f44120 */
[----:B------:R-:W-:-:S02]  /*2990*/  ISETP.GT.U32.AND.EX P1, PT, R15, RZ, PT, P1 ;  /* 0x000000ff0f00720c */ /* 0x000fc40003f24110 */
[----:B------:R2:W4:Y:S01]  /*29a0*/  LDS.64 R14, [R51+0x1000] ;  /* 0x00100000330e7984 */ /* 0x0005220000000a00 */
[----:B------:R-:W-:Y:S01]  /*29b0*/  ISETP.LT.U32.AND P4, PT, R0, UR4, PT ;  /* 0x0000000400007c0c */ /* 0x000fe2000bf81070 */
[----:B------:R-:W-:Y:S01]  /*29c0*/  IMAD.U32 R0, RZ, RZ, UR5 ;  /* 0x00000005ff007e24 */ /* 0x000fe2000f8e00ff */
[C---:B------:R-:W-:Y:S02]  /*29d0*/  ISETP.GT.U32.AND.EX P6, PT, R16.reuse, RZ, PT, P6 ;  /* 0x000000ff1000720c */ /* 0x040fe40003fc4160 */
[----:B------:R-:W-:Y:S02]  /*29e0*/  ISETP.GT.U32.AND.EX P4, PT, R16, RZ, PT, P4 ;  /* 0x000000ff1000720c */ /* 0x000fe40003f84140 */
[----:B------:R-:W-:Y:S01]  /*29f0*/  ISETP.GT.U32.AND.EX P3, PT, R0, RZ, PT, P3 ;  /* 0x000000ff0000720c */ /* 0x000fe20003f64130 */
[----:B--2---:R-:W-:-:S12]  /*2a00*/  @!P5 BRA `(.L_x_192) ;  /* 0x000000000024d947 */ /* 0x004fd80003800000 */
        /* <DEDUP_REMOVED lines=8> */
[----:B----4-:R2:W-:Y:S02]  /*2a90*/  STG.E.64 desc[UR10][R12.64+0x1000], R14 ;  /* 0x0010000e0c007986 */ /* 0x0105e4000c101b0a */
.L_x_192:
[----:B------:R-:W-:Y:S05]  /*2aa0*/  BSYNC.RECONVERGENT B0 ;  /* 0x0000000000007941 */ /* 0x000fea0003800200 */
.L_x_191:
[----:B--2-4-:R2:W4:Y:S01]  /*2ab0*/  LDS.64 R14, [R51+0x1800] ;  /* 0x00180000330e7984 */ /* 0x0145220000000a00 */
[----:B------:R-:W-:Y:S04]  /*2ac0*/  BSSY.RECONVERGENT B0, `(.L_x_193) ;  /* 0x000000b000007945 */ /* 0x000fe80003800200 */
[----:B------:R-:W-:Y:S05]  /*2ad0*/  @!P0 BRA `(.L_x_194) ;  /* 0x0000000000248947 */ /* 0x000fea0003800000 */
        /* <DEDUP_REMOVED lines=9> */
.L_x_194:
[----:B------:R-:W-:Y:S05]  /*2b70*/  BSYNC.RECONVERGENT B0 ;  /* 0x0000000000007941 */ /* 0x000fea0003800200 */
.L_x_193:
[----:B----4-:R4:W0:Y:S01]  /*2b80*/  LDS.64 R14, [R51+0x2000] ;  /* 0x00200000330e7984 */ /* 0x0108220000000a00 */
[----:B------:R-:W-:Y:S04]  /*2b90*/  BSSY.RECONVERGENT B0, `(.L_x_195) ;  /* 0x000000b000007945 */ /* 0x000fe80003800200 */
[----:B------:R-:W-:Y:S05]  /*2ba0*/  @!P6 BRA `(.L_x_196) ;  /* 0x000000000024e947 */ /* 0x000fea0003800000 */
[----:B------:R-:W-:Y:S01]  /*2bb0*/  ISETP.GT.U32.AND P0, PT, R28, -0x1, PT ;  /* 0xffffffff1c00780c */ /* 0x000fe20003f04070 */
[----:B------:R-:W-:-:S03]  /*2bc0*/  IMAD.MOV.U32 R19, RZ, RZ, -0x1 ;  /* 0xffffffffff137424 */ /* 0x000fc600078e00ff */
[----:B------:R-:W-:-:S04]  /*2bd0*/  ISETP.GT.AND.EX P0, PT, R29, -0x1, PT, P0 ;  /* 0xffffffff1d00780c */ /* 0x000fc80003f04300 */
[----:B0-----:R-:W-:Y:S02]  /*2be0*/  SEL R17, RZ, 0xffffffff, !P0 ;  /* 0xffffffffff117807 */ /* 0x001fe40004000000 */
[----:B------:R-:W-:Y:S02]  /*2bf0*/  SEL R19, R19, 0x80000000, P0 ;  /* 0x8000000013137807 */ /* 0x000fe40000000000 */
[----:B------:R-:W-:Y:S02]  /*2c00*/  LOP3.LUT R16, R17, R28, RZ, 0x3c, !PT ;  /* 0x0000001c11107212 */ /* 0x000fe400078e3cff */
[----:B------:R-:W-:-:S05]  /*2c10*/  LOP3.LUT R17, R19, R29, RZ, 0x3c, !PT ;  /* 0x0000001d13117212 */ /* 0x000fca00078e3cff */
[----:B------:R0:W-:Y:S04]  /*2c20*/  STG.E.64 desc[UR10][R2.64+0x2000], R16 ;  /* 0x0020001002007986 */ /* 0x0001e8000c101b0a */
[----:B------:R0:W-:Y:S02]  /*2c30*/  STG.E.64 desc[UR10][R12.64+0x2000], R14 ;  /* 0x0020000e0c007986 */ /* 0x0001e4000c101b0a */
.L_x_196:
[----:B------:R-:W-:Y:S05]  /*2c40*/  BSYNC.RECONVERGENT B0 ;  /* 0x0000000000007941 */ /* 0x000fea0003800200 */
.L_x_195:
[----:B0-----:R0:W0:Y:S01]  /*2c50*/  LDS.64 R14, [R51+0x2800] ;  /* 0x00280000330e7984 */ /* 0x0010220000000a00 */
        /* <DEDUP_REMOVED lines=10> */
[----:B0-----:R1:W-:Y:S02]  /*2d00*/  STG.E.64 desc[UR10][R12.64+0x2800], R14 ;  /* 0x0028000e0c007986 */ /* 0x0013e4000c101b0a */
.L_x_198:
[----:B------:R-:W-:Y:S05]  /*2d10*/  BSYNC.RECONVERGENT B0 ;  /* 0x0000000000007941 */ /* 0x000fea0003800200 */
.L_x_197:
[----:B-1----:R1:W0:Y:S01]  /*2d20*/  LDS.64 R10, [R51+0x3000] ;  /* 0x00300000330a7984 */ /* 0x0022220000000a00 */
        /* <DEDUP_REMOVED lines=11> */
.L_x_200:
[----:B------:R-:W-:Y:S05]  /*2de0*/  BSYNC.RECONVERGENT B0 ;  /* 0x0000000000007941 */ /* 0x000fea0003800200 */
.L_x_199:
        /* <DEDUP_REMOVED lines=12> */
.L_x_202:
[----:B------:R-:W-:Y:S05]  /*2eb0*/  BSYNC.RECONVERGENT B0 ;  /* 0x0000000000007941 */ /* 0x000fea0003800200 */
.L_x_201:
[----:B------:R-:W-:Y:S05]  /*2ec0*/  @!P4 EXIT ;  /* 0x000000000000c94d */ /* 0x000fea0003800000 */
[----:B------:R-:W-:Y:S01]  /*2ed0*/  ISETP.GT.U32.AND P0, PT, R4, -0x1, PT ;  /* 0xffffffff0400780c */ /* 0x000fe20003f04070 */
[----:B01----:R-:W-:-:S03]  /*2ee0*/  IMAD.MOV.U32 R9, RZ, RZ, -0x1 ;  /* 0xffffffffff097424 */ /* 0x003fc600078e00ff */
[----:B------:R-:W-:-:S04]  /*2ef0*/  ISETP.GT.AND.EX P0, PT, R5, -0x1, PT, P0 ;  /* 0xffffffff0500780c */ /* 0x000fc80003f04300 */
[----:B------:R-:W-:Y:S02]  /*2f00*/  SEL R7, RZ, 0xffffffff, !P0 ;  /* 0xffffffffff077807 */ /* 0x000fe40004000000 */
[----:B------:R-:W-:Y:S02]  /*2f10*/  SEL R9, R9, 0x80000000, P0 ;  /* 0x8000000009097807 */ /* 0x000fe40000000000 */
[----:B------:R-:W-:Y:S02]  /*2f20*/  LOP3.LUT R4, R7, R4, RZ, 0x3c, !PT ;  /* 0x0000000407047212 */ /* 0x000fe400078e3cff */
[----:B------:R-:W-:-:S05]  /*2f30*/  LOP3.LUT R5, R9, R5, RZ, 0x3c, !PT ;  /* 0x0000000509057212 */ /* 0x000fca00078e3cff */
[----:B------:R-:W-:Y:S04]  /*2f40*/  STG.E.64 desc[UR10][R2.64+0x4000], R4 ;  /* 0x0040000402007986 */ /* 0x000fe8000c101b0a */
[----:B------:R-:W-:Y:S01]  /*2f50*/  STG.E.64 desc[UR10][R12.64+0x4000], R30 ;  /* 0x0040001e0c007986 */ /* 0x000fe2000c101b0a */
[----:B------:R-:W-:Y:S05]  /*2f60*/  EXIT ;  /* 0x000000000000794d */ /* 0x000fea0003800000 */
.L_x_203:
        /* <DEDUP_REMOVED lines=9> */
.L_x_2878:


//--------------------- .text._ZN3cub18CUB_300001_SM_10006detail10radix_sort29DeviceRadixSortOnesweepKernelINS1_5radix10policy_hubIddyE10Policy1000ELNS0_9SortOrderE0EddyiiNS1_21identity_decomposer_tEEEvPT5_SB_PT3_PKSC_PT1_PKSG_PT2_PKSK_T4_iiT6_ --------------------------
	.section	.text._ZN3cub18CUB_300001_SM_10006detail10radix_sort29DeviceRadixSortOnesweepKernelINS1_5radix10policy_hubIddyE10Policy1000ELNS0_9SortOrderE0EddyiiNS1_21identity_decomposer_tEEEvPT5_SB_PT3_PKSC_PT1_PKSG_PT2_PKSK_T4_iiT6_,"ax",@progbits
	.align	128
        .global         _ZN3cub18CUB_300001_SM_10006detail10radix_sort29DeviceRadixSortOnesweepKernelINS1_5radix10policy_hubIddyE10Policy1000ELNS0_9SortOrderE0EddyiiNS1_21identity_decomposer_tEEEvPT5_SB_PT3_PKSC_PT1_PKSG_PT2_PKSK_T4_iiT6_
        .type           _ZN3cub18CUB_300001_SM_10006detail10radix_sort29DeviceRadixSortOnesweepKernelINS1_5radix10policy_hubIddyE10Policy1000ELNS0_9SortOrderE0EddyiiNS1_21identity_decomposer_tEEEvPT5_SB_PT3_PKSC_PT1_PKSG_PT2_PKSK_T4_iiT6_,@function
        .size           _ZN3cub18CUB_300001_SM_10006detail10radix_sort29DeviceRadixSortOnesweepKernelINS1_5radix10policy_hubIddyE10Policy1000ELNS0_9SortOrderE0EddyiiNS1_21identity_decomposer_tEEEvPT5_SB_PT3_PKSC_PT1_PKSG_PT2_PKSK_T4_iiT6_,(.L_x_2879 - _ZN3cub18CUB_300001_SM_10006detail10radix_sort29DeviceRadixSortOnesweepKernelINS1_5radix10policy_hubIddyE10Policy1000ELNS0_9SortOrderE0EddyiiNS1_21identity_decomposer_tEEEvPT5_SB_PT3_PKSC_PT1_PKSG_PT2_PKSK_T4_iiT6_)
        .other          _ZN3cub18CUB_300001_SM_10006detail10radix_sort29DeviceRadixSortOnesweepKernelINS1_5radix10policy_hubIddyE10Policy1000ELNS0_9SortOrderE0EddyiiNS1_21identity_decomposer_tEEEvPT5_SB_PT3_PKSC_PT1_PKSG_PT2_PKSK_T4_iiT6_,@"STO_CUDA_ENTRY STV_DEFAULT"
_ZN3cub18CUB_300001_SM_10006detail10radix_sort29DeviceRadixSortOnesweepKernelINS1_5radix10policy_hubIddyE10Policy1000ELNS0_9SortOrderE0EddyiiNS1_21identity_decomposer_tEEEvPT5_SB_PT3_PKSC_PT1_PKSG_PT2_PKSK_T4_iiT6_:
.text._ZN3cub18CUB_300001_SM_10006detail10radix_sort29DeviceRadixSortOnesweepKernelINS1_5radix10policy_hubIddyE10Policy1000ELNS0_9SortOrderE0EddyiiNS1_21identity_decomposer_tEEEvPT5_SB_PT3_PKSC_PT1_PKSG_PT2_PKSK_T4_iiT6_:
        /* <DEDUP_REMOVED lines=16> */
.L_x_205:
[----:B------:R-:W-:Y:S05]  /*0100*/  BSYNC.RECONVERGENT B0 ;  /* 0x0000000000007941 */ /* 0x000fea0003800200 */
.L_x_204:
        /* <DEDUP_REMOVED lines=10> */
[----:B------:R-:W1:Y:S01]  /*01b0*/  LDCU.64 UR4, c[0x0][0x3a8] ;  /* 0x00007500ff0477ac */ /* 0x000e620008000a00 */
[C---:B------:R-:W-:Y:S02]  /*01c0*/  LOP3.LUT R0, R13.reuse, 0x1f, RZ, 0xc0, !PT ;  /* 0x0000001f0d007812 */ /* 0x040fe400078ec0ff */
[----:B------:R-:W-:-:S05]  /*01d0*/  LOP3.LUT R3, R13, 0x3e0, RZ, 0xc0, !PT ;  /* 0x000003e00d037812 */ /* 0x000fca00078ec0ff */
[----:B------:R-:W-:-:S05]  /*01e0*/  IMAD R0, R3, 0xc, R0 ;  /* 0x0000000c03007824 */ /* 0x000fca00078e0200 */
[----:B------:R-:W-:-:S05]  /*01f0*/  IADD3 R46, P0, PT, R57, R0, RZ ;  /* 0x00000000392e7210 */ /* 0x000fca0007f1e0ff */
[----:B------:R-:W-:Y:S01]  /*0200*/  IMAD.X R19, RZ, RZ, R19, P0 ;  /* 0x000000ffff137224 */ /* 0x000fe200000e0613 */
[----:B-1----:R-:W-:-:S04]  /*0210*/  LEA R26, P0, R46, UR4, 0x3 ;  /* 0x000000042e1a7c11 */ /* 0x002fc8000f8018ff */
        /* <DEDUP_REMOVED lines=11> */
[----:B0-----:R1:W5:Y:S04]  /*02d0*/  LDG.E.64 R2, desc[UR6][R26.64+0xa00] ;  /* 0x000a00061a027981 */ /* 0x001368000c1e1b00 */
[----:B------:R1:W5:Y:S01]  /*02e0*/  LDG.E.64 R22, desc[UR6][R26.64+0xb00] ;  /* 0x000b00061a167981 */ /* 0x000362000c1e1b00 */
[----:B------:R-:W-:Y:S05]  /*02f0*/  BRA `(.L_x_207) ;  /* 0x0000000400107947 */ /* 0x000fea0003800000 */
.L_x_206:
[----:B------:R-:W1:Y:S01]  /*0300*/  LDCU.64 UR8, c[0x0][0x3a8] ;  /* 0x00007500ff0877ac */ /* 0x000e620008000a00 */
[C---:B------:R-:W-:Y:S01]  /*0310*/  LOP3.LUT R0, R13.reuse, 0x1f, RZ, 0xc0, !PT ;  /* 0x0000001f0d007812 */ /* 0x040fe200078ec0ff */
[----:B------:R-:W-:Y:S01]  /*0320*/  IMAD.MOV.U32 R30, RZ, RZ, -0x1 ;  /* 0xffffffffff1e7424 */ /* 0x000fe200078e00ff */
[----:B------:R-:W-:Y:S01]  /*0330*/  LOP3.LUT R3, R13, 0x3e0, RZ, 0xc0, !PT ;  /* 0x000003e00d037812 */ /* 0x000fe200078ec0ff */
[----:B------:R-:W-:Y:S02]  /*0340*/  IMAD.MOV.U32 R31, RZ, RZ, 0x7fffffff ;  /* 0x7fffffffff1f7424 */ /* 0x000fe400078e00ff */
[----:B------:R-:W-:Y:S02]  /*0350*/  IMAD.MOV.U32 R32, RZ, RZ, -0x1 ;  /* 0xffffffffff207424 */ /* 0x000fe400078e00ff */
[----:B------:R-:W-:Y:S01]  /*0360*/  IMAD R0, R3, 0xc, R0 ;  /* 0x0000000c03007824 */ /* 0x000fe200078e0200 */
[----:B------:R-:W-:Y:S01]  /*0370*/  IADD3 R3, PT, PT, -R57, UR4, RZ ;  /* 0x0000000439037c10 */ /* 0x000fe2000fffe1ff */
[----:B------:R-:W-:-:S02]  /*0380*/  IMAD.MOV.U32 R33, RZ, RZ, 0x7fffffff ;  /* 0x7fffffffff217424 */ /* 0x000fc400078e00ff */
[C---:B0-----:R-:W-:Y:S01]  /*0390*/  VIADD R2, R0.reuse, 0x20 ;  /* 0x0000002000027836 */ /* 0x041fe20000000000 */
[----:B------:R-:W-:Y:S01]  /*03a0*/  IADD3 R46, P0, PT, R57, R0, RZ ;  /* 0x00000000392e7210 */ /* 0x000fe20007f1e0ff */
[C---:B------:R-:W-:Y:S01]  /*03b0*/  VIADD R4, R0.reuse, 0x40 ;  /* 0x0000004000047836 */ /* 0x040fe20000000000 */
[CC--:B------:R-:W-:Y:S01]  /*03c0*/  ISETP.GE.AND P3, PT, R0.reuse, R3.reuse, PT ;  /* 0x000000030000720c */ /* 0x0c0fe20003f66270 */
[----:B------:R-:W-:Y:S01]  /*03d0*/  VIADD R6, R0, 0x60 ;  /* 0x0000006000067836 */ /* 0x000fe20000000000 */
[-C--:B------:R-:W-:Y:S01]  /*03e0*/  ISETP.GE.AND P2, PT, R2, R3.reuse, PT ;  /* 0x000000030200720c */ /* 0x080fe20003f46270 */
[----:B------:R-:W-:Y:S01]  /*03f0*/  VIADD R2, R0, 0x80 ;  /* 0x0000008000027836 */ /* 0x000fe20000000000 */
[----:B-1----:R-:W-:Y:S01]  /*0400*/  LEA R26, P4, R46, UR8, 0x3 ;  /* 0x000000082e1a7c11 */ /* 0x002fe2000f8818ff */
[----:B------:R-:W-:Y:S01]  /*0410*/  IMAD.X R19, RZ, RZ, R19, P0 ;  /* 0x000000ffff137224 */ /* 0x000fe200000e0613 */
[-C--:B------:R-:W-:Y:S01]  /*0420*/  ISETP.GE.AND P6, PT, R4, R3.reuse, PT ;  /* 0x000000030400720c */ /* 0x080fe20003fc6270 */
[----:B------:R-:W-:Y:S01]  /*0430*/  VIADD R4, R0, 0xa0 ;  /* 0x000000a000047836 */ /* 0x000fe20000000000 */
[-C--:B------:R-:W-:Y:S01]  /*0440*/  ISETP.GE.AND P1, PT, R2, R3.reuse, PT ;  /* 0x000000030200720c */ /* 0x080fe20003f26270 */
[----:B------:R-:W-:Y:S01]  /*0450*/  VIADD R2, R0, 0xe0 ;  /* 0x000000e000027836 */ /* 0x000fe20000000000 */
[----:B------:R-:W-:Y:S01]  /*0460*/  LEA.HI.X R27, R46, UR9, R19, 0x3, P4 ;  /* 0x000000092e1b7c11 */ /* 0x000fe2000a0f1c13 */
[----:B------:R-:W-:Y:S01]  /*0470*/  IMAD.MOV.U32 R36, RZ, RZ, -0x1 ;  /* 0xffffffffff247424 */ /* 0x000fe200078e00ff */
[-C--:B------:R-:W-:Y:S01]  /*0480*/  ISETP.GE.AND P5, PT, R6, R3.reuse, PT ;  /* 0x000000030600720c */ /* 0x080fe20003fa6270 */
[----:B------:R-:W-:Y:S01]  /*0490*/  IMAD.MOV.U32 R37, RZ, RZ, 0x7fffffff ;  /* 0x7fffffffff257424 */ /* 0x000fe200078e00ff */
[-C--:B------:R-:W-:Y:S01]  /*04a0*/  ISETP.GE.AND P0, PT, R4, R3.reuse, PT ;  /* 0x000000030400720c */ /* 0x080fe20003f06270 */
[----:B------:R0:W5:Y:S01]  /*04b0*/  @!P3 LDG.E.64 R30, desc[UR6][R26.64] ;  /* 0x000000061a1eb981 */ /* 0x000162000c1e1b00 */
[----:B------:R-:W-:Y:S01]  /*04c0*/  ISETP.GE.AND P3, PT, R2, R3, PT ;  /* 0x000000030200720c */ /* 0x000fe20003f66270 */
[----:B------:R-:W-:-:S02]  /*04d0*/  VIADD R4, R0, 0x100 ;  /* 0x0000010000047836 */ /* 0x000fc40000000000 */
[----:B------:R-:W-:Y:S01]  /*04e0*/  VIADD R2, R0, 0x120 ;  /* 0x0000012000027836 */ /* 0x000fe20000000000 */
[----:B------:R0:W5:Y:S01]  /*04f0*/  @!P2 LDG.E.64 R32, desc[UR6][R26.64+0x100] ;  /* 0x000100061a20a981 */ /* 0x000162000c1e1b00 */
[----:B------:R-:W-:Y:S01]  /*0500*/  IMAD.MOV.U32 R24, RZ, RZ, -0x1 ;  /* 0xffffffffff187424 */ /* 0x000fe200078e00ff */
[-C--:B------:R-:W-:Y:S01]  /*0510*/  ISETP.GE.AND P2, PT, R4, R3.reuse, PT ;  /* 0x000000030400720c */ /* 0x080fe20003f46270 */
[----:B------:R-:W-:Y:S01]  /*0520*/  IMAD.MOV.U32 R25, RZ, RZ, 0x7fffffff ;  /* 0x7fffffffff197424 */ /* 0x000fe200078e00ff */
[----:B------:R0:W5:Y:S01]  /*0530*/  @!P6 LDG.E.64 R36, desc[UR6][R26.64+0x200] ;  /* 0x000200061a24e981 */ /* 0x000162000c1e1b00 */
[----:B------:R-:W-:Y:S01]  /*0540*/  IMAD.MOV.U32 R10, RZ, RZ, -0x1 ;  /* 0xffffffffff0a7424 */ /* 0x000fe200078e00ff */
[----:B------:R-:W-:Y:S01]  /*0550*/  ISETP.GE.AND P6, PT, R2, R3, PT ;  /* 0x000000030200720c */ /* 0x000fe20003fc6270 */
[----:B------:R-:W-:Y:S02]  /*0560*/  IMAD.MOV.U32 R11, RZ, RZ, 0x7fffffff ;  /* 0x7fffffffff0b7424 */ /* 0x000fe400078e00ff */
[C---:B------:R-:W-:Y:S01]  /*0570*/  VIADD R6, R0.reuse, 0xc0 ;  /* 0x000000c000067836 */ /* 0x040fe20000000000 */
[----:B------:R0:W5:Y:S01]  /*0580*/  @!P5 LDG.E.64 R24, desc[UR6][R26.64+0x300] ;  /* 0x000300061a18d981 */ /* 0x000162000c1e1b00 */
[----:B------:R-:W-:-:S02]  /*0590*/  VIADD R4, R0, 0x140 ;  /* 0x0000014000047836 */ /* 0x000fc40000000000 */
[----:B------:R-:W-:Y:S01]  /*05a0*/  VIADD R2, R0, 0x160 ;  /* 0x0000016000027836 */ /* 0x000fe20000000000 */
[----:B------:R0:W5:Y:S01]  /*05b0*/  @!P1 LDG.E.64 R10, desc[UR6][R26.64+0x400] ;  /* 0x000400061a0a9981 */ /* 0x000162000c1e1b00 */
[-C--:B------:R-:W-:Y:S02]  /*05c0*/  ISETP.GE.AND P4, PT, R6, R3.reuse, PT ;  /* 0x000000030600720c */ /* 0x080fe40003f86270 */
[-C--:B------:R-:W-:Y:S02]  /*05d0*/  ISETP.GE.AND P5, PT, R4, R3.reuse, PT ;  /* 0x000000030400720c */ /* 0x080fe40003fa6270 */
[----:B------:R-:W-:Y:S01]  /*05e0*/  ISETP.GE.AND P1, PT, R2, R3, PT ;  /* 0x000000030200720c */ /* 0x000fe20003f26270 */
[----:B------:R-:W-:Y:S02]  /*05f0*/  IMAD.MOV.U32 R20, RZ, RZ, -0x1 ;  /* 0xffffffffff147424 */ /* 0x000fe400078e00ff */
[----:B------:R-:W-:Y:S02]  /*0600*/  IMAD.MOV.U32 R21, RZ, RZ, 0x7fffffff ;  /* 0x7fffffffff157424 */ /* 0x000fe400078e00ff */
[----:B------:R-:W-:-:S02]  /*0610*/  IMAD.MOV.U32 R14, RZ, RZ, -0x1 ;  /* 0xffffffffff0e7424 */ /* 0x000fc400078e00ff */
[----:B------:R-:W-:Y:S02]  /*0620*/  IMAD.MOV.U32 R15, RZ, RZ, 0x7fffffff ;  /* 0x7fffffffff0f7424 */ /* 0x000fe400078e00ff */
[----:B------:R-:W-:Y:S01]  /*0630*/  IMAD.MOV.U32 R8, RZ, RZ, -0x1 ;  /* 0xffffffffff087424 */ /* 0x000fe200078e00ff */
[----:B------:R0:W5:Y:S01]  /*0640*/  @!P0 LDG.E.64 R20, desc[UR6][R26.64+0x500] ;  /* 0x000500061a148981 */ /* 0x000162000c1e1b00 */
[----:B------:R-:W-:Y:S02]  /*0650*/  IMAD.MOV.U32 R9, RZ, RZ, 0x7fffffff ;  /* 0x7fffffffff097424 */ /* 0x000fe400078e00ff */
[----:B------:R-:W-:Y:S01]  /*0660*/  IMAD.MOV.U32 R6, RZ, RZ, -0x1 ;  /* 0xffffffffff067424 */ /* 0x000fe200078e00ff */
[----:B------:R0:W5:Y:S01]  /*0670*/  @!P4 LDG.E.64 R14, desc[UR6][R26.64+0x600] ;  /* 0x000600061a0ec981 */ /* 0x000162000c1e1b00 */
[----:B------:R-:W-:Y:S02]  /*0680*/  IMAD.MOV.U32 R7, RZ, RZ, 0x7fffffff ;  /* 0x7fffffffff077424 */ /* 0x000fe400078e00ff */
[----:B------:R-:W-:Y:S01]  /*0690*/  IMAD.MOV.U32 R4, RZ, RZ, -0x1 ;  /* 0xffffffffff047424 */ /* 0x000fe200078e00ff */
[----:B------:R0:W5:Y:S01]  /*06a0*/  @!P3 LDG.E.64 R8, desc[UR6][R26.64+0x700] ;  /* 0x000700061a08b981 */ /* 0x000162000c1e1b00 */
[----:B------:R-:W-:-:S02]  /*06b0*/  IMAD.MOV.U32 R5, RZ, RZ, 0x7fffffff ;  /* 0x7fffffffff057424 */ /* 0x000fc400078e00ff */
[----:B------:R-:W-:Y:S01]  /*06c0*/  IMAD.MOV.U32 R2, RZ, RZ, -0x1 ;  /* 0xffffffffff027424 */ /* 0x000fe200078e00ff */
[----:B------:R0:W5:Y:S01]  /*06d0*/  @!P2 LDG.E.64 R6, desc[UR6][R26.64+0x800] ;  /* 0x000800061a06a981 */ /* 0x000162000c1e1b00 */
[----:B------:R-:W-:Y:S02]  /*06e0*/  IMAD.MOV.U32 R3, RZ, RZ, 0x7fffffff ;  /* 0x7fffffffff037424 */ /* 0x000fe400078e00ff */
[----:B------:R-:W-:Y:S01]  /*06f0*/  IMAD.MOV.U32 R22, RZ, RZ, -0x1 ;  /* 0xffffffffff167424 */ /* 0x000fe200078e00ff */
[----:B------:R0:W5:Y:S01]  /*0700*/  @!P6 LDG.E.64 R4, desc[UR6][R26.64+0x900] ;  /* 0x000900061a04e981 */ /* 0x000162000c1e1b00 */
[----:B------:R-:W-:-:S03]  /*0710*/  IMAD.MOV.U32 R23, RZ, RZ, 0x7fffffff ;  /* 0x7fffffffff177424 */ /* 0x000fc600078e00ff */
[----:B------:R0:W5:Y:S04]  /*0720*/  @!P5 LDG.E.64 R2, desc[UR6][R26.64+0xa00] ;  /* 0x000a00061a02d981 */ /* 0x000168000c1e1b00 */
[----:B------:R0:W5:Y:S02]  /*0730*/  @!P1 LDG.E.64 R22, desc[UR6][R26.64+0xb00] ;  /* 0x000b00061a169981 */ /* 0x000164000c1e1b00 */
.L_x_207:
[----:B-----5:R-:W-:Y:S01]  /*0740*/  ISETP.GT.U32.AND P0, PT, R30, -0x1, PT ;  /* 0xffffffff1e00780c */ /* 0x020fe20003f04070 */
[----:B------:R-:W-:Y:S01]  /*0750*/  IMAD.MOV.U32 R38, RZ, RZ, -0x1 ;  /* 0xffffffffff267424 */ /* 0x000fe200078e00ff */
[----:B------:R-:W-:Y:S01]  /*0760*/  ISETP.GT.U32.AND P1, PT, R32, -0x1, PT ;  /* 0xffffffff2000780c */ /* 0x000fe20003f24070 */
[----:B------:R-:W2:Y:S01]  /*0770*/  LDC R47, c[0x0][0x3c8] ;  /* 0x0000f200ff2f7b82 */ /* 0x000ea20000000800 */
[----:B------:R-:W-:Y:S01]  /*0780*/  ISETP.GT.AND.EX P0, PT, R31, -0x1, PT, P0 ;  /* 0xffffffff1f00780c */ /* 0x000fe20003f04300 */
[----:B------:R-:W-:Y:S01]  /*0790*/  BSSY.RECONVERGENT B0, `(.L_x_208) ;  /* 0x0000069000007945 */ /* 0x000fe20003800200 */
[----:B------:R-:W-:Y:S01]  /*07a0*/  ISETP.GT.U32.AND P2, PT, R36, -0x1, PT ;  /* 0xffffffff2400780c */ /* 0x000fe20003f44070 */
[----:B------:R-:W-:Y:S01]  /*07b0*/  IMAD.SHL.U32 R16, R16, 0x400, RZ ;  /* 0x0000040010107824 */ /* 0x000fe200078e00ff */
[----:B------:R-:W-:Y:S02]  /*07c0*/  SEL R35, RZ, 0xffffffff, P0 ;  /* 0xffffffffff237807 */ /* 0x000fe40000000000 */
[----:B------:R-:W-:-:S02]  /*07d0*/  SEL R17, R38, 0x80000000, !P0 ;  /* 0x8000000026117807 */ /* 0x000fc40004000000 */
[----:B------:R-:W-:Y:S02]  /*07e0*/  ISETP.GT.AND.EX P0, PT, R33, -0x1, PT, P1 ;  /* 0xffffffff2100780c */ /* 0x000fe40003f04310 */
[----:B------:R-:W-:Y:S02]  /*07f0*/  ISETP.GT.AND.EX P1, PT, R37, -0x1, PT, P2 ;  /* 0xffffffff2500780c */ /* 0x000fe40003f24320 */
[----:B------:R-:W-:Y:S02]  /*0800*/  ISETP.GT.U32.AND P2, PT, R24, -0x1, PT ;  /* 0xffffffff1800780c */ /* 0x000fe40003f44070 */
[----:B------:R-:W-:Y:S02]  /*0810*/  LOP3.LUT R34, R35, R30, RZ, 0x3c, !PT ;  /* 0x0000001e23227212 */ /* 0x000fe400078e3cff */
[----:B------:R-:W-:Y:S02]  /*0820*/  LOP3.LUT R35, R17, R31, RZ, 0x3c, !PT ;  /* 0x0000001f11237212 */ /* 0x000fe400078e3cff */
[----:B01----:R-:W-:-:S02]  /*0830*/  SEL R27, RZ, 0xffffffff, P0 ;  /* 0xffffffffff1b7807 */ /* 0x003fc40000000000 */
[C---:B------:R-:W-:Y:S02]  /*0840*/  SEL R43, R38.reuse, 0x80000000, !P0 ;  /* 0x80000000262b7807 */ /* 0x040fe40004000000 */
[----:B------:R-:W-:Y:S02]  /*0850*/  SEL R31, RZ, 0xffffffff, P1 ;  /* 0xffffffffff1f7807 */ /* 0x000fe40000800000 */
[----:B------:R-:W-:Y:S02]  /*0860*/  SEL R17, R38, 0x80000000, !P1 ;  /* 0x8000000026117807 */ /* 0x000fe40004800000 */
[----:B------:R-:W-:Y:S02]  /*0870*/  ISETP.GT.AND.EX P0, PT, R25, -0x1, PT, P2 ;  /* 0xffffffff1900780c */ /* 0x000fe40003f04320 */
[----:B------:R-:W-:Y:S02]  /*0880*/  ISETP.GT.U32.AND P1, PT, R10, -0x1, PT ;  /* 0xffffffff0a00780c */ /* 0x000fe40003f24070 */
[----:B------:R-:W-:-:S02]  /*0890*/  LOP3.LUT R32, R27, R32, RZ, 0x3c, !PT ;  /* 0x000000201b207212 */ /* 0x000fc400078e3cff */
[----:B------:R-:W-:Y:S02]  /*08a0*/  LOP3.LUT R30, R31, R36, RZ, 0x3c, !PT ;  /* 0x000000241f1e7212 */ /* 0x000fe400078e3cff */
[----:B------:R-:W-:Y:S02]  /*08b0*/  ISETP.GT.U32.AND P2, PT, R20, -0x1, PT ;  /* 0xffffffff1400780c */ /* 0x000fe40003f44070 */
[----:B------:R-:W-:Y:S02]  /*08c0*/  LOP3.LUT R31, R17, R37, RZ, 0x3c, !PT ;  /* 0x00000025111f7212 */ /* 0x000fe400078e3cff */
[----:B------:R-:W-:Y:S02]  /*08d0*/  SEL R27, RZ, 0xffffffff, P0 ;  /* 0xffffffffff1b7807 */ /* 0x000fe40000000000 */
[----:B------:R-:W-:Y:S02]  /*08e0*/  SEL R17, R38, 0x80000000, !P0 ;  /* 0x8000000026117807 */ /* 0x000fe40004000000 */
[----:B------:R-:W-:-:S02]  /*08f0*/  ISETP.GT.AND.EX P0, PT, R11, -0x1, PT, P1 ;  /* 0xffffffff0b00780c */ /* 0x000fc40003f04310 */
[----:B------:R-:W-:Y:S02]  /*0900*/  ISETP.GT.AND.EX P1, PT, R21, -0x1, PT, P2 ;  /* 0xffffffff1500780c */ /* 0x000fe40003f24320 */
[----:B------:R-:W-:Y:S02]  /*0910*/  LOP3.LUT R26, R27, R24, RZ, 0x3c, !PT ;  /* 0x000000181b1a7212 */ /* 0x000fe400078e3cff */
[----:B------:R-:W-:Y:S02]  /*0920*/  ISETP.GT.U32.AND P2, PT, R14, -0x1, PT ;  /* 0xffffffff0e00780c */ /* 0x000fe40003f44070 */
[----:B------:R-:W-:Y:S02]  /*0930*/  LOP3.LUT R27, R17, R25, RZ, 0x3c, !PT ;  /* 0x00000019111b7212 */ /* 0x000fe400078e3cff */
[----:B------:R-:W-:Y:S02]  /*0940*/  LOP3.LUT R33, R43, R33, RZ, 0x3c, !PT ;  /* 0x000000212b217212 */ /* 0x000fe400078e3cff */
[----:B------:R-:W-:-:S02]  /*0950*/  SEL R25, RZ, 0xffffffff, P0 ;  /* 0xffffffffff197807 */ /* 0x000fc40000000000 */
[C---:B------:R-:W-:Y:S02]  /*0960*/  SEL R43, R38.reuse, 0x80000000, !P0 ;  /* 0x80000000262b7807 */ /* 0x040fe40004000000 */
[----:B------:R-:W-:Y:S02]  /*0970*/  SEL R17, RZ, 0xffffffff, P1 ;  /* 0xffffffffff117807 */ /* 0x000fe40000800000 */
[----:B------:R-:W-:Y:S02]  /*0980*/  SEL R37, R38, 0x80000000, !P1 ;  /* 0x8000000026257807 */ /* 0x000fe40004800000 */
[----:B------:R-:W-:Y:S02]  /*0990*/  ISETP.GT.AND.EX P0, PT, R15, -0x1, PT, P2 ;  /* 0xffffffff0f00780c */ /* 0x000fe40003f04320 */
[----:B------:R-:W-:Y:S02]  /*09a0*/  ISETP.GT.U32.AND P1, PT, R8, -0x1, PT ;  /* 0xffffffff0800780c */ /* 0x000fe40003f24070 */
[----:B------:R-:W-:-:S02]  /*09b0*/  LOP3.LUT R24, R25, R10, RZ, 0x3c, !PT ;  /* 0x0000000a19187212 */ /* 0x000fc400078e3cff */
[----:B------:R-:W-:Y:S02]  /*09c0*/  LOP3.LUT R25, R43, R11, RZ, 0x3c, !PT ;  /* 0x0000000b2b197212 */ /* 0x000fe400078e3cff */
[----:B------:R-:W-:Y:S02]  /*09d0*/  LOP3.LUT R20, R17, R20, RZ, 0x3c, !PT ;  /* 0x0000001411147212 */ /* 0x000fe400078e3cff */
[----:B------:R-:W-:Y:S02]  /*09e0*/  ISETP.GT.U32.AND P2, PT, R6, -0x1, PT ;  /* 0xffffffff0600780c */ /* 0x000fe40003f44070 */
[----:B------:R-:W-:Y:S02]  /*09f0*/  SEL R11, RZ, 0xffffffff, P0 ;  /* 0xffffffffff0b7807 */ /* 0x000fe40000000000 */
[----:B------:R-:W-:Y:S02]  /*0a00*/  SEL R17, R38, 0x80000000, !P0 ;  /* 0x8000000026117807 */ /* 0x000fe40004000000 */
[----:B------:R-:W-:-:S02]  /*0a10*/  ISETP.GT.AND.EX P0, PT, R9, -0x1, PT, P1 ;  /* 0xffffffff0900780c */ /* 0x000fc40003f04310 */
[----:B------:R-:W-:Y:S02]  /*0a20*/  ISETP.GT.AND.EX P1, PT, R7, -0x1, PT, P2 ;  /* 0xffffffff0700780c */ /* 0x000fe40003f24320 */
[----:B------:R-:W-:Y:S02]  /*0a30*/  LOP3.LUT R14, R11, R14, RZ, 0x3c, !PT ;  /* 0x0000000e0b0e7212 */ /* 0x000fe400078e3cff */
[----:B------:R-:W-:Y:S02]  /*0a40*/  SEL R11, RZ, 0xffffffff, P0 ;  /* 0xffffffffff0b7807 */ /* 0x000fe40000000000 */
[----:B------:R-:W-:Y:S02]  /*0a50*/  LOP3.LUT R21, R37, R21, RZ, 0x3c, !PT ;  /* 0x0000001525157212 */ /* 0x000fe400078e3cff */
[C---:B------:R-:W-:Y:S02]  /*0a60*/  SEL R43, R38.reuse, 0x80000000, !P0 ;  /* 0x80000000262b7807 */ /* 0x040fe40004000000 */
[----:B------:R-:W-:-:S02]  /*0a70*/  SEL R37, R38, 0x80000000, !P1 ;  /* 0x8000000026257807 */ /* 0x000fc40004800000 */
[----:B------:R-:W-:Y:S02]  /*0a80*/  LOP3.LUT R10, R11, R8, RZ, 0x3c, !PT ;  /* 0x000000080b0a7212 */ /* 0x000fe400078e3cff */
[----:B------:R-:W-:Y:S02]  /*0a90*/  LOP3.LUT R11, R43, R9, RZ, 0x3c, !PT ;  /* 0x000000092b0b7212 */ /* 0x000fe400078e3cff */
[----:B------:R-:W-:Y:S02]  /*0aa0*/  LOP3.LUT R9, R37, R7, RZ, 0x3c, !PT ;  /* 0x0000000725097212 */ /* 0x000fe400078e3cff */
[----:B------:R-:W-:Y:S02]  /*0ab0*/  VIMNMX R7, PT, PT, R40, 0xe0, !PT ;  /* 0x000000e028077848 */ /* 0x000fe40007fe0100 */
[----:B------:R-:W-:Y:S02]  /*0ac0*/  ISETP.GT.U32.AND P0, PT, R4, -0x1, PT ;  /* 0xffffffff0400780c */ /* 0x000fe40003f04070 */
[----:B------:R-:W-:-:S02]  /*0ad0*/  IADD3 R7, PT, PT, R7, 0x1f, -R40 ;  /* 0x0000001f07077810 */ /* 0x000fc40007ffe828 */
[----:B------:R-:W-:Y:S02]  /*0ae0*/  LOP3.LUT R15, R17, R15, RZ, 0x3c, !PT ;  /* 0x0000000f110f7212 */ /* 0x000fe400078e3cff */
[----:B------:R-:W-:Y:S02]  /*0af0*/  SEL R17, RZ, 0xffffffff, P1 ;  /* 0xffffffffff117807 */ /* 0x000fe40000800000 */
[----:B------:R-:W-:Y:S02]  /*0b00*/  ISETP.GT.AND.EX P0, PT, R5, -0x1, PT, P0 ;  /* 0xffffffff0500780c */ /* 0x000fe40003f04300 */
[----:B------:R-:W-:Y:S02]  /*0b10*/  ISETP.GT.U32.AND P1, PT, R2, -0x1, PT ;  /* 0xffffffff0200780c */ /* 0x000fe40003f24070 */
[----:B------:R-:W-:Y:S02]  /*0b20*/  ISETP.GE.U32.AND P3, PT, R7, 0x1e0, PT ;  /* 0x000001e00700780c */ /* 0x000fe40003f66070 */
[----:B------:R-:W-:-:S02]  /*0b30*/  ISETP.GT.U32.AND P2, PT, R22, -0x1, PT ;  /* 0xffffffff1600780c */ /* 0x000fc40003f44070 */
[----:B------:R-:W-:Y:S02]  /*0b40*/  SEL R43, R38, 0x80000000, !P0 ;  /* 0x80000000262b7807 */ /* 0x000fe40004000000 */
[----:B------:R-:W-:Y:S02]  /*0b50*/  ISETP.GT.AND.EX P1, PT, R3, -0x1, PT, P1 ;  /* 0xffffffff0300780c */ /* 0x000fe40003f24310 */
[----:B------:R-:W-:Y:S02]  /*0b60*/  LOP3.LUT R8, R17, R6, RZ, 0x3c, !PT ;  /* 0x0000000611087212 */ /* 0x000fe400078e3cff */
[----:B------:R-:W-:Y:S02]  /*0b70*/  SEL R37, RZ, 0xffffffff, P0 ;  /* 0xffffffffff257807 */ /* 0x000fe40000000000 */
[----:B------:R-:W-:Y:S02]  /*0b80*/  LEA.HI R17, R7, 0x1, RZ, 0x1b ;  /* 0x0000000107117811 */ /* 0x000fe400078fd8ff */
[----:B------:R-:W-:-:S02]  /*0b90*/  ISETP.GT.AND.EX P0, PT, R23, -0x1, PT, P2 ;  /* 0xffffffff1700780c */ /* 0x000fc40003f04320 */
[----:B------:R-:W-:Y:S02]  /*0ba0*/  LOP3.LUT R7, R43, R5, RZ, 0x3c, !PT ;  /* 0x000000052b077212 */ /* 0x000fe400078e3cff */
[----:B------:R-:W-:Y:S02]  /*0bb0*/  SEL R5, RZ, 0xffffffff, P1 ;  /* 0xffffffffff057807 */ /* 0x000fe40000800000 */
[C---:B------:R-:W-:Y:S02]  /*0bc0*/  SEL R45, R38.reuse, 0x80000000, !P1 ;  /* 0x80000000262d7807 */ /* 0x040fe40004800000 */
[----:B------:R-:W-:Y:S02]  /*0bd0*/  LOP3.LUT R6, R37, R4, RZ, 0x3c, !PT ;  /* 0x0000000425067212 */ /* 0x000fe400078e3cff */
[----:B------:R-:W-:Y:S02]  /*0be0*/  SEL R43, R38, 0x80000000, !P0 ;  /* 0x80000000262b7807 */ /* 0x000fe40004000000 */
[----:B------:R-:W-:-:S02]  /*0bf0*/  LOP3.LUT R28, R17, 0xf, RZ, 0xc0, !PT ;  /* 0x0000000f111c7812 */ /* 0x000fc400078ec0ff */
[----:B------:R-:W-:Y:S02]  /*0c00*/  SEL R37, RZ, 0xffffffff, P0 ;  /* 0xffffffffff257807 */ /* 0x000fe40000000000 */
[----:B------:R-:W-:Y:S02]  /*0c10*/  LOP3.LUT R4, R5, R2, RZ, 0x3c, !PT ;  /* 0x0000000205047212 */ /* 0x000fe400078e3cff */
[----:B------:R-:W-:Y:S02]  /*0c20*/  LOP3.LUT R5, R45, R3, RZ, 0x3c, !PT ;  /* 0x000000032d057212 */ /* 0x000fe400078e3cff */
[----:B------:R-:W-:Y:S01]  /*0c30*/  LOP3.LUT R3, R43, R23, RZ, 0x3c, !PT ;  /* 0x000000172b037212 */ /* 0x000fe200078e3cff */
[----:B------:R-:W-:Y:S01]  /*0c40*/  IMAD.MOV.U32 R23, RZ, RZ, R40 ;  /* 0x000000ffff177224 */ /* 0x000fe200078e0028 */
[----:B------:R-:W-:Y:S02]  /*0c50*/  ISETP.NE.AND P1, PT, R28, RZ, PT ;  /* 0x000000ff1c00720c */ /* 0x000fe40003f25270 */
[----:B------:R-:W-:Y:S01]  /*0c60*/  LOP3.LUT R2, R37, R22, RZ, 0x3c, !PT ;  /* 0x0000001625027212 */ /* 0x000fe200078e3cff */
[----:B--2---:R-:W-:Y:S10]  /*0c70*/  @!P3 BRA `(.L_x_209) ;  /* 0x000000000068b947 */ /* 0x004ff40003800000 */
[----:B------:R-:W-:Y:S01]  /*0c80*/  IMAD R22, R40, 0x4, R16 ;  /* 0x0000000428167824 */ /* 0x000fe200078e0210 */
[----:B------:R-:W-:Y:S01]  /*0c90*/  LOP3.LUT R18, R17, 0xffffff0, RZ, 0xc0, !PT ;  /* 0x0ffffff011127812 */ /* 0x000fe200078ec0ff */
[----:B------:R-:W-:-:S03]  /*0ca0*/  IMAD.MOV.U32 R23, RZ, RZ, R40 ;  /* 0x000000ffff177224 */ /* 0x000fc600078e0028 */
[----:B------:R-:W-:Y:S01]  /*0cb0*/  IADD3 R22, PT, PT, R22, 0x400, R41 ;  /* 0x0000040016167810 */ /* 0x000fe20007ffe029 */
[----:B------:R-:W-:-:S07]  /*0cc0*/  IMAD.MOV R18, RZ, RZ, -R18 ;  /* 0x000000ffff127224 */ /* 0x000fce00078e0a12 */
.L_x_210:
        /* <DEDUP_REMOVED lines=21> */
.L_x_209:
[----:B------:R-:W-:Y:S05]  /*0e20*/  BSYNC.RECONVERGENT B0 ;  /* 0x0000000000007941 */ /* 0x000fea0003800200 */
.L_x_208:
[----:B------:R-:W-:Y:S01]  /*0e30*/  BSSY.RECONVERGENT B0, `(.L_x_211) ;  /* 0x0000027000007945 */ /* 0x000fe20003800200 */
[----:B------:R-:W-:Y:S01]  /*0e40*/  SHF.L.U32 R38, R38, R47, RZ ;  /* 0x0000002f26267219 */ /* 0x000fe200000006ff */
[----:B------:R-:W-:Y:S02]  /*0e50*/  IMAD.IADD R42, R41, 0x1, R16 ;  /* 0x00000001292a7824 */ /* 0x000fe400078e0210 */
[----:B------:R-:W-:Y:S05]  /*0e60*/  @!P1 BRA `(.L_x_212) ;  /* 0x00000000008c9947 */ /* 0x000fea0003800000 */
        /* <DEDUP_REMOVED lines=15> */
.L_x_214:
[----:B------:R-:W-:Y:S05]  /*0f60*/  BSYNC.RECONVERGENT B1 ;  /* 0x0000000000017941 */ /* 0x000fea0003800200 */
.L_x_213:
        /* <DEDUP_REMOVED lines=14> */
.L_x_215:
[----:B------:R-:W-:Y:S01]  /*1050*/  VIADD R17, R17, 0x1 ;  /* 0x0000000111117836 */ /* 0x000fe20000000000 */
[----:B------:R0:W-:Y:S04]  /*1060*/  STS [R16], RZ ;  /* 0x000000ff10007388 */ /* 0x0001e80000000800 */
[----:B------:R-:W-:Y:S01]  /*1070*/  ISETP.NE.AND P0, PT, R17, RZ, PT ;  /* 0x000000ff1100720c */ /* 0x000fe20003f05270 */
[----:B0-----:R-:W-:-:S12]  /*1080*/  VIADD R16, R16, 0x80 ;  /* 0x0000008010107836 */ /* 0x001fd80000000000 */
[----:B------:R-:W-:Y:S05]  /*1090*/  @P0 BRA `(.L_x_215) ;  /* 0xfffffffc00ec0947 */ /* 0x000fea000383ffff */
.L_x_212:
[----:B------:R-:W-:Y:S05]  /*10a0*/  BSYNC.RECONVERGENT B0 ;  /* 0x0000000000007941 */ /* 0x000fea0003800200 */
.L_x_211:
[----:B------:R-:W2:Y:S01]  /*10b0*/  LDCU UR4, c[0x0][0x3c4] ;  /* 0x00007880ff0477ac */ /* 0x000ea20008000800 */
[----:B------:R-:W-:Y:S01]  /*10c0*/  ISETP.NE.U32.AND P1, PT, R32, -0x1, PT ;  /* 0xffffffff2000780c */ /* 0x000fe20003f25070 */
[----:B------:R-:W-:Y:S01]  /*10d0*/  BSSY.RECONVERGENT B0, `(.L_x_216) ;  /* 0x000008b000007945 */ /* 0x000fe20003800200 */
[----:B------:R-:W-:Y:S01]  /*10e0*/  ISETP.NE.U32.AND P3, PT, R26, -0x1, PT ;  /* 0xffffffff1a00780c */ /* 0x000fe20003f65070 */
[----:B------:R-:W-:Y:S01]  /*10f0*/  IMAD R44, R13, 0x4, R41 ;  /* 0x000000040d2c7824 */ /* 0x000fe200078e0229 */
[C---:B------:R-:W-:Y:S02]  /*1100*/  ISETP.NE.AND.EX P1, PT, R33.reuse, 0x7fffffff, PT, P1 ;  /* 0x7fffffff2100780c */ /* 0x040fe40003f25310 */
[----:B------:R-:W-:Y:S02]  /*1110*/  ISETP.NE.U32.AND P0, PT, R34, -0x1, PT ;  /* 0xffffffff2200780c */ /* 0x000fe40003f05070 */
[----:B------:R-:W-:Y:S02]  /*1120*/  SEL R67, R32, RZ, P1 ;  /* 0x000000ff20437207 */ /* 0x000fe40000800000 */
[----:B------:R-:W-:-:S02]  /*1130*/  SEL R16, R33, 0x80000000, P1 ;  /* 0x8000000021107807 */ /* 0x000fc40000800000 */
[----:B------:R-:W-:Y:S02]  /*1140*/  ISETP.NE.AND.EX P1, PT, R27, 0x7fffffff, PT, P3 ;  /* 0x7fffffff1b00780c */ /* 0x000fe40003f25330 */
[----:B------:R-:W-:Y:S02]  /*1150*/  ISETP.NE.AND.EX P0, PT, R35, 0x7fffffff, PT, P0 ;  /* 0x7fffffff2300780c */ /* 0x000fe40003f05300 */
[----:B------:R-:W-:Y:S02]  /*1160*/  ISETP.NE.U32.AND P2, PT, R30, -0x1, PT ;  /* 0xffffffff1e00780c */ /* 0x000fe40003f45070 */
[----:B--2---:R-:W-:Y:S02]  /*1170*/  SHF.R.U64 R67, R67, UR4, R16 ;  /* 0x0000000443437c19 */ /* 0x004fe40008001210 */
[----:B------:R-:W-:Y:S02]  /*1180*/  SEL R63, R26, RZ, P1 ;  /* 0x000000ff1a3f7207 */ /* 0x000fe40000800000 */
[----:B------:R-:W-:-:S02]  /*1190*/  SEL R16, R27, 0x80000000, P1 ;  /* 0x800000001b107807 */ /* 0x000fc40000800000 */
[----:B------:R-:W-:Y:S02]  /*11a0*/  ISETP.NE.U32.AND P1, PT, R20, -0x1, PT ;  /* 0xffffffff1400780c */ /* 0x000fe40003f25070 */
[----:B------:R-:W-:Y:S02]  /*11b0*/  SEL R55, R34, RZ, P0 ;  /* 0x000000ff22377207 */ /* 0x000fe40000000000 */
[----:B01----:R-:W-:Y:S02]  /*11c0*/  SEL R18, R35, 0x80000000, P0 ;  /* 0x8000000023127807 */ /* 0x003fe40000000000 */
[----:B------:R-:W-:Y:S02]  /*11d0*/  ISETP.NE.AND.EX P0, PT, R31, 0x7fffffff, PT, P2 ;  /* 0x7fffffff1f00780c */ /* 0x000fe40003f05320 */
[----:B------:R-:W-:Y:S02]  /*11e0*/  ISETP.NE.AND.EX P1, PT, R21, 0x7fffffff, PT, P1 ;  /* 0x7fffffff1500780c */ /* 0x000fe40003f25310 */
[----:B------:R-:W-:-:S02]  /*11f0*/  SHF.R.U64 R55, R55, UR4, R18 ;  /* 0x0000000437377c19 */ /* 0x000fc40008001212 */
[----:B------:R-:W-:Y:S02]  /*1200*/  ISETP.NE.U32.AND P3, PT, R10, -0x1, PT ;  /* 0xffffffff0a00780c */ /* 0x000fe40003f65070 */
[----:B------:R-:W-:Y:S02]  /*1210*/  SEL R65, R30, RZ, P0 ;  /* 0x000000ff1e417207 */ /* 0x000fe40000000000 */
[----:B------:R-:W-:Y:S02]  /*1220*/  SEL R18, R31, 0x80000000, P0 ;  /* 0x800000001f127807 */ /* 0x000fe40000000000 */
[----:B------:R-:W-:Y:S02]  /*1230*/  ISETP.NE.U32.AND P0, PT, R24, -0x1, PT ;  /* 0xffffffff1800780c */ /* 0x000fe40003f05070 */
[----:B------:R-:W-:Y:S02]  /*1240*/  SHF.R.U64 R63, R63, UR4, R16 ;  /* 0x000000043f3f7c19 */ /* 0x000fe40008001210 */
[----:B------:R-:W-:-:S02]  /*1250*/  SEL R59, R20, RZ, P1 ;  /* 0x000000ff143b7207 */ /* 0x000fc40000800000 */
[----:B------:R-:W-:Y:S02]  /*1260*/  SEL R16, R21, 0x80000000, P1 ;  /* 0x8000000015107807 */ /* 0x000fe40000800000 */
[----:B------:R-:W-:Y:S02]  /*1270*/  ISETP.NE.AND.EX P1, PT, R11, 0x7fffffff, PT, P3 ;  /* 0x7fffffff0b00780c */ /* 0x000fe40003f25330 */
[----:B------:R-:W-:Y:S02]  /*1280*/  ISETP.NE.AND.EX P0, PT, R25, 0x7fffffff, PT, P0 ;  /* 0x7fffffff1900780c */ /* 0x000fe40003f05300 */
[----:B------:R-:W-:Y:S02]  /*1290*/  ISETP.NE.U32.AND P2, PT, R14, -0x1, PT ;  /* 0xffffffff0e00780c */ /* 0x000fe40003f45070 */
[----:B------:R-:W-:Y:S02]  /*12a0*/  SHF.R.U64 R59, R59, UR4, R16 ;  /* 0x000000043b3b7c19 */ /* 0x000fe40008001210 */
[----:B------:R-:W-:-:S02]  /*12b0*/  SEL R45, R10, RZ, P1 ;  /* 0x000000ff0a2d7207 */ /* 0x000fc40000800000 */
[----:B------:R-:W-:Y:S02]  /*12c0*/  SEL R16, R11, 0x80000000, P1 ;  /* 0x800000000b107807 */ /* 0x000fe40000800000 */
[----:B------:R-:W-:Y:S02]  /*12d0*/  SHF.R.U64 R65, R65, UR4, R18 ;  /* 0x0000000441417c19 */ /* 0x000fe40008001212 */
[----:B------:R-:W-:Y:S02]  /*12e0*/  ISETP.NE.U32.AND P1, PT, R6, -0x1, PT ;  /* 0xffffffff0600780c */ /* 0x000fe40003f25070 */
[----:B------:R-:W-:Y:S02]  /*12f0*/  SEL R61, R24, RZ, P0 ;  /* 0x000000ff183d7207 */ /* 0x000fe40000000000 */
[----:B------:R-:W-:Y:S02]  /*1300*/  SEL R18, R25, 0x80000000, P0 ;  /* 0x8000000019127807 */ /* 0x000fe40000000000 */
[----:B------:R-:W-:-:S02]  /*1310*/  ISETP.NE.AND.EX P0, PT, R15, 0x7fffffff, PT, P2 ;  /* 0x7fffffff0f00780c */ /* 0x000fc40003f05320 */
[----:B------:R-:W-:Y:S02]  /*1320*/  ISETP.NE.AND.EX P1, PT, R7, 0x7fffffff, PT, P1 ;  /* 0x7fffffff0700780c */ /* 0x000fe40003f25310 */
[----:B------:R-:W-:Y:S02]  /*1330*/  SHF.R.U64 R61, R61, UR4, R18 ;  /* 0x000000043d3d7c19 */ /* 0x000fe40008001212 */
[----:B------:R-:W-:Y:S02]  /*1340*/  ISETP.NE.U32.AND P3, PT, R2, -0x1, PT ;  /* 0xffffffff0200780c */ /* 0x000fe40003f65070 */
[----:B------:R-:W-:Y:S02]  /*1350*/  SEL R43, R14, RZ, P0 ;  /* 0x000000ff0e2b7207 */ /* 0x000fe40000000000 */
[----:B------:R-:W-:Y:S02]  /*1360*/  SEL R18, R15, 0x80000000, P0 ;  /* 0x800000000f127807 */ /* 0x000fe40000000000 */
[----:B------:R-:W-:-:S02]  /*1370*/  ISETP.NE.U32.AND P0, PT, R8, -0x1, PT ;  /* 0xffffffff0800780c */ /* 0x000fc40003f05070 */
[----:B------:R-:W-:Y:S02]  /*1380*/  SHF.R.U64 R45, R45, UR4, R16 ;  /* 0x000000042d2d7c19 */ /* 0x000fe40008001210 */
[----:B------:R-:W-:Y:S02]  /*1390*/  SEL R49, R6, RZ, P1 ;  /* 0x000000ff06317207 */ /* 0x000fe40000800000 */
[----:B------:R-:W-:Y:S02]  /*13a0*/  SEL R16, R7, 0x80000000, P1 ;  /* 0x8000000007107807 */ /* 0x000fe40000800000 */
[----:B------:R-:W-:Y:S02]  /*13b0*/  ISETP.NE.AND.EX P1, PT, R3, 0x7fffffff, PT, P3 ;  /* 0x7fffffff0300780c */ /* 0x000fe40003f25330 */
[----:B------:R-:W-:Y:S02]  /*13c0*/  ISETP.NE.AND.EX P0, PT, R9, 0x7fffffff, PT, P0 ;  /* 0x7fffffff0900780c */ /* 0x000fe40003f05300 */
[----:B------:R-:W-:-:S02]  /*13d0*/  ISETP.NE.U32.AND P2, PT, R4, -0x1, PT ;  /* 0xffffffff0400780c */ /* 0x000fc40003f45070 */
[----:B------:R-:W-:Y:S02]  /*13e0*/  SHF.R.U64 R49, R49, UR4, R16 ;  /* 0x0000000431317c19 */ /* 0x000fe40008001210 */
[----:B------:R-:W-:Y:S02]  /*13f0*/  SEL R53, R2, RZ, P1 ;  /* 0x000000ff02357207 */ /* 0x000fe40000800000 */
[----:B------:R-:W-:Y:S02]  /*1400*/  SEL R16, R3, 0x80000000, P1 ;  /* 0x8000000003107807 */ /* 0x000fe40000800000 */
[-C--:B------:R-:W-:Y:S02]  /*1410*/  LOP3.LUT R55, R55, R38.reuse, RZ, 0x30, !PT ;  /* 0x0000002637377212 */ /* 0x080fe400078e30ff */
[----:B------:R-:W-:Y:S02]  /*1420*/  SHF.R.U64 R43, R43, UR4, R18 ;  /* 0x000000042b2b7c19 */ /* 0x000fe40008001212 */
[----:B------:R-:W-:-:S02]  /*1430*/  LOP3.LUT R67, R67, R38, RZ, 0x30, !PT ;  /* 0x0000002643437212 */ /* 0x000fc400078e30ff */
[----:B------:R-:W-:Y:S02]  /*1440*/  SEL R47, R8, RZ, P0 ;  /* 0x000000ff082f7207 */ /* 0x000fe40000000000 */
[----:B------:R-:W-:Y:S01]  /*1450*/  SEL R18, R9, 0x80000000, P0 ;  /* 0x8000000009127807 */ /* 0x000fe20000000000 */
[----:B------:R-:W-:Y:S01]  /*1460*/  IMAD R17, R67, 0x4, R42 ;  /* 0x0000000443117824 */ /* 0x000fe200078e022a */
[----:B------:R-:W-:Y:S02]  /*1470*/  ISETP.NE.AND.EX P0, PT, R5, 0x7fffffff, PT, P2 ;  /* 0x7fffffff0500780c */ /* 0x000fe40003f05320 */
[----:B------:R-:W-:Y:S01]  /*1480*/  SHF.R.U64 R53, R53, UR4, R16 ;  /* 0x0000000435357c19 */ /* 0x000fe20008001210 */
[----:B------:R-:W-:Y:S01]  /*1490*/  IMAD R16, R55, 0x4, R42 ;  /* 0x0000000437107824 */ /* 0x000fe200078e022a */
[----:B------:R-:W-:Y:S01]  /*14a0*/  SHF.R.U64 R47, R47, UR4, R18 ;  /* 0x000000042f2f7c19 */ /* 0x000fe20008001212 */
[----:B------:R-:W-:Y:S01]  /*14b0*/  NOP ;  /* 0x0000000000007918 */ /* 0x000fe20000000000 */
[----:B------:R-:W-:-:S02]  /*14c0*/  SEL R51, R4, RZ, P0 ;  /* 0x000000ff04337207 */ /* 0x000fc40000000000 */
[----:B------:R-:W-:Y:S01]  /*14d0*/  ATOMS.POPC.INC.32 RZ, [R16+URZ] ;  /* 0x0000000010ff7f8c */ /* 0x000fe2000d8000ff */
[----:B------:R-:W-:Y:S02]  /*14e0*/  SEL R18, R5, 0x80000000, P0 ;  /* 0x8000000005127807 */ /* 0x000fe40000000000 */
[-C--:B------:R-:W-:Y:S01]  /*14f0*/  LOP3.LUT R65, R65, R38.reuse, RZ, 0x30, !PT ;  /* 0x0000002641417212 */ /* 0x080fe200078e30ff */
[----:B------:R0:W-:Y:S01]  /*1500*/  ATOMS.POPC.INC.32 RZ, [R17+URZ] ;  /* 0x0000000011ff7f8c */ /* 0x0001e2000d8000ff */
[-C--:B------:R-:W-:Y:S02]  /*1510*/  LOP3.LUT R63, R63, R38.reuse, RZ, 0x30, !PT ;  /* 0x000000263f3f7212 */ /* 0x080fe400078e30ff */
[-C--:B------:R-:W-:Y:S02]  /*1520*/  LOP3.LUT R61, R61, R38.reuse, RZ, 0x30, !PT ;  /* 0x000000263d3d7212 */ /* 0x080fe400078e30ff */
[-C--:B------:R-:W-:Y:S01]  /*1530*/  LOP3.LUT R59, R59, R38.reuse, RZ, 0x30, !PT ;  /* 0x000000263b3b7212 */ /* 0x080fe200078e30ff */
[----:B------:R-:W-:Y:S01]  /*1540*/  IMAD R22, R63, 0x4, R42 ;  /* 0x000000043f167824 */ /* 0x000fe200078e022a */
[----:B------:R-:W-:Y:S01]  /*1550*/  SHF.R.U64 R51, R51, UR4, R18 ;  /* 0x0000000433337c19 */ /* 0x000fe20008001212 */
[--C-:B------:R-:W-:Y:S01]  /*1560*/  IMAD R18, R65, 0x4, R42.reuse ;  /* 0x0000000441127824 */ /* 0x100fe200078e022a */
[-C--:B------:R-:W-:Y:S01]  /*1570*/  LOP3.LUT R43, R43, R38.reuse, RZ, 0x30, !PT ;  /* 0x000000262b2b7212 */ /* 0x080fe200078e30ff */
[----:B0-----:R-:W0:Y:S01]  /*1580*/  LDC.64 R16, c[0x0][0x380] ;  /* 0x0000e000ff107b82 */ /* 0x001e220000000a00 */
[--C-:B------:R-:W-:Y:S01]  /*1590*/  IMAD R23, R61, 0x4, R42.reuse ;  /* 0x000000043d177824 */ /* 0x100fe200078e022a */
[-C--:B------:R-:W-:Y:S01]  /*15a0*/  LOP3.LUT R45, R45, R38.reuse, RZ, 0x30, !PT ;  /* 0x000000262d2d7212 */ /* 0x080fe200078e30ff */
[--C-:B------:R-:W-:Y:S01]  /*15b0*/  IMAD R28, R59, 0x4, R42.reuse ;  /* 0x000000043b1c7824 */ /* 0x100fe200078e022a */
[-C--:B------:R-:W-:Y:S01]  /*15c0*/  LOP3.LUT R47, R47, R38.reuse, RZ, 0x30, !PT ;  /* 0x000000262f2f7212 */ /* 0x080fe200078e30ff */
[----:B------:R-:W-:Y:S01]  /*15d0*/  IMAD R36, R43, 0x4, R42 ;  /* 0x000000042b247824 */ /* 0x000fe200078e022a */
[----:B------:R-:W-:Y:S01]  /*15e0*/  LOP3.LUT R49, R49, R38, RZ, 0x30, !PT ;  /* 0x0000002631317212 */ /* 0x000fe200078e30ff */
[----:B------:R1:W-:Y:S01]  /*15f0*/  ATOMS.POPC.INC.32 RZ, [R18+URZ] ;  /* 0x0000000012ff7f8c */ /* 0x0003e2000d8000ff */
[----:B------:R-:W-:-:S02]  /*1600*/  ISETP.GT.U32.AND P4, PT, R13, 0xff, PT ;  /* 0x000000ff0d00780c */ /* 0x000fc40003f84070 */
[-C--:B------:R-:W-:Y:S01]  /*1610*/  LOP3.LUT R51, R51, R38.reuse, RZ, 0x30, !PT ;  /* 0x0000002633337212 */ /* 0x080fe200078e30ff */
[----:B------:R2:W-:Y:S01]  /*1620*/  ATOMS.POPC.INC.32 RZ, [R22+URZ] ;  /* 0x0000000016ff7f8c */ /* 0x0005e2000d8000ff */
[----:B------:R-:W-:Y:S02]  /*1630*/  LOP3.LUT R53, R53, R38, RZ, 0x30, !PT ;  /* 0x0000002635357212 */ /* 0x000fe400078e30ff */
[----:B------:R-:W-:Y:S01]  /*1640*/  P2R R58, PR, RZ, 0x10 ;  /* 0x00000010ff3a7803 */ /* 0x000fe20000000000 */
[----:B------:R3:W-:Y:S01]  /*1650*/  ATOMS.POPC.INC.32 RZ, [R23+URZ] ;  /* 0x0000000017ff7f8c */ /* 0x0007e2000d8000ff */
[--C-:B-1----:R-:W-:Y:S02]  /*1660*/  IMAD R18, R45, 0x4, R42.reuse ;  /* 0x000000042d127824 */ /* 0x102fe400078e022a */
[--C-:B------:R-:W-:Y:S01]  /*1670*/  IMAD R37, R53, 0x4, R42.reuse ;  /* 0x0000000435257824 */ /* 0x100fe200078e022a */
[----:B------:R1:W-:Y:S01]  /*1680*/  ATOMS.POPC.INC.32 RZ, [R28+URZ] ;  /* 0x000000001cff7f8c */ /* 0x0003e2000d8000ff */
[----:B--2---:R-:W-:-:S03]  /*1690*/  IMAD R22, R47, 0x4, R42 ;  /* 0x000000042f167824 */ /* 0x004fc600078e022a */
[----:B------:R2:W-:Y:S01]  /*16a0*/  ATOMS.POPC.INC.32 RZ, [R36+URZ] ;  /* 0x0000000024ff7f8c */ /* 0x0005e2000d8000ff */
[----:B---3--:R-:W-:-:S03]  /*16b0*/  IMAD R23, R49, 0x4, R42 ;  /* 0x0000000431177824 */ /* 0x008fc600078e022a */
[----:B------:R3:W-:Y:S01]  /*16c0*/  ATOMS.POPC.INC.32 RZ, [R18+URZ] ;  /* 0x0000000012ff7f8c */ /* 0x0007e2000d8000ff */
[----:B-1----:R-:W-:Y:S02]  /*16d0*/  IMAD.MOV.U32 R28, RZ, RZ, RZ ;  /* 0x000000ffff1c7224 */ /* 0x002fe400078e00ff */
[----:B--2---:R-:W-:Y:S01]  /*16e0*/  IMAD R36, R51, 0x4, R42 ;  /* 0x0000000433247824 */ /* 0x004fe200078e022a */
[----:B------:R3:W-:Y:S04]  /*16f0*/  ATOMS.POPC.INC.32 RZ, [R22+URZ] ;  /* 0x0000000016ff7f8c */ /* 0x0007e8000d8000ff */
[----:B------:R3:W-:Y:S04]  /*1700*/  ATOMS.POPC.INC.32 RZ, [R23+URZ] ;  /* 0x0000000017ff7f8c */ /* 0x0007e8000d8000ff */
[----:B------:R3:W-:Y:S04]  /*1710*/  ATOMS.POPC.INC.32 RZ, [R36+URZ] ;  /* 0x0000000024ff7f8c */ /* 0x0007e8000d8000ff */
[----:B------:R3:W-:Y:S01]  /*1720*/  ATOMS.POPC.INC.32 RZ, [R37+URZ] ;  /* 0x0000000025ff7f8c */ /* 0x0007e2000d8000ff */
[----:B------:R-:W-:Y:S06]  /*1730*/  BAR.SYNC.DEFER_BLOCKING 0x0 ;  /* 0x0000000000007b1d */ /* 0x000fec0000010000 */
[----:B0-----:R-:W-:Y:S05]  /*1740*/  @P4 BRA `(.L_x_217) ;  /* 0x00000000008c4947 */ /* 0x001fea0003800000 */
[----:B---3--:R-:W-:Y:S04]  /*1750*/  LDS R23, [R44] ;  /* 0x000000002c177984 */ /* 0x008fe80000000800 */
[----:B------:R-:W0:Y:S04]  /*1760*/  LDS R18, [R44+0x400] ;  /* 0x000400002c127984 */ /* 0x000e280000000800 */
        /* <DEDUP_REMOVED lines=8> */
[----:B------:R-:W5:Y:S01]  /*17f0*/  LDS R60, [R44+0x2800] ;  /* 0x002800002c3c7984 */ /* 0x000f620000000800 */
[----:B0-----:R-:W-:-:S03]  /*1800*/  IMAD.IADD R37, R23, 0x1, R18 ;  /* 0x0000000117257824 */ /* 0x001fc600078e0212 */
[----:B------:R-:W-:Y:S01]  /*1810*/  STS [R44+0x400], R23 ;  /* 0x000400172c007388 */ /* 0x000fe20000000800 */
[----:B-1----:R-:W-:-:S03]  /*1820*/  IMAD.IADD R69, R37, 0x1, R22 ;  /* 0x0000000125457824 */ /* 0x002fc600078e0216 */
[----:B------:R-:W-:Y:S01]  /*1830*/  STS [R44+0x800], R37 ;  /* 0x000800252c007388 */ /* 0x000fe20000000800 */
[----:B--2---:R-:W-:-:S03]  /*1840*/  IMAD.IADD R71, R69, 0x1, R28 ;  /* 0x0000000145477824 */ /* 0x004fc600078e021c */
[----:B------:R-:W-:Y:S01]  /*1850*/  STS [R44+0xc00], R69 ;  /* 0x000c00452c007388 */ /* 0x000fe20000000800 */
[----:B---3--:R-:W-:-:S03]  /*1860*/  IMAD.IADD R73, R71, 0x1, R36 ;  /* 0x0000000147497824 */ /* 0x008fc600078e0224 */
[----:B------:R-:W0:Y:S01]  /*1870*/  LDS R28, [R44+0x2c00] ;  /* 0x002c00002c1c7984 */ /* 0x000e220000000800 */
        /* <DEDUP_REMOVED lines=11> */
[----:B------:R1:W-:Y:S04]  /*1930*/  STS [R44+0x2400], R54 ;  /* 0x002400362c007388 */ /* 0x0003e80000000800 */
[----:B------:R1:W-:Y:S04]  /*1940*/  STS [R44+0x2800], R56 ;  /* 0x002800382c007388 */ /* 0x0003e80000000800 */
[----:B------:R1:W-:Y:S04]  /*1950*/  STS [R44], RZ ;  /* 0x000000ff2c007388 */ /* 0x0003e80000000800 */
[----:B------:R1:W-:Y:S01]  /*1960*/  STS [R44+0x2c00], R60 ;  /* 0x002c003c2c007388 */ /* 0x0003e20000000800 */
[----:B0-----:R-:W-:-:S07]  /*1970*/  IMAD.IADD R28, R60, 0x1, R28 ;  /* 0x000000013c1c7824 */ /* 0x001fce00078e021c */
.L_x_217:
[----:B------:R-:W-:Y:S05]  /*1980*/  BSYNC.RECONVERGENT B0 ;  /* 0x0000000000007941 */ /* 0x000fea0003800200 */
.L_x_216:
[C---:B------:R-:W-:Y:S01]  /*1990*/  ISETP.NE.AND P0, PT, R28.reuse, 0x1200, PT ;  /* 0x000012001c00780c */ /* 0x040fe20003f05270 */
[----:B---3--:R-:W-:Y:S01]  /*19a0*/  IMAD R37, R29, 0x100, R13 ;  /* 0x000001001d257824 */ /* 0x008fe200078e020d */
[----:B------:R-:W-:Y:S01]  /*19b0*/  @!P4 LOP3.LUT R69, R28, 0x40000000, RZ, 0xfc, !PT ;  /* 0x400000001c45c812 */ /* 0x000fe200078efcff */
[----:B------:R-:W0:Y:S01]  /*19c0*/  LDCU.64 UR4, c[0x0][0x3b8] ;  /* 0x00007700ff0477ac */ /* 0x000e220008000a00 */
[----:B------:R-:W-:Y:S01]  /*19d0*/  ISETP.LT.U32.AND P0, PT, R13, 0x100, !P0 ;  /* 0x000001000d00780c */ /* 0x000fe20004701070 */
[----:B------:R-:W-:Y:S01]  /*19e0*/  IMAD.WIDE R16, R37, 0x4, R16 ;  /* 0x0000000425107825 */ /* 0x000fe200078e0210 */
[----:B------:R-:W2:Y:S04]  /*19f0*/  LDC.64 R22, c[0x0][0x398] ;  /* 0x0000e600ff167b82 */ /* 0x000ea80000000a00 */
[----:B------:R3:W-:Y:S04]  /*1a00*/  @!P4 STG.E.STRONG.SYS desc[UR6][R16.64], R69 ;  /* 0x000000451000c986 */ /* 0x0007e8000c115906 */
[----:B------:R-:W4:Y:S08]  /*1a10*/  LDC.64 R36, c[0x0][0x390] ;  /* 0x0000e400ff247b82 */ /* 0x000f300000000a00 */
[----:B------:R-:W-:Y:S06]  /*1a20*/  BAR.RED.OR.DEFER_BLOCKING 0x0, P0 ;  /* 0x0000000000007b1d */ /* 0x000fec0000014800 */
[----:B------:R-:W5:Y:S01]  /*1a30*/  B2R.RESULT RZ, P0 ;  /* 0x0000000000ff731c */ /* 0x000f620000004000 */
[----:B0-----:R-:W-:-:S04]  /*1a40*/  LEA R18, P1, R46, UR4, 0x3 ;  /* 0x000000042e127c11 */ /* 0x001fc8000f8218ff */
[----:B------:R-:W-:Y:S01]  /*1a50*/  LEA.HI.X R19, R46, UR5, R19, 0x3, P1 ;  /* 0x000000052e137c11 */ /* 0x000fe200088f1c13 */
[----:B--2---:R-:W-:Y:S01]  /*1a60*/  IMAD.WIDE.U32 R22, R13, 0x8, R22 ;  /* 0x000000080d167825 */ /* 0x004fe200078e0016 */
[----:B---3-5:R-:W-:Y:S07]  /*1a70*/  @!P0 BRA `(.L_x_218) ;  /* 0x0000001000cc8947 */ /* 0x028fee0003800000 */
[C---:B------:R-:W-:Y:S01]  /*1a80*/  ISETP.GT.U32.AND P0, PT, R13.reuse, R55, PT ;  /* 0x000000370d00720c */ /* 0x040fe20003f04070 */
[----:B------:R-:W-:Y:S01]  /*1a90*/  BSSY B1, `(.L_x_219) ;  /* 0x000002d000017945 */ /* 0x000fe20003800000 */
[C---:B------:R-:W-:Y:S02]  /*1aa0*/  IMAD R45, R13.reuse, 0x8, R41 ;  /* 0x000000080d2d7824 */ /* 0x040fe400078e0229 */
[----:B----4-:R-:W-:Y:S01]  /*1ab0*/  IMAD.WIDE.U32 R36, R13, 0x8, R36 ;  /* 0x000000080d247825 */ /* 0x010fe200078e0024 */
[----:B------:R-:W-:Y:S01]  /*1ac0*/  SEL R41, RZ, 0x1200, !P0 ;  /* 0x00001200ff297807 */ /* 0x000fe20004000000 */
[----:B------:R-:W-:Y:S07]  /*1ad0*/  @P4 BRA `(.L_x_220) ;  /* 0x0000000000a04947 */ /* 0x000fee0003800000 */
        /* <DEDUP_REMOVED lines=11> */
.L_x_226:
[----:B------:R-:W2:Y:S01]  /*1b90*/  LDC.64 R22, c[0x0][0x380] ;  /* 0x0000e000ff167b82 */ /* 0x000ea20000000a00 */
[----:B------:R-:W-:Y:S01]  /*1ba0*/  VIADD R49, R40, 0xffffffff ;  /* 0xffffffff28317836 */ /* 0x000fe20000000000 */
[----:B------:R-:W-:Y:S03]  /*1bb0*/  BSSY B2, `(.L_x_223) ;  /* 0x0000008000027945 */ /* 0x000fe60003800000 */
[----:B0-----:R-:W-:-:S04]  /*1bc0*/  IMAD R43, R49, 0x100, R13 ;  /* 0x00000100312b7824 */ /* 0x001fc800078e020d */
[----:B--2---:R-:W-:-:S07]  /*1bd0*/  IMAD.WIDE R22, R43, 0x4, R22 ;  /* 0x000000042b167825 */ /* 0x004fce00078e0216 */
.L_x_224:
[----:B------:R-:W-:Y:S05]  /*1be0*/  YIELD ;  /* 0x0000000000007946 */ /* 0x000fea0003800000 */
[----:B------:R0:W-:Y:S06]  /*1bf0*/  MEMBAR.SC.CTA ;  /* 0x0000000000007992 */ /* 0x0001ec0000000000 */
[----:B0-----:R-:W2:Y:S02]  /*1c00*/  LDG.E.STRONG.SYS R42, desc[UR6][R22.64] ;  /* 0x00000006162a7981 */ /* 0x001ea4000c1f5900 */
[----:B--2---:R-:W-:-:S13]  /*1c10*/  ISETP.NE.AND P0, PT, R42, RZ, PT ;  /* 0x000000ff2a00720c */ /* 0x004fda0003f05270 */
[----:B------:R-:W-:Y:S05]  /*1c20*/  @!P0 BRA `(.L_x_224) ;  /* 0xfffffffc00ec8947 */ /* 0x000fea000383ffff */
[----:B------:R-:W-:Y:S05]  /*1c30*/  BSYNC B2 ;  /* 0x0000000000027941 */ /* 0x000fea0003800000 */
.L_x_223:
[----:B------:R-:W-:Y:S01]  /*1c40*/  BSSY.RECONVERGENT B2, `(.L_x_225) ;  /* 0x0000006000027945 */ /* 0x000fe20003800200 */
[C---:B------:R-:W-:Y:S02]  /*1c50*/  ISETP.GT.AND P0, PT, R42.reuse, -0x1, PT ;  /* 0xffffffff2a00780c */ /* 0x040fe40003f04270 */
[----:B------:R-:W-:Y:S01]  /*1c60*/  LOP3.LUT R42, R42, 0x3fffffff, RZ, 0xc0, !PT ;  /* 0x3fffffff2a2a7812 */ /* 0x000fe200078ec0ff */
[----:B------:R-:W-:Y:S05]  /*1c70*/  WARPSYNC.EXCLUSIVE R38 ;  /* 0x0000000026007348 */ /* 0x000fea0003a00000 */
[----:B------:R-:W-:-:S05]  /*1c80*/  IMAD.IADD R47, R42, 0x1, R47 ;  /* 0x000000012a2f7824 */ /* 0x000fca00078e022f */
[----:B------:R-:W-:-:S07]  /*1c90*/  VOTE.ANY R38, PT, P0 ;  /* 0x0000000000267806 */ /* 0x000fce00000e0100 */
[----:B------:R-:W-:Y:S05]  /*1ca0*/  BSYNC.RECONVERGENT B2 ;  /* 0x0000000000027941 */ /* 0x000fea0003800200 */
.L_x_225:
[----:B------:R-:W-:Y:S01]  /*1cb0*/  ISETP.GT.U32.AND P1, PT, R40, 0x1, PT ;  /* 0x000000012800780c */ /* 0x000fe20003f24070 */
[----:B------:R-:W-:-:S12]  /*1cc0*/  IMAD.MOV.U32 R40, RZ, RZ, R49 ;  /* 0x000000ffff287224 */ /* 0x000fd800078e0031 */
[----:B------:R-:W-:Y:S05]  /*1cd0*/  @P0 BRA P1, `(.L_x_226) ;  /* 0xfffffffc00ac0947 */ /* 0x000fea000083ffff */
[----:B------:R-:W-:Y:S05]  /*1ce0*/  BSYNC B0 ;  /* 0x0000000000007941 */ /* 0x000fea0003800000 */
.L_x_222:
[----:B------:R2:W3:Y:S02]  /*1cf0*/  LDS.64 R42, [R45+0x9000] ;  /* 0x009000002d2a7984 */ /* 0x0004e40000000a00 */
.L_x_221:
[C---:B------:R-:W-:Y:S01]  /*1d00*/  IMAD.IADD R23, R47.reuse, 0x1, -R28 ;  /* 0x000000012f177824 */ /* 0x040fe200078e0a1c */
[----:B------:R-:W-:-:S04]  /*1d10*/  LOP3.LUT R47, R47, 0x80000000, RZ, 0xfc, !PT ;  /* 0x800000002f2f7812 */ /* 0x000fc800078efcff */
[C---:B---3--:R-:W-:Y:S01]  /*1d20*/  IADD3 R22, P0, PT, R23.reuse, R42, RZ ;  /* 0x0000002a17167210 */ /* 0x048fe20007f1e0ff */
[----:B------:R3:W-:Y:S03]  /*1d30*/  STG.E.STRONG.SYS desc[UR6][R16.64], R47 ;  /* 0x0000002f10007986 */ /* 0x0007e6000c115906 */
[----:B------:R-:W-:-:S05]  /*1d40*/  LEA.HI.X.SX32 R23, R23, R43, 0x1, P0 ;  /* 0x0000002b17177211 */ /* 0x000fca00000f0eff */
[----:B------:R3:W-:Y:S04]  /*1d50*/  STS.64 [R45+0x9000], R22 ;  /* 0x009000162d007388 */ /* 0x0007e80000000a00 */
.L_x_220:
[----:B------:R-:W-:Y:S05]  /*1d60*/  BSYNC B1 ;  /* 0x0000000000017941 */ /* 0x000fea0003800000 */
.L_x_219:
[----:B---3--:R-:W3:Y:S01]  /*1d70*/  LDC.64 R16, c[0x0][0x390] ;  /* 0x0000e400ff107b82 */ /* 0x008ee20000000a00 */
[----:B------:R-:W-:Y:S01]  /*1d80*/  ISETP.GT.U32.AND P2, PT, R32, -0x1, PT ;  /* 0xffffffff2000780c */ /* 0x000fe20003f44070 */
[----:B------:R-:W-:Y:S05]  /*1d90*/  WARPSYNC.ALL ;  /* 0x0000000000007948 */ /* 0x000fea0003800000 */
[----:B------:R-:W-:Y:S01]  /*1da0*/  ISETP.GT.AND.EX P2, PT, R33, -0x1, PT, P2 ;  /* 0xffffffff2100780c */ /* 0x000fe20003f44320 */
[----:B------:R-:W4:Y:S01]  /*1db0*/  LDC R12, c[0x0][0x3c0] ;  /* 0x0000f000ff0c7b82 */ /* 0x000f220000000800 */
[----:B------:R-:W-:Y:S01]  /*1dc0*/  ISETP.GT.U32.AND P3, PT, R30, -0x1, PT ;  /* 0xffffffff1e00780c */ /* 0x000fe20003f64070 */
[----:B------:R-:W-:Y:S01]  /*1dd0*/  UMOV UR4, 0x400 ;  /* 0x0000040000047882 */ /* 0x000fe20000000000 */
[----:B------:R-:W-:-:S02]  /*1de0*/  SEL R23, RZ, 0xffffffff, !P2 ;  /* 0xffffffffff177807 */ /* 0x000fc40005000000 */
[----:B------:R-:W-:Y:S02]  /*1df0*/  ISETP.GT.U32.AND P4, PT, R26, -0x1, PT ;  /* 0xffffffff1a00780c */ /* 0x000fe40003f84070 */
[----:B------:R-:W-:Y:S01]  /*1e00*/  LOP3.LUT R22, R23, R32, RZ, 0x3c, !PT ;  /* 0x0000002017167212 */ /* 0x000fe200078e3cff */
[----:B------:R-:W5:Y:S01]  /*1e10*/  S2UR UR5, SR_CgaCtaId ;  /* 0x00000000000579c3 */ /* 0x000f620000008800 */
[----:B---3--:R-:W-:Y:S02]  /*1e20*/  ISETP.EQ.U32.AND P1, PT, R16, RZ, PT ;  /* 0x000000ff1000720c */ /* 0x008fe40003f22070 */
[----:B----4-:R-:W-:-:S04]  /*1e30*/  ISETP.GE.AND P0, PT, R39, R12, PT ;  /* 0x0000000c2700720c */ /* 0x010fc80003f06270 */
[----:B------:R-:W-:Y:S02]  /*1e40*/  ISETP.EQ.OR.EX P0, PT, R17, RZ, !P0, P1 ;  /* 0x000000ff1100720c */ /* 0x000fe40004702710 */
[----:B------:R-:W-:Y:S02]  /*1e50*/  ISETP.GT.U32.AND P1, PT, R34, -0x1, PT ;  /* 0xffffffff2200780c */ /* 0x000fe40003f24070 */
[----:B------:R-:W-:Y:S01]  /*1e60*/  ISETP.GT.U32.OR P0, PT, R13, 0xff, P0 ;  /* 0x000000ff0d00780c */ /* 0x000fe20000704470 */
[----:B------:R-:W-:Y:S01]  /*1e70*/  IMAD.MOV.U32 R13, RZ, RZ, -0x1 ;  /* 0xffffffffff0d7424 */ /* 0x000fe200078e00ff */
[----:B------:R-:W-:Y:S01]  /*1e80*/  ISETP.GT.AND.EX P1, PT, R35, -0x1, PT, P1 ;  /* 0xffffffff2300780c */ /* 0x000fe20003f24310 */
[----:B-----5:R-:W-:-:S03]  /*1e90*/  ULEA UR4, UR5, UR4, 0x18 ;  /* 0x0000000405047291 */ /* 0x020fc6000f8ec0ff */
[----:B------:R-:W-:Y:S02]  /*1ea0*/  SEL R17, RZ, 0xffffffff, !P1 ;  /* 0xffffffffff117807 */ /* 0x000fe40004800000 */
[----:B------:R-:W-:Y:S02]  /*1eb0*/  SEL R23, R13, 0x80000000, P2 ;  /* 0x800000000d177807 */ /* 0x000fe40001000000 */
[----:B------:R-:W-:Y:S02]  /*1ec0*/  LOP3.LUT R16, R17, R34, RZ, 0x3c, !PT ;  /* 0x0000002211107212 */ /* 0x000fe400078e3cff */
[----:B------:R-:W-:Y:S01]  /*1ed0*/  SEL R17, R13, 0x80000000, P1 ;  /* 0x800000000d117807 */ /* 0x000fe20000800000 */
[----:B0-----:R-:W0:Y:S01]  /*1ee0*/  @!P0 LDS.64 R42, [R45+0x9000] ;  /* 0x009000002d2a8984 */ /* 0x001e220000000a00 */
[----:B------:R-:W-:Y:S02]  /*1ef0*/  ISETP.GT.AND.EX P1, PT, R31, -0x1, PT, P3 ;  /* 0xffffffff1f00780c */ /* 0x000fe40003f24330 */
[----:B------:R-:W-:-:S02]  /*1f00*/  ISETP.GT.AND.EX P3, PT, R27, -0x1, PT, P4 ;  /* 0xffffffff1b00780c */ /* 0x000fc40003f64340 */
[----:B------:R-:W-:Y:S02]  /*1f10*/  SEL R47, RZ, 0xffffffff, !P1 ;  /* 0xffffffffff2f7807 */ /* 0x000fe40004800000 */
[----:B------:R-:W-:Y:S02]  /*1f20*/  SEL R49, R13, 0x80000000, P1 ;  /* 0x800000000d317807 */ /* 0x000fe40000800000 */
[----:B------:R-:W-:Y:S02]  /*1f30*/  ISETP.GT.U32.AND P1, PT, R24, -0x1, PT ;  /* 0xffffffff1800780c */ /* 0x000fe40003f24070 */
[----:B------:R-:W-:Y:S02]  /*1f40*/  LOP3.LUT R17, R17, R35, RZ, 0x3c, !PT ;  /* 0x0000002311117212 */ /* 0x000fe400078e3cff */
[----:B------:R-:W-:Y:S02]  /*1f50*/  LOP3.LUT R23, R23, R33, RZ, 0x3c, !PT ;  /* 0x0000002117177212 */ /* 0x000fe400078e3cff */
[----:B------:R-:W-:-:S02]  /*1f60*/  SEL R35, RZ, 0xffffffff, !P3 ;  /* 0xffffffffff237807 */ /* 0x000fc40005800000 */
[----:B------:R-:W-:Y:S02]  /*1f70*/  SEL R33, R13, 0x80000000, P3 ;  /* 0x800000000d217807 */ /* 0x000fe40001800000 */
[----:B------:R-:W-:Y:S02]  /*1f80*/  ISETP.GT.AND.EX P1, PT, R25, -0x1, PT, P1 ;  /* 0xffffffff1900780c */ /* 0x000fe40003f24310 */
[----:B------:R-:W-:Y:S02]  /*1f90*/  ISETP.GT.U32.AND P2, PT, R20, -0x1, PT ;  /* 0xffffffff1400780c */ /* 0x000fe40003f44070 */
[----:B------:R-:W-:Y:S02]  /*1fa0*/  ISETP.GT.U32.AND P3, PT, R14, -0x1, PT ;  /* 0xffffffff0e00780c */ /* 0x000fe40003f64070 */
[----:B------:R-:W-:Y:S02]  /*1fb0*/  LOP3.LUT R26, R35, R26, RZ, 0x3c, !PT ;  /* 0x0000001a231a7212 */ /* 0x000fe400078e3cff */
[----:B------:R-:W-:-:S02]  /*1fc0*/  LOP3.LUT R27, R33, R27, RZ, 0x3c, !PT ;  /* 0x0000001b211b7212 */ /* 0x000fc400078e3cff */
[----:B------:R-:W-:Y:S02]  /*1fd0*/  SEL R33, RZ, 0xffffffff, !P1 ;  /* 0xffffffffff217807 */ /* 0x000fe40004800000 */
[----:B------:R-:W-:Y:S02]  /*1fe0*/  SEL R35, R13, 0x80000000, P1 ;  /* 0x800000000d237807 */ /* 0x000fe40000800000 */
[----:B------:R-:W-:Y:S02]  /*1ff0*/  ISETP.GT.AND.EX P1, PT, R21, -0x1, PT, P2 ;  /* 0xffffffff1500780c */ /* 0x000fe40003f24320 */
[----:B------:R-:W-:Y:S02]  /*2000*/  ISETP.GT.AND.EX P2, PT, R15, -0x1, PT, P3 ;  /* 0xffffffff0f00780c */ /* 0x000fe40003f44330 */
[----:B------:R-:W-:Y:S02]  /*2010*/  LOP3.LUT R24, R33, R24, RZ, 0x3c, !PT ;  /* 0x0000001821187212 */ /* 0x000fe400078e3cff */
[----:B------:R-:W-:-:S02]  /*2020*/  SEL R33, RZ, 0xffffffff, !P2 ;  /* 0xffffffffff217807 */ /* 0x000fc40005000000 */
[--C-:B0-----:R-:W-:Y:S02]  /*2030*/  @!P0 IADD3 R32, P3, P4, R42, R41, R28.reuse ;  /* 0x000000292a208210 */ /* 0x101fe40007c7e01c */
[----:B------:R-:W-:Y:S02]  /*2040*/  LOP3.LUT R14, R33, R14, RZ, 0x3c, !PT ;  /* 0x0000000e210e7212 */ /* 0x000fe400078e3cff */
[----:B------:R-:W-:Y:S02]  /*2050*/  @!P0 SHF.R.S32.HI R33, RZ, 0x1f, R28 ;  /* 0x0000001fff218819 */ /* 0x000fe4000001141c */
[----:B------:R-:W-:Y:S02]  /*2060*/  LOP3.LUT R25, R35, R25, RZ, 0x3c, !PT ;  /* 0x0000001923197212 */ /* 0x000fe400078e3cff */
[----:B------:R-:W-:Y:S02]  /*2070*/  @!P0 IADD3.X R33, PT, PT, R43, RZ, R33, P3, P4 ;  /* 0x000000ff2b218210 */ /* 0x000fe40001fe8421 */
[----:B------:R-:W-:-:S02]  /*2080*/  SEL R35, RZ, 0xffffffff, !P1 ;  /* 0xffffffffff237807 */ /* 0x000fc40004800000 */
[----:B--2---:R-:W-:Y:S01]  /*2090*/  SEL R45, R13, 0x80000000, P1 ;  /* 0x800000000d2d7807 */ /* 0x004fe20000800000 */
[----:B------:R0:W-:Y:S01]  /*20a0*/  @!P0 STG.E.64 desc[UR6][R36.64], R32 ;  /* 0x0000002024008986 */ /* 0x0001e2000c101b06 */
[----:B------:R-:W-:Y:S02]  /*20b0*/  ISETP.GT.U32.AND P1, PT, R10, -0x1, PT ;  /* 0xffffffff0a00780c */ /* 0x000fe40003f24070 */
[----:B------:R-:W-:Y:S01]  /*20c0*/  LOP3.LUT R20, R35, R20, RZ, 0x3c, !PT ;  /* 0x0000001423147212 */ /* 0x000fe200078e3cff */
[----:B------:R-:W-:Y:S01]  /*20d0*/  BAR.SYNC.DEFER_BLOCKING 0x0 ;  /* 0x0000000000007b1d */ /* 0x000fe20000010000 */
[----:B------:R-:W-:Y:S02]  /*20e0*/  ISETP.GT.AND.EX P1, PT, R11, -0x1, PT, P1 ;  /* 0xffffffff0b00780c */ /* 0x000fe40003f24310 */
[----:B------:R-:W-:Y:S02]  /*20f0*/  LEA R34, R55, UR4, 0x3 ;  /* 0x0000000437227c11 */ /* 0x000fe4000f8e18ff */
[----:B------:R-:W-:-:S02]  /*2100*/  SEL R35, RZ, 0xffffffff, !P1 ;  /* 0xffffffffff237807 */ /* 0x000fc40004800000 */
[----:B------:R-:W-:Y:S02]  /*2110*/  SEL R41, R13, 0x80000000, P2 ;  /* 0x800000000d297807 */ /* 0x000fe40001000000 */
[----:B------:R-:W-:Y:S02]  /*2120*/  LOP3.LUT R10, R35, R10, RZ, 0x3c, !PT ;  /* 0x0000000a230a7212 */ /* 0x000fe400078e3cff */
[----:B------:R-:W-:Y:S02]  /*2130*/  ISETP.GT.U32.AND P2, PT, R8, -0x1, PT ;  /* 0xffffffff0800780c */ /* 0x000fe40003f44070 */
[----:B------:R-:W-:Y:S02]  /*2140*/  ISETP.GT.U32.AND P3, PT, R6, -0x1, PT ;  /* 0xffffffff0600780c */ /* 0x000fe40003f64070 */
[----:B------:R-:W-:Y:S02]  /*2150*/  ISETP.GT.AND.EX P0, PT, R9, -0x1, PT, P2 ;  /* 0xffffffff0900780c */ /* 0x000fe40003f04320 */
[----:B------:R-:W-:-:S02]  /*2160*/  LOP3.LUT R15, R41, R15, RZ, 0x3c, !PT ;  /* 0x0000000f290f7212 */ /* 0x000fc400078e3cff */
[----:B------:R-:W-:Y:S02]  /*2170*/  LOP3.LUT R21, R45, R21, RZ, 0x3c, !PT ;  /* 0x000000152d157212 */ /* 0x000fe400078e3cff */
[----:B------:R-:W-:Y:S02]  /*2180*/  SEL R41, RZ, 0xffffffff, !P0 ;  /* 0xffffffffff297807 */ /* 0x000fe40004000000 */
[C---:B------:R-:W-:Y:S01]  /*2190*/  SEL R43, R13.reuse, 0x80000000, P0 ;  /* 0x800000000d2b7807 */ /* 0x040fe20000000000 */
[----:B------:R-:W2:Y:S01]  /*21a0*/  LDS.64 R34, [R34+0x9000] ;  /* 0x0090000022227984 */ /* 0x000ea20000000a00 */
[----:B------:R-:W-:Y:S02]  /*21b0*/  SEL R45, R13, 0x80000000, P1 ;  /* 0x800000000d2d7807 */ /* 0x000fe40000800000 */
[----:B------:R-:W-:Y:S02]  /*21c0*/  ISETP.GT.AND.EX P0, PT, R7, -0x1, PT, P3 ;  /* 0xffffffff0700780c */ /* 0x000fe40003f04330 */
[----:B------:R-:W-:-:S02]  /*21d0*/  ISETP.GT.U32.AND P1, PT, R4, -0x1, PT ;  /* 0xffffffff0400780c */ /* 0x000fc40003f24070 */
[----:B0-----:R-:W-:Y:S02]  /*21e0*/  SEL R33, RZ, 0xffffffff, !P0 ;  /* 0xffffffffff217807 */ /* 0x001fe40004000000 */
[----:B------:R-:W-:Y:S02]  /*21f0*/  SEL R37, R13, 0x80000000, P0 ;  /* 0x800000000d257807 */ /* 0x000fe40000000000 */
[----:B------:R-:W-:Y:S02]  /*2200*/  ISETP.GT.AND.EX P0, PT, R5, -0x1, PT, P1 ;  /* 0xffffffff0500780c */ /* 0x000fe40003f04310 */
[----:B------:R-:W-:Y:S02]  /*2210*/  LOP3.LUT R8, R41, R8, RZ, 0x3c, !PT ;  /* 0x0000000829087212 */ /* 0x000fe400078e3cff */
[----:B------:R-:W-:Y:S02]  /*2220*/  LOP3.LUT R6, R33, R6, RZ, 0x3c, !PT ;  /* 0x0000000621067212 */ /* 0x000fe400078e3cff */
[----:B------:R-:W-:-:S02]  /*2230*/  SEL R33, RZ, 0xffffffff, !P0 ;  /* 0xffffffffff217807 */ /* 0x000fc40004000000 */
[----:B------:R-:W-:Y:S02]  /*2240*/  SEL R41, R13, 0x80000000, P0 ;  /* 0x800000000d297807 */ /* 0x000fe40000000000 */
[----:B------:R-:W-:Y:S02]  /*2250*/  ISETP.GT.AND P0, PT, R39, R12, PT ;  /* 0x0000000c2700720c */ /* 0x000fe40003f04270 */
[----:B------:R-:W-:Y:S02]  /*2260*/  ISETP.GT.U32.AND P2, PT, R2, -0x1, PT ;  /* 0xffffffff0200780c */ /* 0x000fe40003f44070 */
[----:B------:R-:W-:Y:S02]  /*2270*/  LOP3.LUT R7, R37, R7, RZ, 0x3c, !PT ;  /* 0x0000000725077212 */ /* 0x000fe400078e3cff */
[----:B------:R-:W-:Y:S02]  /*2280*/  ISETP.GT.AND.EX P1, PT, R3, -0x1, PT, P2 ;  /* 0xffffffff0300780c */ /* 0x000fe40003f24320 */
[----:B------:R-:W-:-:S02]  /*2290*/  LOP3.LUT R30, R47, R30, RZ, 0x3c, !PT ;  /* 0x0000001e2f1e7212 */ /* 0x000fc400078e3cff */
[----:B------:R-:W-:Y:S02]  /*22a0*/  SEL R37, RZ, 0xffffffff, !P1 ;  /* 0xffffffffff257807 */ /* 0x000fe40004800000 */
[----:B------:R-:W-:Y:S02]  /*22b0*/  SEL R13, R13, 0x80000000, P1 ;  /* 0x800000000d0d7807 */ /* 0x000fe40000800000 */
[----:B------:R-:W-:Y:S02]  /*22c0*/  LOP3.LUT R36, R37, R2, RZ, 0x3c, !PT ;  /* 0x0000000225247212 */ /* 0x000fe400078e3cff */
[----:B------:R-:W-:Y:S02]  /*22d0*/  LOP3.LUT R31, R49, R31, RZ, 0x3c, !PT ;  /* 0x0000001f311f7212 */ /* 0x000fe400078e3cff */
[----:B------:R-:W-:Y:S02]  /*22e0*/  LOP3.LUT R11, R45, R11, RZ, 0x3c, !PT ;  /* 0x0000000b2d0b7212 */ /* 0x000fe400078e3cff */
[----:B------:R-:W-:-:S02]  /*22f0*/  LOP3.LUT R9, R43, R9, RZ, 0x3c, !PT ;  /* 0x000000092b097212 */ /* 0x000fc400078e3cff */
[----:B------:R-:W-:Y:S02]  /*2300*/  LOP3.LUT R4, R33, R4, RZ, 0x3c, !PT ;  /* 0x0000000421047212 */ /* 0x000fe400078e3cff */
[----:B------:R-:W-:Y:S02]  /*2310*/  LOP3.LUT R5, R41, R5, RZ, 0x3c, !PT ;  /* 0x0000000529057212 */ /* 0x000fe400078e3cff */
[----:B------:R-:W-:Y:S01]  /*2320*/  LOP3.LUT R37, R13, R3, RZ, 0x3c, !PT ;  /* 0x000000030d257212 */ /* 0x000fe200078e3cff */
[----:B--2---:R-:W-:Y:S06]  /*2330*/  @P0 BRA `(.L_x_227) ;  /* 0x0000000000480947 */ /* 0x004fec0003800000 */
[----:B------:R-:W0:Y:S01]  /*2340*/  LDCU.64 UR4, c[0x0][0x3a0] ;  /* 0x00007400ff0477ac */ /* 0x000e220008000a00 */
[----:B------:R-:W-:-:S05]  /*2350*/  IADD3 R2, P1, PT, R0, R34, RZ ;  /* 0x0000002200027210 */ /* 0x000fca0007f3e0ff */
        /* <DEDUP_REMOVED lines=16> */
.L_x_227:
[----:B------:R-:W0:Y:S01]  /*2460*/  LDCU.64 UR4, c[0x0][0x3a0] ;  /* 0x00007400ff0477ac */ /* 0x000e220008000a00 */
[----:B------:R-:W-:Y:S01]  /*2470*/  IMAD R13, R29, -0x1200, R12 ;  /* 0xffffee001d0d7824 */ /* 0x000fe200078e020c */
[C---:B------:R-:W-:Y:S01]  /*2480*/  IADD3 R2, P1, PT, R0.reuse, R34, RZ ;  /* 0x0000002200027210 */ /* 0x040fe20007f3e0ff */
        /* <DEDUP_REMOVED lines=8> */
[----:B------:R-:W-:-:S03]  /*2510*/  VIADD R38, R0, 0xa0 ;  /* 0x000000a000267836 */ /* 0x000fc60000000000 */
[-C--:B------:R-:W-:Y:S01]  /*2520*/  ISETP.GE.AND P2, PT, R34, R13.reuse, PT ;  /* 0x0000000d2200720c */ /* 0x080fe20003f46270 */
[----:B------:R-:W-:Y:S01]  /*2530*/  VIADD R34, R0, 0xe0 ;  /* 0x000000e000227836 */ /* 0x000fe20000000000 */
[----:B0-----:R-:W-:Y:S02]  /*2540*/  LEA R32, P1, R2, UR4, 0x3 ;  /* 0x0000000402207c11 */ /* 0x001fe4000f8218ff */
[-C--:B------:R-:W-:Y:S02]  /*2550*/  ISETP.GE.AND P3, PT, R38, R13.reuse, PT ;  /* 0x0000000d2600720c */ /* 0x080fe40003f66270 */
[----:B------:R-:W-:Y:S02]  /*2560*/  LEA.HI.X R33, R2, UR5, R3, 0x3, P1 ;  /* 0x0000000502217c11 */ /* 0x000fe400088f1c03 */
[-C--:B------:R-:W-:Y:S01]  /*2570*/  ISETP.GE.AND P1, PT, R28, R13.reuse, PT ;  /* 0x0000000d1c00720c */ /* 0x080fe20003f26270 */
[----:B------:R-:W-:Y:S02]  /*2580*/  VIADD R28, R0, 0xc0 ;  /* 0x000000c0001c7836 */ /* 0x000fe40000000000 */
[----:B------:R0:W-:Y:S03]  /*2590*/  @!P4 STG.E.64 desc[UR6][R32.64], R16 ;  /* 0x000000102000c986 */ /* 0x0001e6000c101b06 */
[-C--:B------:R-:W-:Y:S01]  /*25a0*/  ISETP.GE.AND P4, PT, R28, R13.reuse, PT ;  /* 0x0000000d1c00720c */ /* 0x080fe20003f86270 */
[----:B------:R-:W-:Y:S01]  /*25b0*/  VIADD R28, R0, 0x100 ;  /* 0x00000100001c7836 */ /* 0x000fe20000000000 */
[----:B------:R2:W-:Y:S01]  /*25c0*/  @!P5 STG.E.64 desc[UR6][R32.64+0x100], R22 ;  /* 0x000100162000d986 */ /* 0x0005e2000c101b06 */
[----:B------:R-:W-:Y:S01]  /*25d0*/  ISETP.GE.AND P5, PT, R34, R13, PT ;  /* 0x0000000d2200720c */ /* 0x000fe20003fa6270 */
[----:B------:R-:W-:-:S02]  /*25e0*/  VIADD R34, R0, 0x120 ;  /* 0x0000012000227836 */ /* 0x000fc40000000000 */
[----:B------:R2:W-:Y:S01]  /*25f0*/  @!P6 STG.E.64 desc[UR6][R32.64+0x200], R30 ;  /* 0x0002001e2000e986 */ /* 0x0005e2000c101b06 */
[-C--:B------:R-:W-:Y:S01]  /*2600*/  ISETP.GE.AND P6, PT, R28, R13.reuse, PT ;  /* 0x0000000d1c00720c */ /* 0x080fe20003fc6270 */
[C---:B------:R-:W-:Y:S02]  /*2610*/  VIADD R28, R0.reuse, 0x140 ;  /* 0x00000140001c7836 */ /* 0x040fe40000000000 */
[----:B------:R2:W-:Y:S01]  /*2620*/  @!P1 STG.E.64 desc[UR6][R32.64+0x300], R26 ;  /* 0x0003001a20009986 */ /* 0x0005e2000c101b06 */
[----:B0-----:R-:W-:Y:S01]  /*2630*/  VIADD R16, R0, 0x160 ;  /* 0x0000016000107836 */ /* 0x001fe20000000000 */
[-C--:B------:R-:W-:Y:S02]  /*2640*/  ISETP.GE.AND P1, PT, R34, R13.reuse, PT ;  /* 0x0000000d2200720c */ /* 0x080fe40003f26270 */
        /* <DEDUP_REMOVED lines=10> */
.L_x_228:
[----:B------:R-:W-:Y:S05]  /*26f0*/  @P0 BRA `(.L_x_229) ;  /* 0x0000000000340947 */ /* 0x000fea0003800000 */
[----:B0-2---:R0:W5:Y:S04]  /*2700*/  LDG.E.64 R26, desc[UR6][R18.64] ;  /* 0x00000006121a7981 */ /* 0x005168000c1e1b00 */
        /* <DEDUP_REMOVED lines=12> */
.L_x_229:
[----:B------:R-:W-:Y:S02]  /*27d0*/  IMAD.IADD R57, R12, 0x1, -R57 ;  /* 0x000000010c397824 */ /* 0x000fe400078e0a39 */
[C---:B------:R-:W-:Y:S02]  /*27e0*/  VIADD R28, R0.reuse, 0x20 ;  /* 0x00000020001c7836 */ /* 0x040fe40000000000 */
[C---:B------:R-:W-:Y:S01]  /*27f0*/  VIADD R34, R0.reuse, 0x40 ;  /* 0x0000004000227836 */ /* 0x040fe20000000000 */
[CC--:B------:R-:W-:Y:S01]  /*2800*/  ISETP.GE.AND P4, PT, R0.reuse, R57.reuse, PT ;  /* 0x000000390000720c */ /* 0x0c0fe20003f86270 */
[----:B0-2---:R-:W-:Y:S01]  /*2810*/  VIADD R36, R0, 0x80 ;  /* 0x0000008000247836 */ /* 0x005fe20000000000 */
        /* <DEDUP_REMOVED lines=31> */
.L_x_230:
[----:B------:R-:W-:Y:S05]  /*2a10*/  @P0 BRA `(.L_x_231) ;  /* 0x0000000000400947 */ /* 0x000fea0003800000 */
[----:B------:R-:W3:Y:S02]  /*2a20*/  LDCU.64 UR4, c[0x0][0x3b0] ;  /* 0x00007600ff0477ac */ /* 0x000ee40008000a00 */
[----:B---3--:R-:W-:-:S04]  /*2a30*/  LEA R12, P0, R2, UR4, 0x3 ;  /* 0x00000004020c7c11 */ /* 0x008fc8000f8018ff */
        /* <DEDUP_REMOVED lines=14> */
.L_x_231:
[----:B------:R-:W3:Y:S01]  /*2b20*/  LDCU.64 UR4, c[0x0][0x3b0] ;  /* 0x00007600ff0477ac */ /* 0x000ee20008000a00 */
[----:B------:R-:W-:Y:S02]  /*2b30*/  IMAD R29, R29, -0x1200, R12 ;  /* 0xffffee001d1d7824 */ /* 0x000fe400078e020c */
[C---:B------:R-:W-:Y:S02]  /*2b40*/  VIADD R12, R0.reuse, 0x20 ;  /* 0x00000020000c7836 */ /* 0x040fe40000000000 */
[C---:B0-2---:R-:W-:Y:S01]  /*2b50*/  VIADD R18, R0.reuse, 0x40 ;  /* 0x0000004000127836 */ /* 0x045fe20000000000 */
        /* <DEDUP_REMOVED lines=9> */
[----:B---3--:R-:W-:Y:S02]  /*2bf0*/  LEA R12, P2, R2, UR4, 0x3 ;  /* 0x00000004020c7c11 */ /* 0x008fe4000f8418ff */
        /* <DEDUP_REMOVED lines=27> */
.L_x_218:
[----:B------:R-:W-:Y:S01]  /*2db0*/  IMAD.MOV.U32 R12, RZ, RZ, RZ ;  /* 0x000000ffff0c7224 */ /* 0x000fe200078e00ff */
[C---:B------:R-:W-:Y:S01]  /*2dc0*/  ISETP.GT.U32.AND P0, PT, R13.reuse, 0x1f, PT ;  /* 0x0000001f0d00780c */ /* 0x040fe20003f04070 */
[----:B------:R-:W-:Y:S05]  /*2dd0*/  WARPSYNC.ALL ;  /* 0x0000000000007948 */ /* 0x000fea0003800000 */
[----:B----4-:R-:W-:-:S04]  /*2de0*/  IMAD.HI.U32 R36, R13, 0x15555556, R12 ;  /* 0x155555560d247827 */ /* 0x010fc800078e000c */
[----:B-1----:R-:W-:-:S05]  /*2df0*/  IMAD R75, R36, 0x4, R41 ;  /* 0x00000004244b7824 */ /* 0x002fca00078e0229 */
        /* <DEDUP_REMOVED lines=33> */
.L_x_302:
        /* <DEDUP_REMOVED lines=22> */
[----:B-1----:R-:W-:Y:S01]  /*3170*/  IMAD.IADD R77, R36, 0x1, R37 ;  /* 0x00000001244d7824 */ /* 0x002fe200078e0225 */
[----:B------:R2:W-:Y:S04]  /*3180*/  STS [R56+0x3438], R37 ;  /* 0x0034382538007388 */ /* 0x0005e80000000800 */
[----:B------:R2:W-:Y:S02]  /*3190*/  STS [R56+0x343c], R77 ;  /* 0x00343c4d38007388 */ /* 0x0005e40000000800 */
.L_x_232:
[----:B------:R-:W-:Y:S05]  /*31a0*/  WARPSYNC.ALL ;  /* 0x0000000000007948 */ /* 0x000fea0003800000 */
[----:B------:R-:W-:Y:S01]  /*31b0*/  BAR.SYNC.DEFER_BLOCKING 0x0 ;  /* 0x0000000000007b1d */ /* 0x000fe20000010000 */
[----:B------:R-:W-:-:S05]  /*31c0*/  ISETP.NE.AND P0, PT, R58, RZ, PT ;  /* 0x000000ff3a00720c */ /* 0x000fca0003f05270 */
[----:B------:R-:W-:Y:S01]  /*31d0*/  BSSY.RECONVERGENT B0, `(.L_x_234) ;  /* 0x0000027000007945 */ /* 0x000fe20003800200 */
[----:B--2---:R1:W2:Y:S07]  /*31e0*/  LDS R37, [R75+0x3410] ;  /* 0x003410004b257984 */ /* 0x0042ae0000000800 */
[----:B------:R-:W-:Y:S05]  /*31f0*/  @P0 BRA `(.L_x_235) ;  /* 0x0000000000900947 */ /* 0x000fea0003800000 */
[----:B------:R-:W2:Y:S04]  /*3200*/  LDS R46, [R44] ;  /* 0x000000002c2e7984 */ /* 0x000ea80000000800 */
[----:B------:R-:W3:Y:S04]  /*3210*/  LDS R48, [R44+0x400] ;  /* 0x000400002c307984 */ /* 0x000ee80000000800 */
[----:B------:R-:W4:Y:S04]  /*3220*/  LDS R50, [R44+0x800] ;  /* 0x000800002c327984 */ /* 0x000f280000000800 */
[----:B------:R-:W5:Y:S04]  /*3230*/  LDS R52, [R44+0xc00] ;  /* 0x000c00002c347984 */ /* 0x000f680000000800 */
[----:B------:R-:W1:Y:S04]  /*3240*/  LDS R54, [R44+0x1000] ;  /* 0x001000002c367984 */ /* 0x000e680000000800 */
[----:B------:R-:W1:Y:S04]  /*3250*/  LDS R56, [R44+0x1400] ;  /* 0x001400002c387984 */ /* 0x000e680000000800 */
[----:B------:R-:W1:Y:S04]  /*3260*/  LDS R60, [R44+0x1800] ;  /* 0x001800002c3c7984 */ /* 0x000e680000000800 */
[----:B------:R-:W1:Y:S04]  /*3270*/  LDS R62, [R44+0x1c00] ;  /* 0x001c00002c3e7984 */ /* 0x000e680000000800 */
[----:B------:R-:W1:Y:S04]  /*3280*/  LDS R64, [R44+0x2000] ;  /* 0x002000002c407984 */ /* 0x000e680000000800 */
[----:B0-----:R-:W0:Y:S04]  /*3290*/  LDS R66, [R44+0x2400] ;  /* 0x002400002c427984 */ /* 0x001e280000000800 */
[----:B------:R-:W0:Y:S01]  /*32a0*/  LDS R68, [R44+0x2800] ;  /* 0x002800002c447984 */ /* 0x000e220000000800 */
[----:B--2---:R-:W-:-:S03]  /*32b0*/  IMAD.IADD R57, R37, 0x1, R46 ;  /* 0x0000000125397824 */ /* 0x004fc600078e022e */
[----:B------:R-:W2:Y:S01]  /*32c0*/  LDS R36, [R44+0x2c00] ;  /* 0x002c00002c247984 */ /* 0x000ea20000000800 */
[C---:B---3--:R-:W-:Y:S02]  /*32d0*/  IMAD.IADD R69, R37.reuse, 0x1, R48 ;  /* 0x0000000125457824 */ /* 0x048fe400078e0230 */
[C---:B----4-:R-:W-:Y:S01]  /*32e0*/  IMAD.IADD R71, R37.reuse, 0x1, R50 ;  /* 0x0000000125477824 */ /* 0x050fe200078e0232 */
[----:B------:R3:W-:Y:S01]  /*32f0*/  STS [R44], R57 ;  /* 0x000000392c007388 */ /* 0x0007e20000000800 */
[----:B-----5:R-:W-:-:S03]  /*3300*/  IMAD.IADD R73, R37, 0x1, R52 ;  /* 0x0000000125497824 */ /* 0x020fc600078e0234 */
[----:B------:R0:W-:Y:S01]  /*3310*/  STS [R44+0x400], R69 ;  /* 0x000400452c007388 */ /* 0x0001e20000000800 */
[----:B-1----:R-:W-:-:S03]  /*3320*/  IMAD.IADD R75, R37, 0x1, R54 ;  /* 0x00000001254b7824 */ /* 0x002fc600078e0236 */
[----:B------:R1:W-:Y:S01]  /*3330*/  STS [R44+0x800], R71 ;  /* 0x000800472c007388 */ /* 0x0003e20000000800 */
[----:B------:R-:W-:-:S03]  /*3340*/  IMAD.IADD R77, R37, 0x1, R56 ;  /* 0x00000001254d7824 */ /* 0x000fc600078e0238 */
[----:B------:R2:W-:Y:S01]  /*3350*/  STS [R44+0xc00], R73 ;  /* 0x000c00492c007388 */ /* 0x0005e20000000800 */
[----:B------:R-:W-:-:S03]  /*3360*/  IMAD.IADD R60, R37, 0x1, R60 ;  /* 0x00000001253c7824 */ /* 0x000fc600078e023c */
[----:B------:R4:W-:Y:S01]  /*3370*/  STS [R44+0x1000], R75 ;  /* 0x0010004b2c007388 */ /* 0x0009e20000000800 */
[----:B---3--:R-:W-:-:S03]  /*3380*/  IMAD.IADD R57, R37, 0x1, R62 ;  /* 0x0000000125397824 */ /* 0x008fc600078e023e */
[----:B------:R4:W-:Y:S01]  /*3390*/  STS [R44+0x1400], R77 ;  /* 0x0014004d2c007388 */ /* 0x0009e20000000800 */
[----:B------:R-:W-:-:S03]  /*33a0*/  IMAD.IADD R64, R37, 0x1, R64 ;  /* 0x0000000125407824 */ /* 0x000fc600078e0240 */
[----:B------:R4:W-:Y:S01]  /*33b0*/  STS [R44+0x1800], R60 ;  /* 0x0018003c2c007388 */ /* 0x0009e20000000800 */
[----:B0-----:R-:W-:-:S03]  /*33c0*/  IMAD.IADD R69, R37, 0x1, R66 ;  /* 0x0000000125457824 */ /* 0x001fc600078e0242 */
[----:B------:R4:W-:Y:S01]  /*33d0*/  STS [R44+0x1c00], R57 ;  /* 0x001c00392c007388 */ /* 0x0009e20000000800 */
[----:B-1----:R-:W-:-:S03]  /*33e0*/  IMAD.IADD R71, R37, 0x1, R68 ;  /* 0x0000000125477824 */ /* 0x002fc600078e0244 */
[----:B------:R4:W-:Y:S01]  /*33f0*/  STS [R44+0x2000], R64 ;  /* 0x002000402c007388 */ /* 0x0009e20000000800 */
[----:B--2---:R-:W-:-:S03]  /*3400*/  IMAD.IADD R73, R37, 0x1, R36 ;  /* 0x0000000125497824 */ /* 0x004fc600078e0224 */
[----:B------:R4:W-:Y:S04]  /*3410*/  STS [R44+0x2400], R69 ;  /* 0x002400452c007388 */ /* 0x0009e80000000800 */
[----:B------:R4:W-:Y:S04]  /*3420*/  STS [R44+0x2800], R71 ;  /* 0x002800472c007388 */ /* 0x0009e80000000800 */
[----:B------:R4:W-:Y:S02]  /*3430*/  STS [R44+0x2c00], R73 ;  /* 0x002c00492c007388 */ /* 0x0009e40000000800 */
.L_x_235:
[----:B------:R-:W-:Y:S05]  /*3440*/  BSYNC.RECONVERGENT B0 ;  /* 0x0000000000007941 */ /* 0x000fea0003800200 */
.L_x_234:
[----:B------:R-:W-:Y:S01]  /*3450*/  BAR.SYNC.DEFER_BLOCKING 0x0 ;  /* 0x0000000000007b1d */ /* 0x000fe20000010000 */
[----:B------:R-:W-:Y:S01]  /*3460*/  R2P PR, R55, 0x7f ;  /* 0x0000007f37007804 */ /* 0x000fe20000000000 */
[----:B------:R-:W-:-:S04]  /*3470*/  IMAD.MOV.U32 R48, RZ, RZ, RZ ;  /* 0x000000ffff307224 */ /* 0x000fc800078e00ff */
[----:B------:R-:W-:Y:S01]  /*3480*/  BSSY.RECONVERGENT B0, `(.L_x_236) ;  /* 0x0000021000007945 */ /* 0x000fe20003800200 */
[----:B----4-:R-:W3:Y:S07]  /*3490*/  S2R R44, SR_LEMASK ;  /* 0x00000000002c7919 */ /* 0x010eee0000003a00 */
        /* <DEDUP_REMOVED lines=8> */
[----:B------:R-:W-:Y:S02]  /*3520*/  @!P3 LOP3.LUT R71, RZ, R71, RZ, 0x33, !PT ;  /* 0x00000047ff47b212 */ /* 0x000fe400078e33ff */
[----:B------:R-:W-:Y:S02]  /*3530*/  LOP3.LUT R36, R69, R36, RZ, 0xc0, !PT ;  /* 0x0000002445247212 */ /* 0x000fe400078ec0ff */
[----:B------:R-:W-:Y:S02]  /*3540*/  VOTE.ANY R57, PT, P4 ;  /* 0x0000000000397806 */ /* 0x000fe400020e0100 */
[----:B------:R-:W-:Y:S02]  /*3550*/  LOP3.LUT P0, RZ, R55, 0x80, RZ, 0xc0, !PT ;  /* 0x0000008037ff7812 */ /* 0x000fe4000780c0ff */
[----:B------:R-:W-:Y:S02]  /*3560*/  LOP3.LUT R36, R71, R36, RZ, 0xc0, !PT ;  /* 0x0000002447247212 */ /* 0x000fe400078ec0ff */
[----:B------:R-:W-:-:S02]  /*3570*/  VOTE.ANY R69, PT, P5 ;  /* 0x0000000000457806 */ /* 0x000fc400028e0100 */
[----:B------:R-:W-:Y:S02]  /*3580*/  @!P4 LOP3.LUT R57, RZ, R57, RZ, 0x33, !PT ;  /* 0x00000039ff39c212 */ /* 0x000fe400078e33ff */
[----:B------:R-:W-:Y:S02]  /*3590*/  @!P5 LOP3.LUT R69, RZ, R69, RZ, 0x33, !PT ;  /* 0x00000045ff45d212 */ /* 0x000fe400078e33ff */
[----:B------:R-:W-:Y:S02]  /*35a0*/  LOP3.LUT R36, R57, R36, RZ, 0xc0, !PT ;  /* 0x0000002439247212 */ /* 0x000fe400078ec0ff */
[----:B------:R-:W-:Y:S02]  /*35b0*/  VOTE.ANY R57, PT, P6 ;  /* 0x0000000000397806 */ /* 0x000fe400030e0100 */
[----:B------:R-:W-:Y:S02]  /*35c0*/  LOP3.LUT R36, R69, R36, RZ, 0xc0, !PT ;  /* 0x0000002445247212 */ /* 0x000fe400078ec0ff */
[----:B------:R-:W-:-:S02]  /*35d0*/  VOTE.ANY R69, PT, P0 ;  /* 0x0000000000457806 */ /* 0x000fc400000e0100 */
[----:B------:R-:W-:Y:S02]  /*35e0*/  @!P6 LOP3.LUT R57, RZ, R57, RZ, 0x33, !PT ;  /* 0x00000039ff39e212 */ /* 0x000fe400078e33ff */
[----:B------:R-:W-:Y:S02]  /*35f0*/  @!P0 LOP3.LUT R69, RZ, R69, RZ, 0x33, !PT ;  /* 0x00000045ff458212 */ /* 0x000fe400078e33ff */
[----:B------:R-:W-:-:S04]  /*3600*/  LOP3.LUT R36, R57, R36, RZ, 0xc0, !PT ;  /* 0x0000002439247212 */ /* 0x000fc800078ec0ff */
[----:B------:R-:W-:-:S04]  /*3610*/  LOP3.LUT R69, R69, R36, RZ, 0xc0, !PT ;  /* 0x0000002445457212 */ /* 0x000fc800078ec0ff */
[----:B------:R-:W4:Y:S01]  /*3620*/  FLO.U32 R57, R69 ;  /* 0x0000004500397300 */ /* 0x000f2200000e0000 */
[----:B---3--:R-:W-:-:S07]  /*3630*/  LOP3.LUT R36, R44, R69, RZ, 0xc0, !PT ;  /* 0x000000452c247212 */ /* 0x008fce00078ec0ff */
[----:B------:R-:W3:Y:S01]  /*3640*/  POPC R36, R36 ;  /* 0x0000002400247309 */ /* 0x000ee20000000000 */
[----:B----4-:R-:W-:-:S13]  /*3650*/  ISETP.NE.AND P0, PT, R40, R57, PT ;  /* 0x000000392800720c */ /* 0x010fda0003f05270 */
[----:B---3--:R-:W-:Y:S05]  /*3660*/  @P0 BRA `(.L_x_237) ;  /* 0x0000000000080947 */ /* 0x008fea0003800000 */
[----:B------:R-:W-:-:S05]  /*3670*/  IMAD R55, R55, 0x4, R42 ;  /* 0x0000000437377824 */ /* 0x000fca00078e022a */
[----:B------:R3:W4:Y:S02]  /*3680*/  ATOMS.ADD R48, [R55], R36 ;  /* 0x000000243730738c */ /* 0x0007240000000000 */
.L_x_237:
[----:B------:R-:W-:Y:S05]  /*3690*/  BSYNC.RECONVERGENT B0 ;  /* 0x0000000000007941 */ /* 0x000fea0003800200 */
.L_x_236:
[----:B------:R-:W-:Y:S01]  /*36a0*/  R2P PR, R67, 0x7f ;  /* 0x0000007f43007804 */ /* 0x000fe20000000000 */
[----:B------:R-:W-:Y:S01]  /*36b0*/  BSSY.RECONVERGENT B0, `(.L_x_238) ;  /* 0x0000022000007945 */ /* 0x000fe20003800200 */
[----:B------:R-:W-:-:S11]  /*36c0*/  IMAD.MOV.U32 R50, RZ, RZ, RZ ;  /* 0x000000ffff327224 */ /* 0x000fd600078e00ff */
        /* <DEDUP_REMOVED lines=22> */
[----:B----4-:R3:W4:Y:S01]  /*3830*/  SHFL.IDX PT, R55, R48, R57, 0x1f ;  /* 0x00001f3930377589 */ /* 0x01072200000e0000 */
[----:B------:R-:W-:-:S04]  /*3840*/  LOP3.LUT R46, R69, R46, RZ, 0xc0, !PT ;  /* 0x0000002e452e7212 */ /* 0x000fc800078ec0ff */
[----:B------:R-:W-:-:S04]  /*3850*/  LOP3.LUT R71, R71, R46, RZ, 0xc0, !PT ;  /* 0x0000002e47477212 */ /* 0x000fc800078ec0ff */
[----:B------:R-:W5:Y:S01]  /*3860*/  FLO.U32 R69, R71 ;  /* 0x0000004700457300 */ /* 0x000f6200000e0000 */
[----:B------:R-:W-:-:S07]  /*3870*/  LOP3.LUT R46, R44, R71, RZ, 0xc0, !PT ;  /* 0x000000472c2e7212 */ /* 0x000fce00078ec0ff */
[----:B------:R-:W0:Y:S01]  /*3880*/  POPC R46, R46 ;  /* 0x0000002e002e7309 */ /* 0x000e220000000000 */
[----:B-----5:R-:W-:-:S13]  /*3890*/  ISETP.NE.AND P0, PT, R40, R69, PT ;  /* 0x000000452800720c */ /* 0x020fda0003f05270 */
[----:B0--34-:R-:W-:Y:S05]  /*38a0*/  @P0 BRA `(.L_x_239) ;  /* 0x0000000000080947 */ /* 0x019fea0003800000 */
[----:B------:R-:W-:-:S05]  /*38b0*/  IMAD R67, R67, 0x4, R42 ;  /* 0x0000000443437824 */ /* 0x000fca00078e022a */
[----:B------:R0:W3:Y:S02]  /*38c0*/  ATOMS.ADD R50, [R67], R46 ;  /* 0x0000002e4332738c */ /* 0x0000e40000000000 */
.L_x_239:
[----:B------:R-:W-:Y:S05]  /*38d0*/  BSYNC.RECONVERGENT B0 ;  /* 0x0000000000007941 */ /* 0x000fea0003800200 */
.L_x_238:
[----:B------:R-:W-:Y:S01]  /*38e0*/  R2P PR, R65, 0x7f ;  /* 0x0000007f41007804 */ /* 0x000fe20000000000 */
[----:B------:R-:W-:Y:S01]  /*38f0*/  BSSY.RECONVERGENT B0, `(.L_x_240) ;  /* 0x0000022000007945 */ /* 0x000fe20003800200 */
[----:B------:R-:W-:-:S11]  /*3900*/  IMAD.MOV.U32 R52, RZ, RZ, RZ ;  /* 0x000000ffff347224 */ /* 0x000fd600078e00ff */
[----:B------:R-:W-:Y:S02]  /*3910*/  VOTE.ANY R48, PT, P0 ;  /* 0x0000000000307806 */ /* 0x000fe400000e0100 */
[----:B------:R-:W-:Y:S02]  /*3920*/  VOTE.ANY R57, PT, P1 ;  /* 0x0000000000397806 */ /* 0x000fe400008e0100 */
[----:B------:R-:W-:Y:S02]  /*3930*/  @!P0 LOP3.LUT R48, RZ, R48, RZ, 0x33, !PT ;  /* 0x00000030ff308212 */ /* 0x000fe400078e33ff */
[----:B0-----:R-:W-:Y:S02]  /*3940*/  VOTE.ANY R67, PT, P2 ;  /* 0x0000000000437806 */ /* 0x001fe400010e0100 */
        /* <DEDUP_REMOVED lines=28> */
.L_x_241:
[----:B------:R-:W-:Y:S05]  /*3b10*/  BSYNC.RECONVERGENT B0 ;  /* 0x0000000000007941 */ /* 0x000fea0003800200 */
.L_x_240:
[----:B------:R-:W-:Y:S01]  /*3b20*/  R2P PR, R63, 0x7f ;  /* 0x0000007f3f007804 */ /* 0x000fe20000000000 */
[----:B------:R-:W-:Y:S01]  /*3b30*/  BSSY.RECONVERGENT B0, `(.L_x_242) ;  /* 0x0000022000007945 */ /* 0x000fe20003800200 */
[----:B------:R-:W-:-:S11]  /*3b40*/  IMAD.MOV.U32 R54, RZ, RZ, RZ ;  /* 0x000000ffff367224 */ /* 0x000fd600078e00ff */
[----:B------:R-:W-:Y:S02]  /*3b50*/  VOTE.ANY R50, PT, P0 ;  /* 0x0000000000327806 */ /* 0x000fe400000e0100 */
[----:B0-----:R-:W-:Y:S02]  /*3b60*/  VOTE.ANY R65, PT, P1 ;  /* 0x0000000000417806 */ /* 0x001fe400008e0100 */
[----:B------:R-:W-:Y:S02]  /*3b70*/  @!P0 LOP3.LUT R50, RZ, R50, RZ, 0x33, !PT ;  /* 0x00000032ff328212 */ /* 0x000fe400078e33ff */
[----:B------:R-:W-:Y:S02]  /*3b80*/  @!P1 LOP3.LUT R65, RZ, R65, RZ, 0x33, !PT ;  /* 0x00000041ff419212 */ /* 0x000fe400078e33ff */
[----:B------:R-:W-:Y:S02]  /*3b90*/  VOTE.ANY R69, PT, P2 ;  /* 0x0000000000457806 */ /* 0x000fe400010e0100 */
[----:B------:R-:W-:-:S02]  /*3ba0*/  LOP3.LUT R50, R65, R50, RZ, 0xc0, !PT ;  /* 0x0000003241327212 */ /* 0x000fc400078ec0ff */
[----:B------:R-:W-:Y:S02]  /*3bb0*/  VOTE.ANY R65, PT, P3 ;  /* 0x0000000000417806 */ /* 0x000fe400018e0100 */
[----:B------:R-:W-:Y:S02]  /*3bc0*/  @!P2 LOP3.LUT R69, RZ, R69, RZ, 0x33, !PT ;  /* 0x00000045ff45a212 */ /* 0x000fe400078e33ff */
[----:B------:R-:W-:Y:S02]  /*3bd0*/  @!P3 LOP3.LUT R65, RZ, R65, RZ, 0x33, !PT ;  /* 0x00000041ff41b212 */ /* 0x000fe400078e33ff */
[----:B------:R-:W-:Y:S02]  /*3be0*/  LOP3.LUT R50, R69, R50, RZ, 0xc0, !PT ;  /* 0x0000003245327212 */ /* 0x000fe400078ec0ff */
[----:B------:R-:W-:Y:S02]  /*3bf0*/  LOP3.LUT P0, RZ, R63, 0x80, RZ, 0xc0, !PT ;  /* 0x000000803fff7812 */ /* 0x000fe4000780c0ff */
[----:B------:R-:W-:-:S02]  /*3c00*/  VOTE.ANY R69, PT, P4 ;  /* 0x0000000000457806 */ /* 0x000fc400020e0100 */
[----:B------:R-:W-:Y:S02]  /*3c10*/  LOP3.LUT R50, R65, R50, RZ, 0xc0, !PT ;  /* 0x0000003241327212 */ /* 0x000fe400078ec0ff */
[----:B------:R-:W-:Y:S02]  /*3c20*/  VOTE.ANY R65, PT, P5 ;  /* 0x0000000000417806 */ /* 0x000fe400028e0100 */
[----:B------:R-:W-:Y:S02]  /*3c30*/  @!P4 LOP3.LUT R69, RZ, R69, RZ, 0x33, !PT ;  /* 0x00000045ff45c212 */ /* 0x000fe400078e33ff */
[----:B------:R-:W-:Y:S02]  /*3c40*/  @!P5 LOP3.LUT R65, RZ, R65, RZ, 0x33, !PT ;  /* 0x00000041ff41d212 */ /* 0x000fe400078e33ff */
[----:B------:R-:W-:Y:S02]  /*3c50*/  LOP3.LUT R50, R69, R50, RZ, 0xc0, !PT ;  /* 0x0000003245327212 */ /* 0x000fe400078ec0ff */
[----:B------:R-:W-:-:S02]  /*3c60*/  VOTE.ANY R69, PT, P6 ;  /* 0x0000000000457806 */ /* 0x000fc400030e0100 */
[----:B------:R-:W-:Y:S02]  /*3c70*/  LOP3.LUT R50, R65, R50, RZ, 0xc0, !PT ;  /* 0x0000003241327212 */ /* 0x000fe400078ec0ff */
[----:B------:R-:W-:Y:S02]  /*3c80*/  VOTE.ANY R65, PT, P0 ;  /* 0x0000000000417806 */ /* 0x000fe400000e0100 */
[----:B------:R-:W-:Y:S02]  /*3c90*/  @!P6 LOP3.LUT R69, RZ, R69, RZ, 0x33, !PT ;  /* 0x00000045ff45e212 */ /* 0x000fe400078e33ff */
[----:B------:R-:W-:Y:S02]  /*3ca0*/  @!P0 LOP3.LUT R65, RZ, R65, RZ, 0x33, !PT ;  /* 0x00000041ff418212 */ /* 0x000fe400078e33ff */
[----:B------:R-:W-:-:S04]  /*3cb0*/  LOP3.LUT R50, R69, R50, RZ, 0xc0, !PT ;  /* 0x0000003245327212 */ /* 0x000fc800078ec0ff */
[----:B------:R-:W-:Y:S02]  /*3cc0*/  LOP3.LUT R71, R65, R50, RZ, 0xc0, !PT ;  /* 0x0000003241477212 */ /* 0x000fe400078ec0ff */
[----:B---3--:R0:W3:Y:S02]  /*3cd0*/  SHFL.IDX PT, R65, R52, R67, 0x1f ;  /* 0x00001f4334417589 */ /* 0x0080e400000e0000 */
[----:B------:R-:W4:Y:S01]  /*3ce0*/  FLO.U32 R69, R71 ;  /* 0x0000004700457300 */ /* 0x000f2200000e0000 */
[----:B------:R-:W-:-:S07]  /*3cf0*/  LOP3.LUT R50, R44, R71, RZ, 0xc0, !PT ;  /* 0x000000472c327212 */ /* 0x000fce00078ec0ff */
[----:B------:R-:W0:Y:S01]  /*3d00*/  POPC R50, R50 ;  /* 0x0000003200327309 */ /* 0x000e220000000000 */
[----:B----4-:R-:W-:-:S13]  /*3d10*/  ISETP.NE.AND P0, PT, R40, R69, PT ;  /* 0x000000452800720c */ /* 0x010fda0003f05270 */
[----:B0--3--:R-:W-:Y:S05]  /*3d20*/  @P0 BRA `(.L_x_243) ;  /* 0x0000000000080947 */ /* 0x009fea0003800000 */
[----:B------:R-:W-:-:S05]  /*3d30*/  IMAD R63, R63, 0x4, R42 ;  /* 0x000000043f3f7824 */ /* 0x000fca00078e022a */
[----:B------:R0:W3:Y:S02]  /*3d40*/  ATOMS.ADD R54, [R63], R50 ;  /* 0x000000323f36738c */ /* 0x0000e40000000000 */
.L_x_243:
[----:B------:R-:W-:Y:S05]  /*3d50*/  BSYNC.RECONVERGENT B0 ;  /* 0x0000000000007941 */ /* 0x000fea0003800200 */
.L_x_242:
        /* <DEDUP_REMOVED lines=9> */
[----:B------:R-:W-:Y:S02]  /*3df0*/  @!P2 LOP3.LUT R67, RZ, R67, RZ, 0x33, !PT ;  /* 0x00000043ff43a212 */ /* 0x000fe400078e33ff */
[----:B------:R-:W-:Y:S02]  /*3e00*/  VOTE.ANY R63, PT, P3 ;  /* 0x00000000003f7806 */ /* 0x000fe400018e0100 */
[----:B------:R-:W-:Y:S02]  /*3e10*/  LOP3.LUT R52, R67, R52, RZ, 0xc0, !PT ;  /* 0x0000003443347212 */ /* 0x000fe400078ec0ff */
[----:B------:R-:W-:Y:S02]  /*3e20*/  @!P3 LOP3.LUT R63, RZ, R63, RZ, 0x33, !PT ;  /* 0x0000003fff3fb212 */ /* 0x000fe400078e33ff */
[----:B------:R-:W-:Y:S02]  /*3e30*/  LOP3.LUT P0, RZ, R61, 0x80, RZ, 0xc0, !PT ;  /* 0x000000803dff7812 */ /* 0x000fe4000780c0ff */
[----:B------:R-:W-:-:S02]  /*3e40*/  LOP3.LUT R52, R63, R52, RZ, 0xc0, !PT ;  /* 0x000000343f347212 */ /* 0x000fc400078ec0ff */
[----:B------:R-:W-:Y:S02]  /*3e50*/  VOTE.ANY R63, PT, P4 ;  /* 0x00000000003f7806 */ /* 0x000fe400020e0100 */
[----:B------:R-:W-:Y:S02]  /*3e60*/  VOTE.ANY R67, PT, P5 ;  /* 0x0000000000437806 */ /* 0x000fe400028e0100 */
[----:B------:R-:W-:Y:S02]  /*3e70*/  @!P4 LOP3.LUT R63, RZ, R63, RZ, 0x33, !PT ;  /* 0x0000003fff3fc212 */ /* 0x000fe400078e33ff */
[----:B------:R-:W-:Y:S02]  /*3e80*/  @!P5 LOP3.LUT R67, RZ, R67, RZ, 0x33, !PT ;  /* 0x00000043ff43d212 */ /* 0x000fe400078e33ff */
[----:B------:R-:W-:Y:S02]  /*3e90*/  LOP3.LUT R52, R63, R52, RZ, 0xc0, !PT ;  /* 0x000000343f347212 */ /* 0x000fe400078ec0ff */
[----:B------:R-:W-:-:S02]  /*3ea0*/  VOTE.ANY R63, PT, P6 ;  /* 0x00000000003f7806 */ /* 0x000fc400030e0100 */
[----:B------:R-:W-:Y:S02]  /*3eb0*/  LOP3.LUT R52, R67, R52, RZ, 0xc0, !PT ;  /* 0x0000003443347212 */ /* 0x000fe400078ec0ff */
[----:B------:R-:W-:Y:S02]  /*3ec0*/  @!P6 LOP3.LUT R63, RZ, R63, RZ, 0x33, !PT ;  /* 0x0000003fff3fe212 */ /* 0x000fe400078e33ff */
[----:B------:R-:W-:Y:S02]  /*3ed0*/  VOTE.ANY R67, PT, P0 ;  /* 0x0000000000437806 */ /* 0x000fe400000e0100 */
[----:B------:R-:W-:Y:S02]  /*3ee0*/  LOP3.LUT R52, R63, R52, RZ, 0xc0, !PT ;  /* 0x000000343f347212 */ /* 0x000fe400078ec0ff */
[----:B------:R-:W-:Y:S01]  /*3ef0*/  @!P0 LOP3.LUT R67, RZ, R67, RZ, 0x33, !PT ;  /* 0x00000043ff438212 */ /* 0x000fe200078e33ff */
[----:B---3--:R0:W3:Y:S03]  /*3f00*/  SHFL.IDX PT, R63, R54, R69, 0x1f ;  /* 0x00001f45363f7589 */ /* 0x0080e600000e0000 */
        /* <DEDUP_REMOVED lines=8> */
.L_x_245:
[----:B------:R-:W-:Y:S05]  /*3f90*/  BSYNC.RECONVERGENT B0 ;  /* 0x0000000000007941 */ /* 0x000fea0003800200 */
.L_x_244:
[----:B------:R-:W-:Y:S01]  /*3fa0*/  R2P PR, R59, 0x7f ;  /* 0x0000007f3b007804 */ /* 0x000fe20000000000 */
[----:B------:R-:W-:Y:S01]  /*3fb0*/  BSSY.RECONVERGENT B0, `(.L_x_246) ;  /* 0x0000022000007945 */ /* 0x000fe20003800200 */
[----:B------:R-:W-:-:S11]  /*3fc0*/  IMAD.MOV.U32 R60, RZ, RZ, RZ ;  /* 0x000000ffff3c7224 */ /* 0x000fd600078e00ff */
[----:B------:R-:W-:Y:S02]  /*3fd0*/  VOTE.ANY R54, PT, P0 ;  /* 0x0000000000367806 */ /* 0x000fe400000e0100 */
[----:B0-----:R-:W-:Y:S02]  /*3fe0*/  VOTE.ANY R61, PT, P1 ;  /* 0x00000000003d7806 */ /* 0x001fe400008e0100 */
[----:B------:R-:W-:Y:S02]  /*3ff0*/  @!P0 LOP3.LUT R54, RZ, R54, RZ, 0x33, !PT ;  /* 0x00000036ff368212 */ /* 0x000fe400078e33ff */
[----:B------:R-:W-:Y:S02]  /*4000*/  @!P1 LOP3.LUT R61, RZ, R61, RZ, 0x33, !PT ;  /* 0x0000003dff3d9212 */ /* 0x000fe400078e33ff */
[----:B------:R-:W-:Y:S02]  /*4010*/  LOP3.LUT P0, RZ, R59, 0x80, RZ, 0xc0, !PT ;  /* 0x000000803bff7812 */ /* 0x000fe4000780c0ff */
[----:B------:R-:W-:-:S02]  /*4020*/  LOP3.LUT R54, R61, R54, RZ, 0xc0, !PT ;  /* 0x000000363d367212 */ /* 0x000fc400078ec0ff */
[----:B------:R-:W-:-:S04]  /*4030*/  VOTE.ANY R61, PT, P2 ;  /* 0x00000000003d7806 */ /* 0x000fc800010e0100 */
[----:B------:R-:W-:-:S04]  /*4040*/  @!P2 LOP3.LUT R61, RZ, R61, RZ, 0x33, !PT ;  /* 0x0000003dff3da212 */ /* 0x000fc800078e33ff */
[----:B------:R-:W-:Y:S02]  /*4050*/  LOP3.LUT R54, R61, R54, RZ, 0xc0, !PT ;  /* 0x000000363d367212 */ /* 0x000fe400078ec0ff */
        /* <DEDUP_REMOVED lines=23> */
.L_x_247:
[----:B------:R-:W-:Y:S05]  /*41d0*/  BSYNC.RECONVERGENT B0 ;  /* 0x0000000000007941 */ /* 0x000fea0003800200 */
.L_x_246:
        /* <DEDUP_REMOVED lines=35> */
.L_x_249:
[----:B------:R-:W-:Y:S05]  /*4410*/  BSYNC.RECONVERGENT B0 ;  /* 0x0000000000007941 */ /* 0x000fea0003800200 */
.L_x_248:
[----:B------:R-:W-:Y:S01]  /*4420*/  R2P PR, R45, 0x7f ;  /* 0x0000007f2d007804 */ /* 0x000fe20000000000 */
[----:B---3--:R3:W4:Y:S01]  /*4430*/  SHFL.IDX PT, R67, R62, R67, 0x1f ;  /* 0x00001f433e437589 */ /* 0x00872200000e0000 */
[----:B------:R-:W-:Y:S11]  /*4440*/  BSSY.RECONVERGENT B0, `(.L_x_250) ;  /* 0x0000021000007945 */ /* 0x000ff60003800200 */
[----:B0-----:R-:W-:-:S02]  /*4450*/  VOTE.ANY R43, PT, P0 ;  /* 0x00000000002b7806 */ /* 0x001fc400000e0100 */
[----:B------:R-:W-:Y:S02]  /*4460*/  VOTE.ANY R60, PT, P1 ;  /* 0x00000000003c7806 */ /* 0x000fe400008e0100 */
[----:B------:R-:W-:Y:S02]  /*4470*/  @!P0 LOP3.LUT R43, RZ, R43, RZ, 0x33, !PT ;  /* 0x0000002bff2b8212 */ /* 0x000fe400078e33ff */
[----:B------:R-:W-:Y:S02]  /*4480*/  @!P1 LOP3.LUT R60, RZ, R60, RZ, 0x33, !PT ;  /* 0x0000003cff3c9212 */ /* 0x000fe400078e33ff */
[----:B------:R-:W-:Y:S02]  /*4490*/  LOP3.LUT P0, RZ, R45, 0x80, RZ, 0xc0, !PT ;  /* 0x000000802dff7812 */ /* 0x000fe4000780c0ff */
        /* <DEDUP_REMOVED lines=18> */
[----:B------:R-:W-:Y:S01]  /*45c0*/  LOP3.LUT R71, R60, R43, RZ, 0xc0, !PT ;  /* 0x0000002b3c477212 */ /* 0x000fe200078ec0ff */
[----:B------:R-:W-:-:S03]  /*45d0*/  IMAD.MOV.U32 R60, RZ, RZ, RZ ;  /* 0x000000ffff3c7224 */ /* 0x000fc600078e00ff */
[----:B------:R-:W0:Y:S01]  /*45e0*/  FLO.U32 R69, R71 ;  /* 0x0000004700457300 */ /* 0x000e2200000e0000 */
[----:B------:R-:W-:-:S07]  /*45f0*/  LOP3.LUT R43, R44, R71, RZ, 0xc0, !PT ;  /* 0x000000472c2b7212 */ /* 0x000fce00078ec0ff */
[----:B------:R-:W1:Y:S01]  /*4600*/  POPC R43, R43 ;  /* 0x0000002b002b7309 */ /* 0x000e620000000000 */
[----:B0-----:R-:W-:-:S13]  /*4610*/  ISETP.NE.AND P0, PT, R40, R69, PT ;  /* 0x000000452800720c */ /* 0x001fda0003f05270 */
[----:B-1-34-:R-:W-:Y:S05]  /*4620*/  @P0 BRA `(.L_x_251) ;  /* 0x0000000000080947 */ /* 0x01afea0003800000 */
[----:B------:R-:W-:-:S06]  /*4630*/  IMAD R60, R45, 0x4, R42 ;  /* 0x000000042d3c7824 */ /* 0x000fcc00078e022a */
[----:B------:R0:W1:Y:S02]  /*4640*/  ATOMS.ADD R60, [R60], R43 ;  /* 0x0000002b3c3c738c */ /* 0x0000640000000000 */
.L_x_251:
[----:B------:R-:W-:Y:S05]  /*4650*/  BSYNC.RECONVERGENT B0 ;  /* 0x0000000000007941 */ /* 0x000fea0003800200 */
.L_x_250:
[----:B------:R-:W-:Y:S01]  /*4660*/  R2P PR, R47, 0x7f ;  /* 0x0000007f2f007804 */ /* 0x000fe20000000000 */
[----:B-1----:R1:W3:Y:S01]  /*4670*/  SHFL.IDX PT, R60, R60, R69, 0x1f ;  /* 0x00001f453c3c7589 */ /* 0x0022e200000e0000 */
[----:B------:R-:W-:Y:S11]  /*4680*/  BSSY.RECONVERGENT B0, `(.L_x_252) ;  /* 0x0000021000007945 */ /* 0x000ff60003800200 */
[----:B------:R-:W-:-:S02]  /*4690*/  VOTE.ANY R45, PT, P0 ;  /* 0x00000000002d7806 */ /* 0x000fc400000e0100 */
        /* <DEDUP_REMOVED lines=24> */
[----:B------:R-:W4:Y:S01]  /*4820*/  FLO.U32 R71, R73 ;  /* 0x0000004900477300 */ /* 0x000f2200000e0000 */
[----:B------:R-:W-:-:S07]  /*4830*/  LOP3.LUT R45, R44, R73, RZ, 0xc0, !PT ;  /* 0x000000492c2d7212 */ /* 0x000fce00078ec0ff */
[----:B------:R-:W0:Y:S01]  /*4840*/  POPC R45, R45 ;  /* 0x0000002d002d7309 */ /* 0x000e220000000000 */
[----:B----4-:R-:W-:-:S13]  /*4850*/  ISETP.NE.AND P0, PT, R40, R71, PT ;  /* 0x000000472800720c */ /* 0x010fda0003f05270 */
[----:B01-3--:R-:W-:Y:S05]  /*4860*/  @P0 BRA `(.L_x_253) ;  /* 0x0000000000080947 */ /* 0x00bfea0003800000 */
[----:B------:R-:W-:-:S06]  /*4870*/  IMAD R62, R47, 0x4, R42 ;  /* 0x000000042f3e7824 */ /* 0x000fcc00078e022a */
[----:B------:R0:W1:Y:S02]  /*4880*/  ATOMS.ADD R62, [R62], R45 ;  /* 0x0000002d3e3e738c */ /* 0x0000640000000000 */
.L_x_253:
[----:B------:R-:W-:Y:S05]  /*4890*/  BSYNC.RECONVERGENT B0 ;  /* 0x0000000000007941 */ /* 0x000fea0003800200 */
.L_x_252:
        /* <DEDUP_REMOVED lines=35> */
.L_x_255:
[----:B------:R-:W-:Y:S05]  /*4ad0*/  BSYNC.RECONVERGENT B0 ;  /* 0x0000000000007941 */ /* 0x000fea0003800200 */
.L_x_254:
[----:B------:R-:W-:Y:S01]  /*4ae0*/  R2P PR, R51, 0x7f ;  /* 0x0000007f33007804 */ /* 0x000fe20000000000 */
[----:B------:R-:W-:Y:S01]  /*4af0*/  IMAD.IADD R36, R36, 0x1, R55 ;  /* 0x0000000124247824 */ /* 0x000fe200078e0237 */
[----:B-1----:R1:W3:Y:S01]  /*4b00*/  SHFL.IDX PT, R64, R64, R69, 0x1f ;  /* 0x00001f4540407589 */ /* 0x0022e200000e0000 */
[----:B------:R-:W-:Y:S10]  /*4b10*/  BSSY.RECONVERGENT B0, `(.L_x_256) ;  /* 0x0000021000007945 */ /* 0x000ff40003800200 */
        /* <DEDUP_REMOVED lines=32> */
.L_x_257:
[----:B------:R-:W-:Y:S05]  /*4d20*/  BSYNC.RECONVERGENT B0 ;  /* 0x0000000000007941 */ /* 0x000fea0003800200 */
.L_x_256:
        /* <DEDUP_REMOVED lines=26> */
[----:B------:R-:W-:-:S04]  /*4ed0*/  LOP3.LUT R51, R68, R51, RZ, 0xc0, !PT ;  /* 0x0000003344337212 */ /* 0x000fc800078ec0ff */
[----:B------:R-:W4:Y:S02]  /*4ee0*/  FLO.U32 R55, R51 ;  /* 0x0000003300377300 */ /* 0x000f2400000e0000 */
[----:B----4-:R-:W-:Y:S02]  /*4ef0*/  ISETP.NE.AND P0, PT, R40, R55, PT ;  /* 0x000000372800720c */ /* 0x010fe40003f05270 */
[----:B------:R-:W-:Y:S01]  /*4f00*/  LOP3.LUT R40, R44, R51, RZ, 0xc0, !PT ;  /* 0x000000332c287212 */ /* 0x000fe200078ec0ff */
[----:B------:R-:W-:-:S05]  /*4f10*/  IMAD.MOV.U32 R44, RZ, RZ, RZ ;  /* 0x000000ffff2c7224 */ /* 0x000fca00078e00ff */
[----:B------:R-:W4:Y:S05]  /*4f20*/  POPC R40, R40 ;  /* 0x0000002800287309 */ /* 0x000f2a0000000000 */
[----:B-1-3--:R-:W-:Y:S05]  /*4f30*/  @P0 BRA `(.L_x_259) ;  /* 0x0000000000080947 */ /* 0x00afea0003800000 */
[----:B------:R-:W-:-:S05]  /*4f40*/  IMAD R53, R53, 0x4, R42 ;  /* 0x0000000435357824 */ /* 0x000fca00078e022a */
[----:B----4-:R1:W3:Y:S02]  /*4f50*/  ATOMS.ADD R44, [R53], R40 ;  /* 0x00000028352c738c */ /* 0x0102e40000000000 */
.L_x_259:
[----:B------:R-:W-:Y:S05]  /*4f60*/  BSYNC.RECONVERGENT B0 ;  /* 0x0000000000007941 */ /* 0x000fea0003800200 */
.L_x_258:
[----:B---3--:R-:W1:Y:S01]  /*4f70*/  SHFL.IDX PT, R51, R44, R55, 0x1f ;  /* 0x00001f372c337589 */ /* 0x008e6200000e0000 */
[----:B------:R-:W-:Y:S01]  /*4f80*/  IMAD.IADD R46, R46, 0x1, R57 ;  /* 0x000000012e2e7824 */ /* 0x000fe200078e0239 */
[----:B------:R-:W-:Y:S01]  /*4f90*/  ISETP.NE.AND P0, PT, R58, RZ, PT ;  /* 0x000000ff3a00720c */ /* 0x000fe20003f05270 */
[----:B------:R-:W-:Y:S01]  /*4fa0*/  IMAD.IADD R48, R48, 0x1, R65 ;  /* 0x0000000130307824 */ /* 0x000fe200078e0241 */
[----:B------:R-:W-:Y:S01]  /*4fb0*/  BAR.SYNC.DEFER_BLOCKING 0x0 ;  /* 0x0000000000007b1d */ /* 0x000fe20000010000 */
[----:B------:R-:W-:Y:S02]  /*4fc0*/  IMAD.IADD R50, R50, 0x1, R63 ;  /* 0x0000000132327824 */ /* 0x000fe400078e023f */
[----:B------:R-:W-:Y:S02]  /*4fd0*/  IMAD.IADD R60, R43, 0x1, R60 ;  /* 0x000000012b3c7824 */ /* 0x000fe400078e023c */
[----:B------:R-:W-:Y:S01]  /*4fe0*/  IMAD.IADD R52, R52, 0x1, R61 ;  /* 0x0000000134347824 */ /* 0x000fe200078e023d */
[----:B------:R-:W-:Y:S01]  /*4ff0*/  BSSY B1, `(.L_x_260) ;  /* 0x000004a000017945 */ /* 0x000fe20003800000 */
[----:B------:R-:W-:-:S02]  /*5000*/  IMAD.IADD R62, R45, 0x1, R62 ;  /* 0x000000012d3e7824 */ /* 0x000fc400078e023e */
[----:B------:R-:W-:Y:S02]  /*5010*/  IMAD R43, R36, 0x8, R41 ;  /* 0x00000008242b7824 */ /* 0x000fe400078e0229 */
[----:B------:R-:W-:Y:S02]  /*5020*/  IMAD.IADD R54, R54, 0x1, R59 ;  /* 0x0000000136367824 */ /* 0x000fe400078e023b */
[----:B------:R-:W-:Y:S02]  /*5030*/  IMAD.IADD R64, R47, 0x1, R64 ;  /* 0x000000012f407824 */ /* 0x000fe400078e0240 */
[----:B------:R-:W-:Y:S02]  /*5040*/  IMAD R45, R46, 0x8, R41 ;  /* 0x000000082e2d7824 */ /* 0x000fe400078e0229 */
[----:B------:R-:W-:Y:S02]  /*5050*/  IMAD.IADD R56, R56, 0x1, R67 ;  /* 0x0000000138387824 */ /* 0x000fe400078e0243 */
[----:B------:R-:W-:-:S02]  /*5060*/  IMAD.IADD R66, R49, 0x1, R66 ;  /* 0x0000000131427824 */ /* 0x000fc400078e0242 */
[----:B------:R-:W-:Y:S02]  /*5070*/  IMAD R47, R48, 0x8, R41 ;  /* 0x00000008302f7824 */ /* 0x000fe400078e0229 */
[----:B-1--4-:R-:W-:Y:S01]  /*5080*/  IMAD.IADD R40, R40, 0x1, R51 ;  /* 0x0000000128287824 */ /* 0x012fe200078e0233 */
[----:B------:R1:W-:Y:S01]  /*5090*/  STS.64 [R43+-0x8], R34 ;  /* 0xfffff8222b007388 */ /* 0x0003e20000000a00 */
[--C-:B0-----:R-:W-:Y:S02]  /*50a0*/  IMAD R49, R50, 0x8, R41.reuse ;  /* 0x0000000832317824 */ /* 0x101fe400078e0229 */
[--C-:B------:R-:W-:Y:S01]  /*50b0*/  IMAD R51, R52, 0x8, R41.reuse ;  /* 0x0000000834337824 */ /* 0x100fe200078e0229 */
[----:B------:R0:W-:Y:S01]  /*50c0*/  STS.64 [R45+-0x8], R32 ;  /* 0xfffff8202d007388 */ /* 0x0001e20000000a00 */
[--C-:B------:R-:W-:Y:S02]  /*50d0*/  IMAD R53, R54, 0x8, R41.reuse ;  /* 0x0000000836357824 */ /* 0x100fe400078e0229 */
[--C-:B------:R-:W-:Y:S01]  /*50e0*/  IMAD R55, R56, 0x8, R41.reuse ;  /* 0x0000000838377824 */ /* 0x100fe200078e0229 */
[----:B------:R3:W-:Y:S01]  /*50f0*/  STS.64 [R47+-0x8], R30 ;  /* 0xfffff81e2f007388 */ /* 0x0007e20000000a00 */
[----:B------:R-:W-:-:S02]  /*5100*/  IMAD R57, R66, 0x8, R41 ;  /* 0x0000000842397824 */ /* 0x000fc400078e0229 */
[--C-:B-1----:R-:W-:Y:S01]  /*5110*/  IMAD R35, R60, 0x8, R41.reuse ;  /* 0x000000083c237824 */ /* 0x102fe200078e0229 */
[----:B------:R1:W-:Y:S01]  /*5120*/  STS.64 [R49+-0x8], R26 ;  /* 0xfffff81a31007388 */ /* 0x0003e20000000a00 */
[----:B0-----:R-:W-:-:S03]  /*5130*/  IMAD R33, R62, 0x8, R41 ;  /* 0x000000083e217824 */ /* 0x001fc600078e0229 */
[----:B------:R-:W-:Y:S01]  /*5140*/  STS.64 [R51+-0x8], R24 ;  /* 0xfffff81833007388 */ /* 0x000fe20000000a00 */
[----:B---3--:R-:W-:-:S03]  /*5150*/  IMAD R31, R64, 0x8, R41 ;  /* 0x00000008401f7824 */ /* 0x008fc600078e0229 */
[----:B------:R0:W-:Y:S04]  /*5160*/  STS.64 [R53+-0x8], R20 ;  /* 0xfffff81435007388 */ /* 0x0001e80000000a00 */
[----:B------:R2:W-:Y:S01]  /*5170*/  STS.64 [R55+-0x8], R14 ;  /* 0xfffff80e37007388 */ /* 0x0005e20000000a00 */
[----:B-1----:R-:W-:-:S03]  /*5180*/  IMAD R27, R40, 0x8, R41 ;  /* 0x00000008281b7824 */ /* 0x002fc600078e0229 */
[----:B------:R1:W-:Y:S04]  /*5190*/  STS.64 [R35+-0x8], R10 ;  /* 0xfffff80a23007388 */ /* 0x0003e80000000a00 */
[----:B------:R1:W-:Y:S01]  /*51a0*/  STS.64 [R33+-0x8], R8 ;  /* 0xfffff80821007388 */ /* 0x0003e20000000a00 */
[----:B0-----:R-:W-:-:S03]  /*51b0*/  IMAD R20, R13, 0x8, R41 ;  /* 0x000000080d147824 */ /* 0x001fc600078e0229 */
[----:B------:R1:W-:Y:S01]  /*51c0*/  STS.64 [R31+-0x8], R6 ;  /* 0xfffff8061f007388 */ /* 0x0003e20000000a00 */
[----:B--2---:R-:W-:-:S03]  /*51d0*/  SHF.R.S32.HI R15, RZ, 0x1f, R37 ;  /* 0x0000001fff0f7819 */ /* 0x004fc60000011425 */
[----:B------:R1:W-:Y:S04]  /*51e0*/  STS.64 [R57+-0x8], R4 ;  /* 0xfffff80439007388 */ /* 0x0003e80000000a00 */
[----:B------:R1:W-:Y:S01]  /*51f0*/  STS.64 [R27+-0x8], R2 ;  /* 0xfffff8021b007388 */ /* 0x0003e20000000a00 */
[----:B------:R-:W-:Y:S05]  /*5200*/  @P0 BRA `(.L_x_261) ;  /* 0x0000000000a00947 */ /* 0x000fea0003800000 */
[----:B------:R-:W2:Y:S01]  /*5210*/  LDG.E.64 R22, desc[UR6][R22.64] ;  /* 0x0000000616167981 */ /* 0x000ea2000c1e1b00 */
[----:B-1----:R-:W-:Y:S01]  /*5220*/  IMAD.MOV.U32 R5, RZ, RZ, R28 ;  /* 0x000000ffff057224 */ /* 0x002fe200078e001c */
[----:B--2---:R-:W-:-:S05]  /*5230*/  IADD3 R2, P0, PT, -R37, R22, RZ ;  /* 0x0000001625027210 */ /* 0x004fca0007f1e1ff */
        /* <DEDUP_REMOVED lines=8> */
.L_x_267:
[----:B0-----:R-:W0:Y:S01]  /*52c0*/  LDC.64 R2, c[0x0][0x380] ;  /* 0x0000e000ff027b82 */ /* 0x001e220000000a00 */
[----:B------:R-:W-:Y:S01]  /*52d0*/  VIADD R9, R6, 0xffffffff ;  /* 0xffffffff06097836 */ /* 0x000fe20000000000 */
[----:B------:R-:W-:Y:S03]  /*52e0*/  BSSY B2, `(.L_x_264) ;  /* 0x0000008000027945 */ /* 0x000fe60003800000 */
[----:B------:R-:W-:-:S04]  /*52f0*/  IMAD R7, R9, 0x100, R13 ;  /* 0x0000010009077824 */ /* 0x000fc800078e020d */
[----:B0-----:R-:W-:-:S07]  /*5300*/  IMAD.WIDE R2, R7, 0x4, R2 ;  /* 0x0000000407027825 */ /* 0x001fce00078e0202 */
.L_x_265:
[----:B------:R-:W-:Y:S05]  /*5310*/  YIELD ;  /* 0x0000000000007946 */ /* 0x000fea0003800000 */
[----:B------:R0:W-:Y:S06]  /*5320*/  MEMBAR.SC.CTA ;  /* 0x0000000000007992 */ /* 0x0001ec0000000000 */
[----:B0-----:R-:W2:Y:S02]  /*5330*/  LDG.E.STRONG.SYS R7, desc[UR6][R2.64] ;  /* 0x0000000602077981 */ /* 0x001ea4000c1f5900 */
[----:B--2---:R-:W-:-:S13]  /*5340*/  ISETP.NE.AND P0, PT, R7, RZ, PT ;  /* 0x000000ff0700720c */ /* 0x004fda0003f05270 */
[----:B------:R-:W-:Y:S05]  /*5350*/  @!P0 BRA `(.L_x_265) ;  /* 0xfffffffc00ec8947 */ /* 0x000fea000383ffff */
[----:B------:R-:W-:Y:S05]  /*5360*/  BSYNC B2 ;  /* 0x0000000000027941 */ /* 0x000fea0003800000 */
.L_x_264:
[----:B------:R-:W-:Y:S01]  /*5370*/  BSSY.RECONVERGENT B2, `(.L_x_266) ;  /* 0x0000006000027945 */ /* 0x000fe20003800200 */
[C---:B------:R-:W-:Y:S02]  /*5380*/  ISETP.GT.AND P0, PT, R7.reuse, -0x1, PT ;  /* 0xffffffff0700780c */ /* 0x040fe40003f04270 */
[----:B------:R-:W-:Y:S01]  /*5390*/  LOP3.LUT R2, R7, 0x3fffffff, RZ, 0xc0, !PT ;  /* 0x3fffffff07027812 */ /* 0x000fe200078ec0ff */
[----:B------:R-:W-:Y:S05]  /*53a0*/  WARPSYNC.EXCLUSIVE R4 ;  /* 0x0000000004007348 */ /* 0x000fea0003a00000 */
[----:B------:R-:W-:-:S05]  /*53b0*/  IMAD.IADD R5, R2, 0x1, R5 ;  /* 0x0000000102057824 */ /* 0x000fca00078e0205 */
[----:B------:R-:W-:-:S07]  /*53c0*/  VOTE.ANY R4, PT, P0 ;  /* 0x0000000000047806 */ /* 0x000fce00000e0100 */
[----:B------:R-:W-:Y:S05]  /*53d0*/  BSYNC.RECONVERGENT B2 ;  /* 0x0000000000027941 */ /* 0x000fea0003800200 */
.L_x_266:
[----:B------:R-:W-:Y:S01]  /*53e0*/  ISETP.GT.U32.AND P1, PT, R6, 0x1, PT ;  /* 0x000000010600780c */ /* 0x000fe20003f24070 */
[----:B------:R-:W-:-:S12]  /*53f0*/  IMAD.MOV.U32 R6, RZ, RZ, R9 ;  /* 0x000000ffff067224 */ /* 0x000fd800078e0009 */
[----:B------:R-:W-:Y:S05]  /*5400*/  @P0 BRA P1, `(.L_x_267) ;  /* 0xfffffffc00ac0947 */ /* 0x000fea000083ffff */
[----:B------:R-:W-:Y:S05]  /*5410*/  BSYNC B0 ;  /* 0x0000000000007941 */ /* 0x000fea0003800000 */
.L_x_263:
[----:B------:R1:W2:Y:S02]  /*5420*/  LDS.64 R2, [R20+0x9000] ;  /* 0x0090000014027984 */ /* 0x0002a40000000a00 */
.L_x_262:
[C---:B------:R-:W-:Y:S01]  /*5430*/  IMAD.IADD R7, R5.reuse, 0x1, -R28 ;  /* 0x0000000105077824 */ /* 0x040fe200078e0a1c */
[----:B------:R-:W-:-:S04]  /*5440*/  LOP3.LUT R5, R5, 0x80000000, RZ, 0xfc, !PT ;  /* 0x8000000005057812 */ /* 0x000fc800078efcff */
[C---:B0-2---:R-:W-:Y:S01]  /*5450*/  IADD3 R2, P0, PT, R7.reuse, R2, RZ ;  /* 0x0000000207027210 */ /* 0x045fe20007f1e0ff */
[----:B------:R0:W-:Y:S03]  /*5460*/  STG.E.STRONG.SYS desc[UR6][R16.64], R5 ;  /* 0x0000000510007986 */ /* 0x0001e6000c115906 */
[----:B------:R-:W-:-:S05]  /*5470*/  LEA.HI.X.SX32 R3, R7, R3, 0x1, P0 ;  /* 0x0000000307037211 */ /* 0x000fca00000f0eff */
[----:B------:R0:W-:Y:S04]  /*5480*/  STS.64 [R20+0x9000], R2 ;  /* 0x0090000214007388 */ /* 0x0001e80000000a00 */
.L_x_261:
[----:B------:R-:W-:Y:S05]  /*5490*/  BSYNC B1 ;  /* 0x0000000000017941 */ /* 0x000fea0003800000 */
.L_x_260:
[----:B-1----:R-:W1:Y:S08]  /*54a0*/  LDC R6, c[0x0][0x3c0] ;  /* 0x0000f000ff067b82 */ /* 0x002e700000000800 */
[----:B0-----:R-:W0:Y:S01]  /*54b0*/  LDC.64 R4, c[0x0][0x390] ;  /* 0x0000e400ff047b82 */ /* 0x001e220000000a00 */
[----:B-1----:R-:W-:Y:S02]  /*54c0*/  ISETP.GE.AND P0, PT, R39, R6, PT ;  /* 0x000000062700720c */ /* 0x002fe40003f06270 */
[----:B0-----:R-:W-:-:S04]  /*54d0*/  ISETP.EQ.U32.AND P1, PT, R4, RZ, PT ;  /* 0x000000ff0400720c */ /* 0x001fc80003f22070 */
[----:B------:R-:W-:-:S04]  /*54e0*/  ISETP.EQ.OR.EX P0, PT, R5, RZ, !P0, P1 ;  /* 0x000000ff0500720c */ /* 0x000fc80004702710 */
[----:B------:R-:W-:-:S13]  /*54f0*/  ISETP.GT.U32.OR P0, PT, R13, 0xff, P0 ;  /* 0x000000ff0d00780c */ /* 0x000fda0000704470 */
[----:B------:R-:W-:Y:S05]  /*5500*/  @P0 BRA `(.L_x_268) ;  /* 0x00000000001c0947 */ /* 0x000fea0003800000 */
[----:B------:R-:W0:Y:S01]  /*5510*/  LDS.64 R2, [R20+0x9000] ;  /* 0x0090000014027984 */ /* 0x000e220000000a00 */
[C---:B------:R-:W-:Y:S02]  /*5520*/  LEA R4, P2, R13.reuse, R4, 0x3 ;  /* 0x000000040d047211 */ /* 0x040fe400078418ff */
[--C-:B------:R-:W-:Y:S02]  /*5530*/  SHF.R.S32.HI R7, RZ, 0x1f, R28.reuse ;  /* 0x0000001fff077819 */ /* 0x100fe4000001141c */
[----:B------:R-:W-:Y:S02]  /*5540*/  LEA.HI.X R5, R13, R5, RZ, 0x3, P2 ;  /* 0x000000050d057211 */ /* 0x000fe400010f1cff */
[----:B0-----:R-:W-:-:S04]  /*5550*/  IADD3 R2, P0, P1, R2, R37, R28 ;  /* 0x0000002502027210 */ /* 0x001fc8000791e01c */
[----:B------:R-:W-:-:S05]  /*5560*/  IADD3.X R3, PT, PT, R3, R15, R7, P0, P1 ;  /* 0x0000000f03037210 */ /* 0x000fca00007e2407 */
[----:B------:R0:W-:Y:S04]  /*5570*/  STG.E.64 desc[UR6][R4.64], R2 ;  /* 0x0000000204007986 */ /* 0x0001e8000c101b06 */
.L_x_268:
[----:B------:R-:W-:Y:S01]  /*5580*/  ISETP.GT.AND P1, PT, R39, R6, PT ;  /* 0x000000062700720c */ /* 0x000fe20003f24270 */
[----:B------:R-:W-:Y:S05]  /*5590*/  WARPSYNC.ALL ;  /* 0x0000000000007948 */ /* 0x000fea0003800000 */
[----:B------:R-:W-:Y:S07]  /*55a0*/  BAR.SYNC.DEFER_BLOCKING 0x0 ;  /* 0x0000000000007b1d */ /* 0x000fee0000010000 */
[----:B------:R-:W-:Y:S05]  /*55b0*/  @P1 BRA `(.L_x_269) ;  /* 0x0000001000001947 */ /* 0x000fea0003800000 */
[----:B0-----:R-:W0:Y:S01]  /*55c0*/  LDS.64 R4, [R20] ;  /* 0x0000000014047984 */ /* 0x001e220000000a00 */
[----:B------:R-:W1:Y:S01]  /*55d0*/  LDCU UR4, c[0x0][0x3c4] ;  /* 0x00007880ff0477ac */ /* 0x000e620008000800 */
[----:B------:R-:W2:Y:S01]  /*55e0*/  LDCU.64 UR8, c[0x0][0x3a0] ;  /* 0x00007400ff0877ac */ /* 0x000ea20008000a00 */
[----:B0-----:R-:W-:-:S04]  /*55f0*/  ISETP.NE.U32.AND P0, PT, R4, -0x1, PT ;  /* 0xffffffff0400780c */ /* 0x001fc80003f05070 */
[----:B------:R-:W-:-:S04]  /*5600*/  ISETP.NE.AND.EX P0, PT, R5, 0x7fffffff, PT, P0 ;  /* 0x7fffffff0500780c */ /* 0x000fc80003f05300 */
[C---:B------:R-:W-:Y:S02]  /*5610*/  SEL R3, R4.reuse, RZ, P0 ;  /* 0x000000ff04037207 */ /* 0x040fe40000000000 */
[----:B------:R-:W-:Y:S02]  /*5620*/  SEL R2, R5, 0x80000000, P0 ;  /* 0x8000000005027807 */ /* 0x000fe40000000000 */
[----:B------:R-:W-:Y:S02]  /*5630*/  ISETP.GT.U32.AND P0, PT, R4, -0x1, PT ;  /* 0xffffffff0400780c */ /* 0x000fe40003f04070 */
[----:B-1----:R-:W-:Y:S02]  /*5640*/  SHF.R.U64 R3, R3, UR4, R2 ;  /* 0x0000000403037c19 */ /* 0x002fe40008001202 */
[----:B------:R-:W-:Y:S02]  /*5650*/  ISETP.GT.AND.EX P0, PT, R5, -0x1, PT, P0 ;  /* 0xffffffff0500780c */ /* 0x000fe40003f04300 */
[----:B------:R-:W-:-:S02]  /*5660*/  LOP3.LUT R2, R3, R38, RZ, 0x30, !PT ;  /* 0x0000002603027212 */ /* 0x000fc400078e30ff */
[----:B------:R-:W-:-:S03]  /*5670*/  SEL R9, RZ, 0xffffffff, !P0 ;  /* 0xffffffffff097807 */ /* 0x000fc60004000000 */
[----:B------:R-:W-:Y:S01]  /*5680*/  IMAD R3, R2, 0x8, R41 ;  /* 0x0000000802037824 */ /* 0x000fe200078e0229 */
[----:B------:R-:W-:-:S05]  /*5690*/  LOP3.LUT R8, R9, R4, RZ, 0x3c, !PT ;  /* 0x0000000409087212 */ /* 0x000fca00078e3cff */
[----:B------:R-:W0:Y:S02]  /*56a0*/  LDS.64 R2, [R3+0x9000] ;  /* 0x0090000003027984 */ /* 0x000e240000000a00 */
[----:B0-----:R-:W-:Y:S01]  /*56b0*/  IADD3 R6, P2, PT, R2, R13, RZ ;  /* 0x0000000d02067210 */ /* 0x001fe20007f5e0ff */
[----:B------:R-:W-:-:S04]  /*56c0*/  IMAD.MOV.U32 R2, RZ, RZ, -0x1 ;  /* 0xffffffffff027424 */ /* 0x000fc800078e00ff */
[----:B------:R-:W-:Y:S01]  /*56d0*/  IMAD.X R11, RZ, RZ, R3, P2 ;  /* 0x000000ffff0b7224 */ /* 0x000fe200010e0603 */
[----:B------:R-:W-:Y:S02]  /*56e0*/  SEL R7, R2, 0x80000000, P0 ;  /* 0x8000000002077807 */ /* 0x000fe40000000000 */
        /* <DEDUP_REMOVED lines=8> */
[C---:B------:R-:W-:Y:S02]  /*5770*/  SEL R3, R4.reuse, RZ, P0 ;  /* 0x000000ff04037207 */ /* 0x040fe40000000000 */
[----:B------:R-:W-:Y:S02]  /*5780*/  SEL R6, R5, 0x80000000, P0 ;  /* 0x8000000005067807 */ /* 0x000fe40000000000 */
[----:B------:R-:W-:Y:S02]  /*5790*/  ISETP.GT.U32.AND P0, PT, R4, -0x1, PT ;  /* 0xffffffff0400780c */ /* 0x000fe40003f04070 */
[----:B------:R-:W-:Y:S02]  /*57a0*/  SHF.R.U64 R3, R3, UR4, R6 ;  /* 0x0000000403037c19 */ /* 0x000fe40008001206 */
[----:B------:R-:W-:Y:S02]  /*57b0*/  ISETP.GT.AND.EX P0, PT, R5, -0x1, PT, P0 ;  /* 0xffffffff0500780c */ /* 0x000fe40003f04300 */
[----:B------:R-:W-:-:S02]  /*57c0*/  LOP3.LUT R6, R3, R38, RZ, 0x30, !PT ;  /* 0x0000002603067212 */ /* 0x000fc400078e30ff */
[----:B------:R-:W-:Y:S02]  /*57d0*/  SEL R9, RZ, 0xffffffff, !P0 ;  /* 0xffffffffff097807 */ /* 0x000fe40004000000 */
[----:B------:R-:W-:Y:S01]  /*57e0*/  SEL R3, R2, 0x80000000, P0 ;  /* 0x8000000002037807 */ /* 0x000fe20000000000 */
[----:B------:R-:W-:Y:S01]  /*57f0*/  IMAD R6, R6, 0x8, R41 ;  /* 0x0000000806067824 */ /* 0x000fe200078e0229 */
[----:B------:R-:W-:Y:S02]  /*5800*/  LOP3.LUT R8, R9, R4, RZ, 0x3c, !PT ;  /* 0x0000000409087212 */ /* 0x000fe400078e3cff */
[----:B------:R-:W-:-:S03]  /*5810*/  LOP3.LUT R9, R3, R5, RZ, 0x3c, !PT ;  /* 0x0000000503097212 */ /* 0x000fc600078e3cff */
        /* <DEDUP_REMOVED lines=205> */
[----:B------:R-:W-:Y:S02]  /*64f0*/  SEL R9, R2, 0x80000000, P0 ;  /* 0x8000000002097807 */ /* 0x000fe40000000000 */
[----:B------:R-:W-:Y:S01]  /*6500*/  SEL R3, RZ, 0xffffffff, !P0 ;  /* 0xffffffffff037807 */ /* 0x000fe20004000000 */
[----:B------:R-:W-:-:S03]  /*6510*/  IMAD R41, R6, 0x8, R41 ;  /* 0x0000000806297824 */ /* 0x000fc600078e0229 */
[----:B------:R-:W-:Y:S02]  /*6520*/  LOP3.LUT R2, R3, R4, RZ, 0x3c, !PT ;  /* 0x0000000403027212 */ /* 0x000fe400078e3cff */
[----:B------:R-:W0:Y:S01]  /*6530*/  LDS.64 R6, [R41+0x9000] ;  /* 0x0090000029067984 */ /* 0x000e220000000a00 */
[----:B------:R-:W-:Y:S02]  /*6540*/  LOP3.LUT R3, R9, R5, RZ, 0x3c, !PT ;  /* 0x0000000509037212 */ /* 0x000fe400078e3cff */
[----:B0-----:R-:W-:-:S04]  /*6550*/  IADD3 R12, P2, PT, R6, R13, RZ ;  /* 0x0000000d060c7210 */ /* 0x001fc80007f5e0ff */
[----:B------:R-:W-:Y:S01]  /*6560*/  LEA R6, P0, R12, UR8, 0x3 ;  /* 0x000000080c067c11 */ /* 0x000fe2000f8018ff */
[----:B------:R-:W-:-:S05]  /*6570*/  IMAD.X R7, RZ, RZ, R7, P2 ;  /* 0x000000ffff077224 */ /* 0x000fca00010e0607 */
[----:B------:R-:W-:-:S05]  /*6580*/  LEA.HI.X R7, R12, UR9, R7, 0x3, P0 ;  /* 0x000000090c077c11 */ /* 0x000fca00080f1c07 */
[----:B------:R0:W-:Y:S01]  /*6590*/  STG.E.64 desc[UR6][R6.64+0x8400], R2 ;  /* 0x0084000206007986 */ /* 0x0001e2000c101b06 */
[----:B------:R-:W-:Y:S01]  /*65a0*/  NOP ;  /* 0x0000000000007918 */ /* 0x000fe20000000000 */
[----:B------:R-:W-:Y:S05]  /*65b0*/  BRA `(.L_x_270) ;  /* 0x0000001400707947 */ /* 0x000fea0003800000 */
.L_x_269:
[----:B0-----:R-:W-:Y:S01]  /*65c0*/  IMAD R3, R29, -0x1200, R6 ;  /* 0xffffee001d037824 */ /* 0x001fe200078e0206 */
        /* <DEDUP_REMOVED lines=14> */
[----:B------:R-:W-:Y:S01]  /*66b0*/  IMAD.MOV.U32 R11, RZ, RZ, -0x1 ;  /* 0xffffffffff0b7424 */ /* 0x000fe200078e00ff */
[----:B0-----:R-:W-:-:S04]  /*66c0*/  ISETP.NE.U32.AND P0, PT, R4, -0x1, PT ;  /* 0xffffffff0400780c */ /* 0x001fc80003f05070 */
[----:B------:R-:W-:-:S04]  /*66d0*/  ISETP.NE.AND.EX P0, PT, R5, 0x7fffffff, PT, P0 ;  /* 0x7fffffff0500780c */ /* 0x000fc80003f05300 */
[C---:B------:R-:W-:Y:S02]  /*66e0*/  SEL R7, R4.reuse, RZ, P0 ;  /* 0x000000ff04077207 */ /* 0x040fe40000000000 */
[----:B------:R-:W-:Y:S02]  /*66f0*/  SEL R2, R5, 0x80000000, P0 ;  /* 0x8000000005027807 */ /* 0x000fe40000000000 */
[----:B------:R-:W-:Y:S02]  /*6700*/  ISETP.GT.U32.AND P0, PT, R4, -0x1, PT ;  /* 0xffffffff0400780c */ /* 0x000fe40003f04070 */
[----:B-1----:R-:W-:Y:S01]  /*6710*/  SHF.R.U64 R7, R7, UR4, R2 ;  /* 0x0000000407077c19 */ /* 0x002fe20008001202 */
[----:B------:R-:W0:Y:S01]  /*6720*/  LDCU.64 UR4, c[0x0][0x3a0] ;  /* 0x00007400ff0477ac */ /* 0x000e220008000a00 */
[----:B------:R-:W-:Y:S02]  /*6730*/  ISETP.GT.AND.EX P0, PT, R5, -0x1, PT, P0 ;  /* 0xffffffff0500780c */ /* 0x000fe40003f04300 */
[----:B------:R-:W-:-:S02]  /*6740*/  LOP3.LUT R2, R7, R38, RZ, 0x30, !PT ;  /* 0x0000002607027212 */ /* 0x000fc400078e30ff */
[----:B------:R-:W-:-:S03]  /*6750*/  SEL R11, R11, 0x80000000, P0 ;  /* 0x800000000b0b7807 */ /* 0x000fc60000000000 */
[----:B------:R-:W-:Y:S01]  /*6760*/  IMAD R2, R2, 0x8, R41 ;  /* 0x0000000802027824 */ /* 0x000fe200078e0229 */
[----:B------:R-:W-:-:S04]  /*6770*/  LOP3.LUT R5, R11, R5, RZ, 0x3c, !PT ;  /* 0x000000050b057212 */ /* 0x000fc800078e3cff */
[----:B------:R-:W1:Y:S02]  /*6780*/  LDS.64 R6, [R2+0x9000] ;  /* 0x0090000002067984 */ /* 0x000e640000000a00 */
[----:B-1----:R-:W-:-:S05]  /*6790*/  IADD3 R9, P4, PT, R6, R13, RZ ;  /* 0x0000000d06097210 */ /* 0x002fca0007f9e0ff */
[----:B------:R-:W-:Y:S01]  /*67a0*/  IMAD.X R10, RZ, RZ, R7, P4 ;  /* 0x000000ffff0a7224 */ /* 0x000fe200020e0607 */
[----:B------:R-:W-:Y:S02]  /*67b0*/  SEL R7, RZ, 0xffffffff, !P0 ;  /* 0xffffffffff077807 */ /* 0x000fe40004000000 */
[----:B0-----:R-:W-:Y:S02]  /*67c0*/  LEA R6, P0, R9, UR4, 0x3 ;  /* 0x0000000409067c11 */ /* 0x001fe4000f8018ff */
[----:B------:R-:W-:Y:S02]  /*67d0*/  LOP3.LUT R4, R7, R4, RZ, 0x3c, !PT ;  /* 0x0000000407047212 */ /* 0x000fe400078e3cff */
[----:B------:R-:W-:-:S05]  /*67e0*/  LEA.HI.X R7, R9, UR5, R10, 0x3, P0 ;  /* 0x0000000509077c11 */ /* 0x000fca00080f1c0a */
[----:B------:R0:W-:Y:S04]  /*67f0*/  STG.E.64 desc[UR6][R6.64], R4 ;  /* 0x0000000406007986 */ /* 0x0001e8000c101b06 */
.L_x_272:
[----:B------:R-:W-:Y:S05]  /*6800*/  BSYNC.RECONVERGENT B0 ;  /* 0x0000000000007941 */ /* 0x000fea0003800200 */
.L_x_271:
[----:B------:R-:W-:Y:S01]  /*6810*/  NOP ;  /* 0x0000000000007918 */ /* 0x000fe20000000000 */
[----:B------:R-:W-:Y:S01]  /*6820*/  BSSY.RECONVERGENT B0, `(.L_x_273) ;  /* 0x000001b000007945 */ /* 0x000fe20003800200 */
[----:B------:R-:W-:Y:S01]  /*6830*/  ISETP.GE.AND P4, PT, R8, R3, PT ;  /* 0x000000030800720c */ /* 0x000fe20003f86270 */
[----:B------:R-:W-:Y:S02]  /*6840*/  VIADD R8, R13, 0x900 ;  /* 0x000009000d087836 */ /* 0x000fe40000000000 */
[----:B------:R-:W-:Y:S10]  /*6850*/  @P6 BRA `(.L_x_274) ;  /* 0x00000000005c6947 */ /* 0x000ff40003800000 */
[----:B0-----:R-:W0:Y:S01]  /*6860*/  LDS.64 R4, [R20+0xc00] ;  /* 0x000c000014047984 */ /* 0x001e220000000a00 */
        /* <DEDUP_REMOVED lines=22> */
.L_x_274:
[----:B------:R-:W-:Y:S05]  /*69d0*/  BSYNC.RECONVERGENT B0 ;  /* 0x0000000000007941 */ /* 0x000fea0003800200 */
.L_x_273:
[----:B------:R-:W-:Y:S01]  /*69e0*/  NOP ;  /* 0x0000000000007918 */ /* 0x000fe20000000000 */
[----:B------:R-:W-:Y:S01]  /*69f0*/  BSSY.RECONVERGENT B0, `(.L_x_275) ;  /* 0x000001b000007945 */ /* 0x000fe20003800200 */
[----:B------:R-:W-:Y:S01]  /*6a00*/  ISETP.GE.AND P6, PT, R8, R3, PT ;  /* 0x000000030800720c */ /* 0x000fe20003fc6270 */
[----:B------:R-:W-:Y:S02]  /*6a10*/  VIADD R8, R13, 0xa80 ;  /* 0x00000a800d087836 */ /* 0x000fe40000000000 */
[----:B------:R-:W-:Y:S10]  /*6a20*/  @P5 BRA `(.L_x_276) ;  /* 0x00000000005c5947 */ /* 0x000ff40003800000 */
[----:B01----:R-:W0:Y:S01]  /*6a30*/  LDS.64 R4, [R20+0x1800] ;  /* 0x0018000014047984 */ /* 0x003e220000000a00 */
        /* <DEDUP_REMOVED lines=22> */
.L_x_276:
[----:B------:R-:W-:Y:S05]  /*6ba0*/  BSYNC.RECONVERGENT B0 ;  /* 0x0000000000007941 */ /* 0x000fea0003800200 */
.L_x_275:
[----:B------:R-:W-:Y:S01]  /*6bb0*/  NOP ;  /* 0x0000000000007918 */ /* 0x000fe20000000000 */
[----:B------:R-:W-:Y:S01]  /*6bc0*/  BSSY.RECONVERGENT B0, `(.L_x_277) ;  /* 0x000001b000007945 */ /* 0x000fe20003800200 */
[----:B------:R-:W-:Y:S02]  /*6bd0*/  ISETP.GE.AND P5, PT, R8, R3, PT ;  /* 0x000000030800720c */ /* 0x000fe40003fa6270 */
[----:B------:R-:W-:Y:S01]  /*6be0*/  LOP3.LUT R8, R13, 0xc00, RZ, 0xfc, !PT ;  /* 0x00000c000d087812 */ /* 0x000fe200078efcff */
[----:B------:R-:W-:Y:S10]  /*6bf0*/  @P2 BRA `(.L_x_278) ;  /* 0x00000000005c2947 */ /* 0x000ff40003800000 */
[----:B012---:R-:W0:Y:S01]  /*6c00*/  LDS.64 R4, [R20+0x2400] ;  /* 0x0024000014047984 */ /* 0x007e220000000a00 */
        /* <DEDUP_REMOVED lines=22> */
.L_x_278:
[----:B------:R-:W-:Y:S05]  /*6d70*/  BSYNC.RECONVERGENT B0 ;  /* 0x0000000000007941 */ /* 0x000fea0003800200 */
.L_x_277:
[----:B------:R-:W-:Y:S01]  /*6d80*/  NOP ;  /* 0x0000000000007918 */ /* 0x000fe20000000000 */
[----:B------:R-:W-:Y:S01]  /*6d90*/  BSSY.RECONVERGENT B0, `(.L_x_279) ;  /* 0x000001b000007945 */ /* 0x000fe20003800200 */
[----:B------:R-:W-:Y:S01]  /*6da0*/  ISETP.GE.AND P2, PT, R8, R3, PT ;  /* 0x000000030800720c */ /* 0x000fe20003f46270 */
[----:B------:R-:W-:Y:S02]  /*6db0*/  VIADD R8, R13, 0xd80 ;  /* 0x00000d800d087836 */ /* 0x000fe40000000000 */
[----:B------:R-:W-:Y:S10]  /*6dc0*/  @P3 BRA `(.L_x_280) ;  /* 0x00000000005c3947 */ /* 0x000ff40003800000 */
[----:B0123--:R-:W0:Y:S01]  /*6dd0*/  LDS.64 R4, [R20+0x3000] ;  /* 0x0030000014047984 */ /* 0x00fe220000000a00 */
        /* <DEDUP_REMOVED lines=22> */
.L_x_280:
[----:B------:R-:W-:Y:S05]  /*6f40*/  BSYNC.RECONVERGENT B0 ;  /* 0x0000000000007941 */ /* 0x000fea0003800200 */
.L_x_279:
[----:B------:R-:W-:Y:S01]  /*6f50*/  NOP ;  /* 0x0000000000007918 */ /* 0x000fe20000000000 */
[----:B------:R-:W-:Y:S01]  /*6f60*/  BSSY.RECONVERGENT B0, `(.L_x_281) ;  /* 0x000001b000007945 */ /* 0x000fe20003800200 */
[----:B------:R-:W-:Y:S01]  /*6f70*/  ISETP.GE.AND P3, PT, R8, R3, PT ;  /* 0x000000030800720c */ /* 0x000fe20003f66270 */
[----:B------:R-:W-:Y:S02]  /*6f80*/  VIADD R8, R13, 0xf00 ;  /* 0x00000f000d087836 */ /* 0x000fe40000000000 */
[----:B------:R-:W-:Y:S10]  /*6f90*/  @P4 BRA `(.L_x_282) ;  /* 0x00000000005c4947 */ /* 0x000ff40003800000 */
[----:B01234-:R-:W0:Y:S01]  /*6fa0*/  LDS.64 R4, [R20+0x3c00] ;  /* 0x003c000014047984 */ /* 0x01fe220000000a00 */
        /* <DEDUP_REMOVED lines=22> */
.L_x_282:
[----:B------:R-:W-:Y:S05]  /*7110*/  BSYNC.RECONVERGENT B0 ;  /* 0x0000000000007941 */ /* 0x000fea0003800200 */
.L_x_281:
        /* <DEDUP_REMOVED lines=28> */
.L_x_284:
[----:B------:R-:W-:Y:S05]  /*72e0*/  BSYNC.RECONVERGENT B0 ;  /* 0x0000000000007941 */ /* 0x000fea0003800200 */
.L_x_283:
[----:B------:R-:W-:Y:S01]  /*72f0*/  NOP ;  /* 0x0000000000007918 */ /* 0x000fe20000000000 */
[----:B------:R-:W-:Y:S01]  /*7300*/  BSSY.RECONVERGENT B0, `(.L_x_285) ;  /* 0x000001a000007945 */ /* 0x000fe20003800200 */
[----:B------:R-:W-:-:S03]  /*7310*/  ISETP.GE.AND P6, PT, R8, R3, PT ;  /* 0x000000030800720c */ /* 0x000fc60003fc6270 */
[----:B------:R-:W-:Y:S10]  /*7320*/  @P5 BRA `(.L_x_286) ;  /* 0x00000000005c5947 */ /* 0x000ff40003800000 */
[----:B------:R-:W5:Y:S01]  /*7330*/  LDS.64 R2, [R20+0x5400] ;  /* 0x0054000014027984 */ /* 0x000f620000000a00 */
[----:B------:R-:W0:Y:S01]  /*7340*/  LDCU UR4, c[0x0][0x3c4] ;  /* 0x00007880ff0477ac */ /* 0x000e220008000800 */
[----:B------:R-:W-:Y:S01]  /*7350*/  IMAD.MOV.U32 R9, RZ, RZ, -0x1 ;  /* 0xffffffffff097424 */ /* 0x000fe200078e00ff */
[----:B-----5:R-:W-:-:S04]  /*7360*/  ISETP.NE.U32.AND P0, PT, R2, -0x1, PT ;  /* 0xffffffff0200780c */ /* 0x020fc80003f05070 */
[----:B------:R-:W-:-:S04]  /*7370*/  ISETP.NE.AND.EX P0, PT, R3, 0x7fffffff, PT, P0 ;  /* 0x7fffffff0300780c */ /* 0x000fc80003f05300 */
[C---:B01234-:R-:W-:Y:S02]  /*7380*/  SEL R5, R2.reuse, RZ, P0 ;  /* 0x000000ff02057207 */ /* 0x05ffe40000000000 */
[----:B------:R-:W-:Y:S02]  /*7390*/  SEL R4, R3, 0x80000000, P0 ;  /* 0x8000000003047807 */ /* 0x000fe40000000000 */
[----:B------:R-:W-:Y:S02]  /*73a0*/  ISETP.GT.U32.AND P0, PT, R2, -0x1, PT ;  /* 0xffffffff0200780c */ /* 0x000fe40003f04070 */
[----:B------:R-:W-:Y:S01]  /*73b0*/  SHF.R.U64 R5, R5, UR4, R4 ;  /* 0x0000000405057c19 */ /* 0x000fe20008001204 */
        /* <DEDUP_REMOVED lines=14> */
.L_x_286:
[----:B------:R-:W-:Y:S05]  /*74a0*/  BSYNC.RECONVERGENT B0 ;  /* 0x0000000000007941 */ /* 0x000fea0003800200 */
.L_x_285:
[----:B------:R-:W-:Y:S01]  /*74b0*/  NOP ;  /* 0x0000000000007918 */ /* 0x000fe20000000000 */
[----:B------:R-:W-:Y:S04]  /*74c0*/  BSSY.RECONVERGENT B0, `(.L_x_287) ;  /* 0x0000019000007945 */ /* 0x000fe80003800200 */
[----:B------:R-:W-:Y:S05]  /*74d0*/  @P2 BRA `(.L_x_288) ;  /* 0x00000000005c2947 */ /* 0x000fea0003800000 */
[----:B0-----:R-:W0:Y:S01]  /*74e0*/  LDS.64 R2, [R20+0x6000] ;  /* 0x0060000014027984 */ /* 0x001e220000000a00 */
[----:B------:R-:W5:Y:S01]  /*74f0*/  LDCU UR4, c[0x0][0x3c4] ;  /* 0x00007880ff0477ac */ /* 0x000f620008000800 */
[----:B------:R-:W-:Y:S01]  /*7500*/  IMAD.MOV.U32 R9, RZ, RZ, -0x1 ;  /* 0xffffffffff097424 */ /* 0x000fe200078e00ff */
[----:B0-----:R-:W-:-:S04]  /*7510*/  ISETP.NE.U32.AND P0, PT, R2, -0x1, PT ;  /* 0xffffffff0200780c */ /* 0x001fc80003f05070 */
[----:B------:R-:W-:-:S04]  /*7520*/  ISETP.NE.AND.EX P0, PT, R3, 0x7fffffff, PT, P0 ;  /* 0x7fffffff0300780c */ /* 0x000fc80003f05300 */
[C---:B-1234-:R-:W-:Y:S02]  /*7530*/  SEL R5, R2.reuse, RZ, P0 ;  /* 0x000000ff02057207 */ /* 0x05efe40000000000 */
[----:B------:R-:W-:Y:S02]  /*7540*/  SEL R4, R3, 0x80000000, P0 ;  /* 0x8000000003047807 */ /* 0x000fe40000000000 */
[----:B------:R-:W-:Y:S02]  /*7550*/  ISETP.GT.U32.AND P0, PT, R2, -0x1, PT ;  /* 0xffffffff0200780c */ /* 0x000fe40003f04070 */
[----:B-----5:R-:W-:Y:S01]  /*7560*/  SHF.R.U64 R5, R5, UR4, R4 ;  /* 0x0000000405057c19 */ /* 0x020fe20008001204 */
        /* <DEDUP_REMOVED lines=14> */
.L_x_288:
[----:B------:R-:W-:Y:S05]  /*7650*/  BSYNC.RECONVERGENT B0 ;  /* 0x0000000000007941 */ /* 0x000fea0003800200 */
.L_x_287:
        /* <DEDUP_REMOVED lines=26> */
.L_x_290:
[----:B------:R-:W-:Y:S05]  /*7800*/  BSYNC.RECONVERGENT B0 ;  /* 0x0000000000007941 */ /* 0x000fea0003800200 */
.L_x_289:
        /* <DEDUP_REMOVED lines=26> */
.L_x_292:
[----:B------:R-:W-:Y:S05]  /*79b0*/  BSYNC.RECONVERGENT B0 ;  /* 0x0000000000007941 */ /* 0x000fea0003800200 */
.L_x_291:
        /* <DEDUP_REMOVED lines=15> */
[----:B------:R-:W-:Y:S02]  /*7ab0*/  SEL R7, RZ, 0xffffffff, !P0 ;  /* 0xffffffffff077807 */ /* 0x000fe40004000000 */
[----:B------:R-:W-:Y:S01]  /*7ac0*/  SEL R9, R9, 0x80000000, P0 ;  /* 0x8000000009097807 */ /* 0x000fe20000000000 */
[----:B------:R-:W-:Y:S01]  /*7ad0*/  IMAD R41, R4, 0x8, R41 ;  /* 0x0000000804297824 */ /* 0x000fe200078e0229 */
[----:B------:R-:W-:Y:S02]  /*7ae0*/  LOP3.LUT R2, R7, R2, RZ, 0x3c, !PT ;  /* 0x0000000207027212 */ /* 0x000fe400078e3cff */
[----:B------:R-:W-:Y:S02]  /*7af0*/  LOP3.LUT R3, R9, R3, RZ, 0x3c, !PT ;  /* 0x0000000309037212 */ /* 0x000fe400078e3cff */
[----:B------:R-:W1:Y:S02]  /*7b00*/  LDS.64 R4, [R41+0x9000] ;  /* 0x0090000029047984 */ /* 0x000e640000000a00 */
[----:B-1----:R-:W-:-:S04]  /*7b10*/  IADD3 R12, P2, PT, R4, R13, RZ ;  /* 0x0000000d040c7210 */ /* 0x002fc80007f5e0ff */
[----:B0-----:R-:W-:Y:S01]  /*7b20*/  LEA R4, P0, R12, UR4, 0x3 ;  /* 0x000000040c047c11 */ /* 0x001fe2000f8018ff */
[----:B------:R-:W-:-:S05]  /*7b30*/  IMAD.X R5, RZ, RZ, R5, P2 ;  /* 0x000000ffff057224 */ /* 0x000fca00010e0605 */
[----:B------:R-:W-:-:S05]  /*7b40*/  LEA.HI.X R5, R12, UR5, R5, 0x3, P0 ;  /* 0x000000050c057c11 */ /* 0x000fca00080f1c05 */
[----:B------:R0:W-:Y:S02]  /*7b50*/  STG.E.64 desc[UR6][R4.64+0x8400], R2 ;  /* 0x0084000204007986 */ /* 0x0001e4000c101b06 */
.L_x_294:
[----:B------:R-:W-:Y:S05]  /*7b60*/  BSYNC.RECONVERGENT B0 ;  /* 0x0000000000007941 */ /* 0x000fea0003800200 */
.L_x_293:
[----:B------:R-:W-:Y:S01]  /*7b70*/  NOP ;  /* 0x0000000000007918 */ /* 0x000fe20000000000 */
.L_x_270:
[----:B------:R-:W1:Y:S01]  /*7b80*/  LDS.64 R58, [R20] ;  /* 0x00000000143a7984 */ /* 0x000e620000000a00 */
[----:B------:R-:W1:Y:S01]  /*7b90*/  LDCU UR4, c[0x0][0x3c4] ;  /* 0x00007880ff0477ac */ /* 0x000e620008000800 */
[----:B------:R-:W1:Y:S02]  /*7ba0*/  LDC R54, c[0x0][0x3c0] ;  /* 0x0000f000ff367b82 */ /* 0x000e640000000800 */
[----:B------:R-:W1:Y:S04]  /*7bb0*/  LDS.64 R66, [R20+0xc00] ;  /* 0x000c000014427984 */ /* 0x000e680000000a00 */
[----:B------:R-:W1:Y:S04]  /*7bc0*/  LDS.64 R64, [R20+0x1800] ;  /* 0x0018000014407984 */ /* 0x000e680000000a00 */
[----:B------:R-:W1:Y:S04]  /*7bd0*/  LDS.64 R68, [R20+0x2400] ;  /* 0x0024000014447984 */ /* 0x000e680000000a00 */
[----:B------:R-:W1:Y:S04]  /*7be0*/  LDS.64 R40, [R20+0x3000] ;  /* 0x0030000014287984 */ /* 0x000e680000000a00 */
[----:B------:R-:W1:Y:S04]  /*7bf0*/  LDS.64 R60, [R20+0x3c00] ;  /* 0x003c0000143c7984 */ /* 0x000e680000000a00 */
[----:B------:R-:W-:Y:S04]  /*7c00*/  LDS.64 R62, [R20+0x4800] ;  /* 0x00480000143e7984 */ /* 0x000fe80000000a00 */
[----:B------:R-:W-:Y:S04]  /*7c10*/  LDS.64 R70, [R20+0x8400] ;  /* 0x0084000014467984 */ /* 0x000fe80000000a00 */
[----:B0-----:R0:W5:Y:S04]  /*7c20*/  @!P1 LDG.E.64 R2, desc[UR6][R18.64] ;  /* 0x0000000612029981 */ /* 0x001168000c1e1b00 */
[----:B-1234-:R0:W5:Y:S01]  /*7c30*/  @!P1 LDG.E.64 R4, desc[UR6][R18.64+0x100] ;  /* 0x0001000612049981 */ /* 0x01e162000c1e1b00 */
[----:B------:R-:W-:-:S03]  /*7c40*/  ISETP.NE.U32.AND P0, PT, R58, -0x1, PT ;  /* 0xffffffff3a00780c */ /* 0x000fc60003f05070 */
[----:B------:R0:W5:Y:S01]  /*7c50*/  @!P1 LDG.E.64 R6, desc[UR6][R18.64+0x200] ;  /* 0x0002000612069981 */ /* 0x000162000c1e1b00 */
[----:B------:R-:W-:-:S03]  /*7c60*/  ISETP.NE.AND.EX P0, PT, R59, 0x7fffffff, PT, P0 ;  /* 0x7fffffff3b00780c */ /* 0x000fc60003f05300 */
[----:B------:R0:W5:Y:S01]  /*7c70*/  @!P1 LDG.E.64 R8, desc[UR6][R18.64+0x300] ;  /* 0x0003000612089981 */ /* 0x000162000c1e1b00 */
[----:B------:R-:W-:-:S03]  /*7c80*/  SEL R39, R58, RZ, P0 ;  /* 0x000000ff3a277207 */ /* 0x000fc60000000000 */
[----:B------:R0:W5:Y:S01]  /*7c90*/  @!P1 LDG.E.64 R10, desc[UR6][R18.64+0x400] ;  /* 0x00040006120a9981 */ /* 0x000162000c1e1b00 */
[----:B------:R-:W-:Y:S02]  /*7ca0*/  SEL R26, R59, 0x80000000, P0 ;  /* 0x800000003b1a7807 */ /* 0x000fe40000000000 */
[----:B------:R-:W-:Y:S01]  /*7cb0*/  ISETP.NE.U32.AND P0, PT, R66, -0x1, PT ;  /* 0xffffffff4200780c */ /* 0x000fe20003f05070 */
[----:B------:R-:W1:Y:S01]  /*7cc0*/  LDS.64 R58, [R20+0x5400] ;  /* 0x00540000143a7984 */ /* 0x000e620000000a00 */
[----:B------:R-:W-:Y:S02]  /*7cd0*/  ISETP.NE.U32.AND P2, PT, R64, -0x1, PT ;  /* 0xffffffff4000780c */ /* 0x000fe40003f45070 */
[----:B------:R-:W-:Y:S01]  /*7ce0*/  ISETP.NE.AND.EX P0, PT, R67, 0x7fffffff, PT, P0 ;  /* 0x7fffffff4300780c */ /* 0x000fe20003f05300 */
[----:B------:R0:W5:Y:S01]  /*7cf0*/  @!P1 LDG.E.64 R12, desc[UR6][R18.64+0x500] ;  /* 0x00050006120c9981 */ /* 0x000162000c1e1b00 */
[----:B------:R-:W-:Y:S02]  /*7d00*/  ISETP.NE.AND.EX P2, PT, R65, 0x7fffffff, PT, P2 ;  /* 0x7fffffff4100780c */ /* 0x000fe40003f45320 */
[----:B------:R-:W-:Y:S01]  /*7d10*/  SEL R75, R66, RZ, P0 ;  /* 0x000000ff424b7207 */ /* 0x000fe20000000000 */
[----:B------:R0:W5:Y:S01]  /*7d20*/  @!P1 LDG.E.64 R14, desc[UR6][R18.64+0x600] ;  /* 0x00060006120e9981 */ /* 0x000162000c1e1b00 */
[----:B------:R-:W-:-:S02]  /*7d30*/  SEL R66, R67, 0x80000000, P0 ;  /* 0x8000000043427807 */ /* 0x000fc40000000000 */
[----:B------:R-:W-:Y:S01]  /*7d40*/  ISETP.NE.U32.AND P0, PT, R68, -0x1, PT ;  /* 0xffffffff4400780c */ /* 0x000fe20003f05070 */
[----:B------:R0:W5:Y:S01]  /*7d50*/  @!P1 LDG.E.64 R16, desc[UR6][R18.64+0x700] ;  /* 0x0007000612109981 */ /* 0x000162000c1e1b00 */
[----:B------:R-:W-:Y:S02]  /*7d60*/  SHF.R.U64 R39, R39, UR4, R26 ;  /* 0x0000000427277c19 */ /* 0x000fe4000800121a */
[----:B------:R-:W-:Y:S01]  /*7d70*/  SEL R73, R64, RZ, P2 ;  /* 0x000000ff40497207 */ /* 0x000fe20001000000 */
[----:B------:R0:W5:Y:S01]  /*7d80*/  @!P1 LDG.E.64 R22, desc[UR6][R18.64+0x900] ;  /* 0x0009000612169981 */ /* 0x000162000c1e1b00 */
[----:B------:R-:W-:Y:S02]  /*7d90*/  SEL R26, R65, 0x80000000, P2 ;  /* 0x80000000411a7807 */ /* 0x000fe40001000000 */
[----:B------:R-:W-:Y:S01]  /*7da0*/  ISETP.NE.AND.EX P0, PT, R69, 0x7fffffff, PT, P0 ;  /* 0x7fffffff4500780c */ /* 0x000fe20003f05300 */
[----:B------:R-:W2:Y:S01]  /*7db0*/  LDS.64 R64, [R20+0x6000] ;  /* 0x0060000014407984 */ /* 0x000ea20000000a00 */
[----:B------:R-:W-:-:S02]  /*7dc0*/  SHF.R.U64 R73, R73, UR4, R26 ;  /* 0x0000000449497c19 */ /* 0x000fc4000800121a */
[----:B------:R-:W-:Y:S01]  /*7dd0*/  SHF.R.U64 R75, R75, UR4, R66 ;  /* 0x000000044b4b7c19 */ /* 0x000fe20008001242 */
[----:B------:R0:W5:Y:S01]  /*7de0*/  @!P1 LDG.E.64 R24, desc[UR6][R18.64+0xa00] ;  /* 0x000a000612189981 */ /* 0x000162000c1e1b00 */
[----:B------:R-:W-:Y:S02]  /*7df0*/  SEL R77, R68, RZ, P0 ;  /* 0x000000ff444d7207 */ /* 0x000fe40000000000 */
[----:B------:R-:W-:Y:S01]  /*7e00*/  SEL R26, R69, 0x80000000, P0 ;  /* 0x80000000451a7807 */ /* 0x000fe20000000000 */
[----:B------:R-:W3:Y:S01]  /*7e10*/  LDS.64 R66, [R20+0x6c00] ;  /* 0x006c000014427984 */ /* 0x000ee20000000a00 */
[----:B------:R-:W-:Y:S02]  /*7e20*/  ISETP.NE.U32.AND P0, PT, R40, -0x1, PT ;  /* 0xffffffff2800780c */ /* 0x000fe40003f05070 */
[----:B------:R-:W-:Y:S01]  /*7e30*/  ISETP.NE.U32.AND P2, PT, R60, -0x1, PT ;  /* 0xffffffff3c00780c */ /* 0x000fe20003f45070 */
[----:B------:R4:W0:Y:S01]  /*7e40*/  LDS.64 R68, [R20+0x7800] ;  /* 0x0078000014447984 */ /* 0x0008220000000a00 */
[----:B------:R-:W-:-:S02]  /*7e50*/  ISETP.NE.AND.EX P0, PT, R41, 0x7fffffff, PT, P0 ;  /* 0x7fffffff2900780c */ /* 0x000fc40003f05300 */
[----:B------:R-:W-:Y:S01]  /*7e60*/  SHF.R.U64 R77, R77, UR4, R26 ;  /* 0x000000044d4d7c19 */ /* 0x000fe2000800121a */
[----:B------:R0:W5:Y:S01]  /*7e70*/  @!P1 LDG.E.64 R36, desc[UR6][R18.64+0xb00] ;  /* 0x000b000612249981 */ /* 0x000162000c1e1b00 */
[----:B------:R-:W-:Y:S02]  /*7e80*/  SEL R40, R40, RZ, P0 ;  /* 0x000000ff28287207 */ /* 0x000fe40000000000 */
[----:B------:R-:W-:Y:S01]  /*7e90*/  SEL R41, R41, 0x80000000, P0 ;  /* 0x8000000029297807 */ /* 0x000fe20000000000 */
[----:B----4-:R4:W5:Y:S01]  /*7ea0*/  @!P1 LDG.E.64 R20, desc[UR6][R18.64+0x800] ;  /* 0x0008000612149981 */ /* 0x010962000c1e1b00 */
[----:B------:R-:W-:Y:S02]  /*7eb0*/  ISETP.NE.AND.EX P0, PT, R61, 0x7fffffff, PT, P2 ;  /* 0x7fffffff3d00780c */ /* 0x000fe40003f05320 */
[----:B-1----:R-:W-:Y:S02]  /*7ec0*/  ISETP.NE.U32.AND P2, PT, R58, -0x1, PT ;  /* 0xffffffff3a00780c */ /* 0x002fe40003f45070 */
[----:B------:R-:W-:-:S02]  /*7ed0*/  SEL R26, R60, RZ, P0 ;  /* 0x000000ff3c1a7207 */ /* 0x000fc40000000000 */
[----:B------:R-:W-:Y:S02]  /*7ee0*/  SEL R61, R61, 0x80000000, P0 ;  /* 0x800000003d3d7807 */ /* 0x000fe40000000000 */
[----:B------:R-:W-:Y:S02]  /*7ef0*/  ISETP.NE.U32.AND P0, PT, R62, -0x1, PT ;  /* 0xffffffff3e00780c */ /* 0x000fe40003f05070 */
[----:B------:R-:W-:Y:S02]  /*7f00*/  ISETP.NE.AND.EX P2, PT, R59, 0x7fffffff, PT, P2 ;  /* 0x7fffffff3b00780c */ /* 0x000fe40003f45320 */
[----:B------:R-:W-:Y:S02]  /*7f10*/  ISETP.NE.AND.EX P0, PT, R63, 0x7fffffff, PT, P0 ;  /* 0x7fffffff3f00780c */ /* 0x000fe40003f05300 */
[----:B------:R-:W-:Y:S02]  /*7f20*/  SHF.R.U64 R40, R40, UR4, R41 ;  /* 0x0000000428287c19 */ /* 0x000fe40008001229 */
[----:B------:R-:W-:-:S02]  /*7f30*/  SEL R34, R62, RZ, P0 ;  /* 0x000000ff3e227207 */ /* 0x000fc40000000000 */
[----:B------:R-:W-:Y:S02]  /*7f40*/  SEL R63, R63, 0x80000000, P0 ;  /* 0x800000003f3f7807 */ /* 0x000fe40000000000 */
[----:B--2---:R-:W-:Y:S02]  /*7f50*/  ISETP.NE.U32.AND P0, PT, R64, -0x1, PT ;  /* 0xffffffff4000780c */ /* 0x004fe40003f05070 */
[----:B------:R-:W-:Y:S02]  /*7f60*/  SEL R32, R58, RZ, P2 ;  /* 0x000000ff3a207207 */ /* 0x000fe40001000000 */
[----:B------:R-:W-:Y:S02]  /*7f70*/  SEL R41, R59, 0x80000000, P2 ;  /* 0x800000003b297807 */ /* 0x000fe40001000000 */
[----:B------:R-:W-:Y:S02]  /*7f80*/  ISETP.NE.AND.EX P0, PT, R65, 0x7fffffff, PT, P0 ;  /* 0x7fffffff4100780c */ /* 0x000fe40003f05300 */
[----:B---3--:R-:W-:-:S02]  /*7f90*/  ISETP.NE.U32.AND P2, PT, R66, -0x1, PT ;  /* 0xffffffff4200780c */ /* 0x008fc40003f45070 */
[----:B------:R-:W-:Y:S02]  /*7fa0*/  ISETP.NE.U32.AND P4, PT, R70, -0x1, PT ;  /* 0xffffffff4600780c */ /* 0x000fe40003f85070 */
[----:B0-----:R-:W-:Y:S02]  /*7fb0*/  ISETP.NE.U32.AND P3, PT, R68, -0x1, PT ;  /* 0xffffffff4400780c */ /* 0x001fe40003f65070 */
[----:B------:R-:W-:Y:S02]  /*7fc0*/  SHF.R.U64 R59, R26, UR4, R61 ;  /* 0x000000041a3b7c19 */ /* 0x000fe4000800123d */
[----:B------:R-:W-:Y:S02]  /*7fd0*/  SHF.R.U64 R32, R32, UR4, R41 ;  /* 0x0000000420207c19 */ /* 0x000fe40008001229 */
[----:B------:R-:W-:Y:S02]  /*7fe0*/  SEL R26, R64, RZ, P0 ;  /* 0x000000ff401a7207 */ /* 0x000fe40000000000 */
[----:B------:R-:W-:-:S02]  /*7ff0*/  SEL R41, R65, 0x80000000, P0 ;  /* 0x8000000041297807 */ /* 0x000fc40000000000 */
[----:B------:R-:W-:Y:S02]  /*8000*/  ISETP.NE.AND.EX P2, PT, R67, 0x7fffffff, PT, P2 ;  /* 0x7fffffff4300780c */ /* 0x000fe40003f45320 */
[----:B------:R-:W-:Y:S02]  /*8010*/  ISETP.NE.AND.EX P0, PT, R69, 0x7fffffff, PT, P3 ;  /* 0x7fffffff4500780c */ /* 0x000fe40003f05330 */
[----:B------:R-:W-:Y:S02]  /*8020*/  ISETP.NE.AND.EX P3, PT, R71, 0x7fffffff, PT, P4 ;  /* 0x7fffffff4700780c */ /* 0x000fe40003f65340 */
[----:B------:R-:W-:Y:S02]  /*8030*/  SHF.R.U64 R34, R34, UR4, R63 ;  /* 0x0000000422227c19 */ /* 0x000fe4000800123f */
[----:B------:R-:W-:Y:S02]  /*8040*/  SEL R65, R66, RZ, P2 ;  /* 0x000000ff42417207 */ /* 0x000fe40001000000 */
[----:B------:R-:W-:-:S02]  /*8050*/  SEL R63, R68, RZ, P0 ;  /* 0x000000ff443f7207 */ /* 0x000fc40000000000 */
[----:B------:R-:W-:Y:S02]  /*8060*/  SEL R66, R67, 0x80000000, P2 ;  /* 0x8000000043427807 */ /* 0x000fe40001000000 */
[----:B------:R-:W-:Y:S02]  /*8070*/  SEL R68, R69, 0x80000000, P0 ;  /* 0x8000000045447807 */ /* 0x000fe40000000000 */
[----:B------:R-:W-:Y:S02]  /*8080*/  SEL R61, R70, RZ, P3 ;  /* 0x000000ff463d7207 */ /* 0x000fe40001800000 */
[----:B------:R-:W-:Y:S02]  /*8090*/  SEL R70, R71, 0x80000000, P3 ;  /* 0x8000000047467807 */ /* 0x000fe40001800000 */
[----:B------:R-:W-:Y:S02]  /*80a0*/  SHF.R.U64 R67, R26, UR4, R41 ;  /* 0x000000041a437c19 */ /* 0x000fe40008001229 */
[----:B------:R-:W-:-:S02]  /*80b0*/  SHF.R.U64 R65, R65, UR4, R66 ;  /* 0x0000000441417c19 */ /* 0x000fc40008001242 */
[----:B------:R-:W-:Y:S02]  /*80c0*/  SHF.R.U64 R63, R63, UR4, R68 ;  /* 0x000000043f3f7c19 */ /* 0x000fe40008001244 */
[----:B------:R-:W-:Y:S02]  /*80d0*/  SHF.R.U64 R61, R61, UR4, R70 ;  /* 0x000000043d3d7c19 */ /* 0x000fe40008001246 */
[-C--:B------:R-:W-:Y:S02]  /*80e0*/  LOP3.LUT R46, R39, R38.reuse, RZ, 0x30, !PT ;  /* 0x00000026272e7212 */ /* 0x080fe400078e30ff */
[-C--:B------:R-:W-:Y:S02]  /*80f0*/  LOP3.LUT R44, R75, R38.reuse, RZ, 0x30, !PT ;  /* 0x000000264b2c7212 */ /* 0x080fe400078e30ff */
[-C--:B------:R-:W-:Y:S02]  /*8100*/  LOP3.LUT R42, R73, R38.reuse, RZ, 0x30, !PT ;  /* 0x00000026492a7212 */ /* 0x080fe400078e30ff */
[----:B------:R-:W-:-:S02]  /*8110*/  LOP3.LUT R41, R77, R38, RZ, 0x30, !PT ;  /* 0x000000264d297212 */ /* 0x000fc400078e30ff */
[-C--:B------:R-:W-:Y:S02]  /*8120*/  LOP3.LUT R40, R40, R38.reuse, RZ, 0x30, !PT ;  /* 0x0000002628287212 */ /* 0x080fe400078e30ff */
[-C--:B------:R-:W-:Y:S02]  /*8130*/  LOP3.LUT R39, R59, R38.reuse, RZ, 0x30, !PT ;  /* 0x000000263b277212 */ /* 0x080fe400078e30ff */
[-C--:B------:R-:W-:Y:S02]  /*8140*/  LOP3.LUT R34, R34, R38.reuse, RZ, 0x30, !PT ;  /* 0x0000002622227212 */ /* 0x080fe400078e30ff */
[-C--:B------:R-:W-:Y:S02]  /*8150*/  LOP3.LUT R32, R32, R38.reuse, RZ, 0x30, !PT ;  /* 0x0000002620207212 */ /* 0x080fe400078e30ff */
[-C--:B------:R-:W-:Y:S02]  /*8160*/  LOP3.LUT R30, R67, R38.reuse, RZ, 0x30, !PT ;  /* 0x00000026431e7212 */ /* 0x080fe400078e30ff */
[----:B------:R-:W-:-:S02]  /*8170*/  LOP3.LUT R28, R65, R38, RZ, 0x30, !PT ;  /* 0x00000026411c7212 */ /* 0x000fc400078e30ff */
[-C--:B------:R-:W-:Y:S02]  /*8180*/  LOP3.LUT R26, R63, R38.reuse, RZ, 0x30, !PT ;  /* 0x000000263f1a7212 */ /* 0x080fe400078e30ff */
[----:B------:R-:W-:Y:S01]  /*8190*/  LOP3.LUT R38, R61, R38, RZ, 0x30, !PT ;  /* 0x000000263d267212 */ /* 0x000fe200078e30ff */
[----:B----4-:R-:W-:Y:S06]  /*81a0*/  @!P1 BRA `(.L_x_295) ;  /* 0x0000000000909947 */ /* 0x010fec0003800000 */
        /* <DEDUP_REMOVED lines=36> */
.L_x_295:
[----:B------:R-:W-:Y:S08]  /*83f0*/  BAR.SYNC.DEFER_BLOCKING 0x0 ;  /* 0x0000000000007b1d */ /* 0x000ff00000010000 */
[----:B------:R-:W1:Y:S01]  /*8400*/  S2UR UR5, SR_CgaCtaId ;  /* 0x00000000000579c3 */ /* 0x000e620000008800 */
[----:B------:R-:W-:Y:S01]  /*8410*/  UMOV UR4, 0x400 ;  /* 0x0000040000047882 */ /* 0x000fe20000000000 */
[----:B------:R-:W2:Y:S01]  /*8420*/  S2R R0, SR_TID.X ;  /* 0x0000000000007919 */ /* 0x000ea20000002100 */
[----:B-----5:R2:W-:Y:S04]  /*8430*/  STS.64 [R43+-0x8], R2 ;  /* 0xfffff8022b007388 */ /* 0x0205e80000000a00 */
[----:B------:R3:W-:Y:S01]  /*8440*/  STS.64 [R45+-0x8], R4 ;  /* 0xfffff8042d007388 */ /* 0x0007e20000000a00 */
[----:B-1----:R-:W-:-:S03]  /*8450*/  ULEA UR4, UR5, UR4, 0x18 ;  /* 0x0000000405047291 */ /* 0x002fc6000f8ec0ff */
[----:B------:R3:W-:Y:S04]  /*8460*/  STS.64 [R47+-0x8], R6 ;  /* 0xfffff8062f007388 */ /* 0x0007e80000000a00 */
[----:B------:R3:W-:Y:S04]  /*8470*/  STS.64 [R49+-0x8], R8 ;  /* 0xfffff80831007388 */ /* 0x0007e80000000a00 */
[----:B------:R3:W-:Y:S01]  /*8480*/  STS.64 [R51+-0x8], R10 ;  /* 0xfffff80a33007388 */ /* 0x0007e20000000a00 */
[----:B--2---:R-:W-:-:S03]  /*8490*/  LEA R2, R0, UR4, 0x3 ;  /* 0x0000000400027c11 */ /* 0x004fc6000f8e18ff */
        /* <DEDUP_REMOVED lines=9> */
[----:B------:R-:W1:Y:S01]  /*8530*/  S2UR UR5, SR_CgaCtaId ;  /* 0x00000000000579c3 */ /* 0x000e620000008800 */
[----:B------:R-:W-:Y:S01]  /*8540*/  UMOV UR4, 0x400 ;  /* 0x0000040000047882 */ /* 0x000fe20000000000 */
[----:B---3--:R-:W-:Y:S01]  /*8550*/  LDS.64 R4, [R2] ;  /* 0x0000000002047984 */ /* 0x008fe20000000a00 */
[----:B------:R-:W2:Y:S01]  /*8560*/  LDCU.64 UR8, c[0x0][0x3b0] ;  /* 0x00007600ff0877ac */ /* 0x000ea20008000a00 */
[----:B-1----:R-:W-:-:S06]  /*8570*/  ULEA UR4, UR5, UR4, 0x18 ;  /* 0x0000000405047291 */ /* 0x002fcc000f8ec0ff */
[----:B------:R-:W-:Y:S02]  /*8580*/  LEA R6, R46, UR4, 0x3 ;  /* 0x000000042e067c11 */ /* 0x000fe4000f8e18ff */
[----:B------:R-:W-:Y:S02]  /*8590*/  LEA R44, R44, UR4, 0x3 ;  /* 0x000000042c2c7c11 */ /* 0x000fe4000f8e18ff */
[----:B------:R-:W-:Y:S02]  /*85a0*/  LEA R42, R42, UR4, 0x3 ;  /* 0x000000042a2a7c11 */ /* 0x000fe4000f8e18ff */
[----:B------:R-:W1:Y:S01]  /*85b0*/  LDS.64 R6, [R6+0x9000] ;  /* 0x0090000006067984 */ /* 0x000e620000000a00 */
[----:B------:R-:W-:Y:S02]  /*85c0*/  LEA R41, R41, UR4, 0x3 ;  /* 0x0000000429297c11 */ /* 0x000fe4000f8e18ff */
[----:B------:R-:W-:Y:S02]  /*85d0*/  LEA R40, R40, UR4, 0x3 ;  /* 0x0000000428287c11 */ /* 0x000fe4000f8e18ff */
[----:B------:R-:W-:-:S02]  /*85e0*/  LEA R39, R39, UR4, 0x3 ;  /* 0x0000000427277c11 */ /* 0x000fc4000f8e18ff */
[----:B------:R-:W-:Y:S02]  /*85f0*/  LEA R34, R34, UR4, 0x3 ;  /* 0x0000000422227c11 */ /* 0x000fe4000f8e18ff */
[----:B------:R-:W-:Y:S02]  /*8600*/  LEA R32, R32, UR4, 0x3 ;  /* 0x0000000420207c11 */ /* 0x000fe4000f8e18ff */
[----:B------:R-:W-:Y:S02]  /*8610*/  LEA R30, R30, UR4, 0x3 ;  /* 0x000000041e1e7c11 */ /* 0x000fe4000f8e18ff */
[----:B------:R-:W-:Y:S02]  /*8620*/  LEA R28, R28, UR4, 0x3 ;  /* 0x000000041c1c7c11 */ /* 0x000fe4000f8e18ff */
[----:B------:R-:W-:Y:S02]  /*8630*/  LEA R26, R26, UR4, 0x3 ;  /* 0x000000041a1a7c11 */ /* 0x000fe4000f8e18ff */
[----:B------:R-:W-:-:S02]  /*8640*/  LEA R38, R38, UR4, 0x3 ;  /* 0x0000000426267c11 */ /* 0x000fc4000f8e18ff */
[----:B-1----:R-:W-:-:S05]  /*8650*/  IADD3 R3, P0, PT, R6, R0, RZ ;  /* 0x0000000006037210 */ /* 0x002fca0007f1e0ff */
[----:B------:R-:W-:Y:S01]  /*8660*/  IMAD.X R8, RZ, RZ, R7, P0 ;  /* 0x000000ffff087224 */ /* 0x000fe200000e0607 */
[----:B--2---:R-:W-:-:S04]  /*8670*/  LEA R10, P0, R3, UR8, 0x3 ;  /* 0x00000008030a7c11 */ /* 0x004fc8000f8018ff */
[----:B------:R-:W-:-:S05]  /*8680*/  LEA.HI.X R11, R3, UR9, R8, 0x3, P0 ;  /* 0x00000009030b7c11 */ /* 0x000fca00080f1c08 */
[----:B------:R-:W-:Y:S01]  /*8690*/  STG.E.64 desc[UR6][R10.64], R4 ;  /* 0x000000040a007986 */ /* 0x000fe2000c101b06 */
        /* <DEDUP_REMOVED lines=90> */
.L_x_296:
[----:B------:R-:W1:Y:S01]  /*8c40*/  S2UR UR5, SR_CgaCtaId ;  /* 0x00000000000579c3 */ /* 0x000e620000008800 */
[----:B------:R-:W-:Y:S01]  /*8c50*/  UMOV UR4, 0x400 ;  /* 0x0000040000047882 */ /* 0x000fe20000000000 */
[----:B------:R-:W-:Y:S02]  /*8c60*/  IMAD R29, R29, -0x1200, R54 ;  /* 0xffffee001d1d7824 */ /* 0x000fe400078e0236 */
[C---:B---3--:R-:W-:Y:S02]  /*8c70*/  VIADD R8, R0.reuse, 0x180 ;  /* 0x0000018000087836 */ /* 0x048fe40000000000 */
[C---:B------:R-:W-:Y:S01]  /*8c80*/  VIADD R14, R0.reuse, 0x300 ;  /* 0x00000300000e7836 */ /* 0x040fe20000000000 */
[----:B------:R-:W-:-:S13]  /*8c90*/  ISETP.GE.AND P1, PT, R0, R29, PT ;  /* 0x0000001d0000720c */ /* 0x000fda0003f26270 */
[----:B------:R-:W-:Y:S01]  /*8ca0*/  @!P1 LDS.64 R6, [R2] ;  /* 0x0000000002069984 */ /* 0x000fe20000000a00 */
[----:B------:R-:W2:Y:S01]  /*8cb0*/  @!P1 LDC.64 R10, c[0x0][0x3b0] ;  /* 0x0000ec00ff0a9b82 */ /* 0x000ea20000000a00 */
        /* <DEDUP_REMOVED lines=9> */
[----:B-1----:R-:W-:-:S05]  /*8d50*/  @!P1 IADD3 R3, P0, PT, R4, R0, RZ ;  /* 0x0000000004039210 */ /* 0x002fca0007f1e0ff */
[----:B------:R-:W-:Y:S01]  /*8d60*/  @!P1 IMAD.X R4, RZ, RZ, R5, P0 ;  /* 0x000000ffff049224 */ /* 0x000fe200000e0605 */
[----:B--2---:R-:W-:-:S04]  /*8d70*/  @!P1 LEA R10, P0, R3, R10, 0x3 ;  /* 0x0000000a030a9211 */ /* 0x004fc800078018ff */
[----:B------:R-:W-:-:S05]  /*8d80*/  @!P1 LEA.HI.X R11, R3, R11, R4, 0x3, P0 ;  /* 0x0000000b030b9211 */ /* 0x000fca00000f1c04 */
[----:B------:R-:W-:Y:S01]  /*8d90*/  @!P1 STG.E.64 desc[UR6][R10.64], R6 ;  /* 0x000000060a009986 */ /* 0x000fe2000c101b06 */
[----:B------:R-:W-:-:S03]  /*8da0*/  NOP ;  /* 0x0000000000007918 */ /* 0x000fc60000000000 */
[----:B------:R-:W1:Y:S01]  /*8db0*/  LDS.64 R4, [R44+0x9000] ;  /* 0x009000002c047984 */ /* 0x000e620000000a00 */
[----:B------:R-:W-:-:S13]  /*8dc0*/  ISETP.GE.AND P1, PT, R8, R29, PT ;  /* 0x0000001d0800720c */ /* 0x000fda0003f26270 */
[----:B------:R-:W2:Y:S01]  /*8dd0*/  @!P1 LDS.64 R8, [R2+0xc00] ;  /* 0x000c000002089984 */ /* 0x000ea20000000a00 */
[----:B------:R-:W3:Y:S01]  /*8de0*/  @!P1 LDC.64 R12, c[0x0][0x3b0] ;  /* 0x0000ec00ff0c9b82 */ /* 0x000ee20000000a00 */
[----:B-1----:R-:W-:-:S05]  /*8df0*/  @!P1 IADD3 R3, P0, PT, R4, R0, RZ ;  /* 0x0000000004039210 */ /* 0x002fca0007f1e0ff */
[----:B------:R-:W-:Y:S01]  /*8e00*/  @!P1 IMAD.X R4, RZ, RZ, R5, P0 ;  /* 0x000000ffff049224 */ /* 0x000fe200000e0605 */
[C---:B---3--:R-:W-:Y:S02]  /*8e10*/  @!P1 LEA R12, P0, R3.reuse, R12, 0x3 ;  /* 0x0000000c030c9211 */ /* 0x048fe400078018ff */
[----:B------:R-:W-:Y:S02]  /*8e20*/  LEA R5, R42, UR4, 0x3 ;  /* 0x000000042a057c11 */ /* 0x000fe4000f8e18ff */
[----:B------:R-:W-:-:S05]  /*8e30*/  @!P1 LEA.HI.X R13, R3, R13, R4, 0x3, P0 ;  /* 0x0000000d030d9211 */ /* 0x000fca00000f1c04 */
[----:B--2---:R-:W-:Y:S01]  /*8e40*/  @!P1 STG.E.64 desc[UR6][R12.64+0xc00], R8 ;  /* 0x000c00080c009986 */ /* 0x004fe2000c101b06 */
[----:B------:R-:W-:-:S03]  /*8e50*/  NOP ;  /* 0x0000000000007918 */ /* 0x000fc60000000000 */
[----:B------:R-:W1:Y:S01]  /*8e60*/  LDS.64 R4, [R5+0x9000] ;  /* 0x0090000005047984 */ /* 0x000e620000000a00 */
[----:B------:R-:W-:Y:S01]  /*8e70*/  ISETP.GE.AND P1, PT, R14, R29, PT ;  /* 0x0000001d0e00720c */ /* 0x000fe20003f26270 */
[----:B------:R-:W-:-:S12]  /*8e80*/  VIADD R14, R0, 0x480 ;  /* 0x00000480000e7836 */ /* 0x000fd80000000000 */
[----:B------:R-:W2:Y:S01]  /*8e90*/  @!P1 LDS.64 R6, [R2+0x1800] ;  /* 0x0018000002069984 */ /* 0x000ea20000000a00 */
[----:B------:R-:W3:Y:S01]  /*8ea0*/  @!P1 LDC.64 R10, c[0x0][0x3b0] ;  /* 0x0000ec00ff0a9b82 */ /* 0x000ee20000000a00 */
[----:B-1----:R-:W-:-:S05]  /*8eb0*/  @!P1 IADD3 R3, P0, PT, R4, R0, RZ ;  /* 0x0000000004039210 */ /* 0x002fca0007f1e0ff */
[----:B------:R-:W-:Y:S01]  /*8ec0*/  @!P1 IMAD.X R4, RZ, RZ, R5, P0 ;  /* 0x000000ffff049224 */ /* 0x000fe200000e0605 */
[----:B---3--:R-:W-:-:S04]  /*8ed0*/  @!P1 LEA R10, P0, R3, R10, 0x3 ;  /* 0x0000000a030a9211 */ /* 0x008fc800078018ff */
        /* <DEDUP_REMOVED lines=50> */
[----:B------:R-:W-:Y:S02]  /*9200*/  ISETP.GE.AND P1, PT, R14, R29, PT ;  /* 0x0000001d0e00720c */ /* 0x000fe40003f26270 */
[----:B------:R-:W-:-:S11]  /*9210*/  LOP3.LUT R14, R0, 0xc00, RZ, 0xfc, !PT ;  /* 0x00000c00000e7812 */ /* 0x000fd600078efcff */
        /* <DEDUP_REMOVED lines=54> */
.L_x_233:
[----:B------:R-:W-:Y:S02]  /*9580*/  IMAD.MOV.U32 R72, RZ, RZ, R60 ;  /* 0x000000ffff487224 */ /* 0x000fe400078e003c */
[----:B------:R-:W-:Y:S02]  /*9590*/  IMAD.MOV.U32 R74, RZ, RZ, 0x1 ;  /* 0x00000001ff4a7424 */ /* 0x000fe400078e00ff */
[----:B------:R-:W-:Y:S02]  /*95a0*/  IMAD.MOV.U32 R76, RZ, RZ, RZ ;  /* 0x000000ffff4c7224 */ /* 0x000fe400078e00ff */
[----:B------:R-:W-:-:S07]  /*95b0*/  IMAD.MOV.U32 R70, RZ, RZ, -0x1 ;  /* 0xffffffffff467424 */ /* 0x000fce00078e00ff */
[----:B------:R-:W-:Y:S05]  /*95c0*/  WARPSYNC.COLLECTIVE R70, `(.L_x_297) ;  /* 0x0000000046087348 */ /* 0x000fea0003c00000 */
[----:B------:R0:W1:Y:S02]  /*95d0*/  SHFL.UP P0, R68, R72, R74, R76 ;  /* 0x0400004a48447389 */ /* 0x000064000000004c */
[----:B01----:R-:W-:Y:S05]  /*95e0*/  ENDCOLLECTIVE ;  /* 0x000000000000791b */ /* 0x003fea0003800000 */
.L_x_297:
[----:B------:R-:W-:Y:S02]  /*95f0*/  IMAD.MOV.U32 R74, RZ, RZ, 0x2 ;  /* 0x00000002ff4a7424 */ /* 0x000fe400078e00ff */
[----:B------:R-:W-:-:S04]  /*9600*/  IMAD.MOV.U32 R77, RZ, RZ, R68 ;  /* 0x000000ffff4d7224 */ /* 0x000fc800078e0044 */
[----:B------:R-:W-:-:S04]  /*9610*/  @P0 IMAD.IADD R77, R60, 0x1, R77 ;  /* 0x000000013c4d0824 */ /* 0x000fc800078e024d */
[----:B------:R-:W-:-:S07]  /*9620*/  IMAD.MOV.U32 R72, RZ, RZ, R77 ;  /* 0x000000ffff487224 */ /* 0x000fce00078e004d */
[----:B------:R-:W-:Y:S05]  /*9630*/  WARPSYNC.COLLECTIVE R70, `(.L_x_298) ;  /* 0x0000000046087348 */ /* 0x000fea0003c00000 */
[----:B------:R0:W1:Y:S02]  /*9640*/  SHFL.UP P0, R68, R72, R74, R76 ;  /* 0x0400004a48447389 */ /* 0x000064000000004c */
[----:B01----:R-:W-:Y:S05]  /*9650*/  ENDCOLLECTIVE ;  /* 0x000000000000791b */ /* 0x003fea0003800000 */
.L_x_298:
[----:B------:R-:W-:Y:S02]  /*9660*/  IMAD.MOV.U32 R74, RZ, RZ, 0x4 ;  /* 0x00000004ff4a7424 */ /* 0x000fe400078e00ff */
[----:B------:R-:W-:-:S04]  /*9670*/  IMAD.MOV.U32 R62, RZ, RZ, R68 ;  /* 0x000000ffff3e7224 */ /* 0x000fc800078e0044 */
[----:B------:R-:W-:-:S04]  /*9680*/  @P0 IMAD.IADD R62, R77, 0x1, R62 ;  /* 0x000000014d3e0824 */ /* 0x000fc800078e023e */
[----:B------:R-:W-:-:S07]  /*9690*/  IMAD.MOV.U32 R72, RZ, RZ, R62 ;  /* 0x000000ffff487224 */ /* 0x000fce00078e003e */
[----:B------:R-:W-:Y:S05]  /*96a0*/  WARPSYNC.COLLECTIVE R70, `(.L_x_299) ;  /* 0x0000000046087348 */ /* 0x000fea0003c00000 */
[----:B------:R0:W1:Y:S02]  /*96b0*/  SHFL.UP P0, R68, R72, R74, R76 ;  /* 0x0400004a48447389 */ /* 0x000064000000004c */
[----:B01----:R-:W-:Y:S05]  /*96c0*/  ENDCOLLECTIVE ;  /* 0x000000000000791b */ /* 0x003fea0003800000 */
.L_x_299:
[----:B------:R-:W-:Y:S02]  /*96d0*/  IMAD.MOV.U32 R74, RZ, RZ, 0x8 ;  /* 0x00000008ff4a7424 */ /* 0x000fe400078e00ff */
[----:B------:R-:W-:-:S04]  /*96e0*/  IMAD.MOV.U32 R64, RZ, RZ, R68 ;  /* 0x000000ffff407224 */ /* 0x000fc800078e0044 */
[----:B------:R-:W-:-:S04]  /*96f0*/  @P0 IMAD.IADD R64, R62, 0x1, R64 ;  /* 0x000000013e400824 */ /* 0x000fc800078e0240 */
[----:B------:R-:W-:-:S07]  /*9700*/  IMAD.MOV.U32 R72, RZ, RZ, R64 ;  /* 0x000000ffff487224 */ /* 0x000fce00078e0040 */
[----:B------:R-:W-:Y:S05]  /*9710*/  WARPSYNC.COLLECTIVE R70, `(.L_x_300) ;  /* 0x0000000046087348 */ /* 0x000fea0003c00000 */
[----:B------:R0:W1:Y:S02]  /*9720*/  SHFL.UP P0, R68, R72, R74, R76 ;  /* 0x0400004a48447389 */ /* 0x000064000000004c */
[----:B01----:R-:W-:Y:S05]  /*9730*/  ENDCOLLECTIVE ;  /* 0x000000000000791b */ /* 0x003fea0003800000 */
.L_x_300:
[----:B------:R-:W-:Y:S02]  /*9740*/  IMAD.MOV.U32 R74, RZ, RZ, 0x10 ;  /* 0x00000010ff4a7424 */ /* 0x000fe400078e00ff */
[----:B------:R-:W-:-:S04]  /*9750*/  IMAD.MOV.U32 R66, RZ, RZ, R68 ;  /* 0x000000ffff427224 */ /* 0x000fc800078e0044 */
[----:B------:R-:W-:-:S04]  /*9760*/  @P0 IMAD.IADD R66, R64, 0x1, R66 ;  /* 0x0000000140420824 */ /* 0x000fc800078e0242 */
[----:B------:R-:W-:-:S07]  /*9770*/  IMAD.MOV.U32 R72, RZ, RZ, R66 ;  /* 0x000000ffff487224 */ /* 0x000fce00078e0042 */
[----:B------:R-:W-:Y:S05]  /*9780*/  WARPSYNC.COLLECTIVE R70, `(.L_x_301) ;  /* 0x0000000046087348 */ /* 0x000fea0003c00000 */
[----:B------:R0:W1:Y:S02]  /*9790*/  SHFL.UP P0, R68, R72, R74, R76 ;  /* 0x0400004a48447389 */ /* 0x000064000000004c */
[----:B01----:R-:W-:Y:S05]  /*97a0*/  ENDCOLLECTIVE ;  /* 0x000000000000791b */ /* 0x003fea0003800000 */
.L_x_301:
[----:B------:R-:W-:Y:S05]  /*97b0*/  BRA `(.L_x_302) ;  /* 0xffffff9800147947 */ /* 0x000fea000383ffff */
.L_x_303:
        /* <DEDUP_REMOVED lines=12> */
.L_x_2879:


//--------------------- .text._ZN3cub18CUB_300001_SM_10006detail10radix_sort33DeviceRadixSortExclusiveSumKernelINS1_5radix10policy_hubIddyE10Policy1000EyEEvPT0_ --------------------------
	.section	.text._ZN3cub18CUB_300001_SM_10006detail10radix_sort33DeviceRadixSortExclusiveSumKernelINS1_5radix10policy_hubIddyE10Policy1000EyEEvPT0_,"ax",@progbits
	.align	128
        .global         _ZN3cub18CUB_300001_SM_10006detail10radix_sort33DeviceRadixSortExclusiveSumKernelINS1_5radix10policy_hubIddyE10Policy1000EyEEvPT0_
        .type           _ZN3cub18CUB_300001_SM_10006detail10radix_sort33DeviceRadixSortExclusiveSumKernelINS1_5radix10policy_hubIddyE10Policy1000EyEEvPT0_,@function
        .size           _ZN3cub18CUB_300001_SM_10006detail10radix_sort33DeviceRadixSortExclusiveSumKernelINS1_5radix10policy_hubIddyE10Policy1000EyEEvPT0_,(.L_x_2880 - _ZN3cub18CUB_300001_SM_10006detail10radix_sort33DeviceRadixSortExclusiveSumKernelINS1_5radix10policy_hubIddyE10Policy1000EyEEvPT0_)
        .other          _ZN3cub18CUB_300001_SM_10006detail10radix_sort33DeviceRadixSortExclusiveSumKernelINS1_5radix10policy_hubIddyE10Policy1000EyEEvPT0_,@"STO_CUDA_ENTRY STV_DEFAULT"
_ZN3cub18CUB_300001_SM_10006detail10radix_sort33DeviceRadixSortExclusiveSumKernelINS1_5radix10policy_hubIddyE10Policy1000EyEEvPT0_:
.text._ZN3cub18CUB_300001_SM_10006detail10radix_sort33DeviceRadixSortExclusiveSumKernelINS1_5radix10policy_hubIddyE10Policy1000EyEEvPT0_:
[----:B------:R-:W-:Y:S01]  /*0000*/  LDC R1, c[0x0][0x37c] ;  /* 0x0000df00ff017b82 */ /* 0x000fe20000000800 */
[----:B------:R-:W0:Y:S07]  /*0010*/  S2R R18, SR_TID.X ;  /* 0x0000000000127919 */ /* 0x000e2e0000002100 */
[----:B------:R-:W1:Y:S01]  /*0020*/  LDC.64 R16, c[0x0][0x380] ;  /* 0x0000e000ff107b82 */ /* 0x000e620000000a00 */
[----:B------:R-:W2:Y:S01]  /*0030*/  LDCU.64 UR4, c[0x0][0x358] ;  /* 0x00006b00ff0477ac */ /* 0x000ea20008000a00 */
[----:B------:R-:W3:Y:S01]  /*0040*/  S2R R5, SR_CTAID.X ;  /* 0x0000000000057919 */ /* 0x000ee20000002500 */
[----:B0-----:R-:W-:Y:S01]  /*0050*/  ISETP.GT.U32.AND P1, PT, R18, 0xff, PT ;  /* 0x000000ff1200780c */ /* 0x001fe20003f24070 */
[----:B---3--:R-:W-:-:S04]  /*0060*/  IMAD R5, R5, 0x100, R18 ;  /* 0x0000010005057824 */ /* 0x008fc800078e0212 */
[----:B-1----:R-:W-:-:S08]  /*0070*/  IMAD.WIDE R16, R5, 0x8, R16 ;  /* 0x0000000805107825 */ /* 0x002fd000078e0210 */
[----:B--2---:R-:W2:Y:S01]  /*0080*/  @!P1 LDG.E.64 R2, desc[UR4][R16.64] ;  /* 0x0000000410029981 */ /* 0x004ea2000c1e1b00 */
[----:B------:R-:W-:Y:S02]  /*0090*/  MOV R0, 0x400 ;  /* 0x0000040000007802 */ /* 0x000fe40000000f00 */
[C---:B------:R-:W-:Y:S01]  /*00a0*/  ISETP.GT.U32.AND P0, PT, R18.reuse, 0x1f, PT ;  /* 0x0000001f1200780c */ /* 0x040fe20003f04070 */
[----:B------:R-:W0:Y:S02]  /*00b0*/  S2R R5, SR_CgaCtaId ;  /* 0x0000000000057919 */ /* 0x000e240000008800 */
[----:B0-----:R-:W-:Y:S02]  /*00c0*/  LEA R5, R5, R0, 0x18 ;  /* 0x0000000005057211 */ /* 0x001fe400078ec0ff */
[----:B------:R-:W-:-:S05]  /*00d0*/  LEA.HI R0, R18, R18, RZ, 0x1d ;  /* 0x0000001212007211 */ /* 0x000fca00078fe8ff */
[----:B------:R-:W-:-:S05]  /*00e0*/  IMAD R0, R0, 0x8, R5 ;  /* 0x0000000800007824 */ /* 0x000fca00078e0205 */
[----:B--2---:R0:W-:Y:S01]  /*00f0*/  STS.64 [R0+0x10], R2 ;  /* 0x0000100200007388 */ /* 0x0041e20000000a00 */
[----:B------:R-:W-:Y:S06]  /*0100*/  BAR.SYNC.DEFER_BLOCKING 0x0 ;  /* 0x0000000000007b1d */ /* 0x000fec0000010000 */
[----:B------:R-:W-:Y:S05]  /*0110*/  @P0 BRA `(.L_x_304) ;  /* 0x0000000400240947 */ /* 0x000fea0003800000 */
[----:B------:R-:W-:Y:S01]  /*0120*/  IMAD R18, R18, 0x48, R5 ;  /* 0x0000004812127824 */ /* 0x000fe200078e0205 */
[----:B------:R-:W-:-:S04]  /*0130*/  UMOV UR6, 0xffffffff ;  /* 0xffffffff00067882 */ /* 0x000fc80000000000 */
[----:B------:R-:W-:Y:S04]  /*0140*/  LDS.64 R14, [R18+0x10] ;  /* 0x00001000120e7984 */ /* 0x000fe80000000a00 */
[----:B------:R-:W-:Y:S04]  /*0150*/  LDS.64 R12, [R18+0x18] ;  /* 0x00001800120c7984 */ /* 0x000fe80000000a00 */
[----:B------:R-:W1:Y:S04]  /*0160*/  LDS.64 R10, [R18+0x20] ;  /* 0x00002000120a7984 */ /* 0x000e680000000a00 */
[----:B------:R-:W-:Y:S04]  /*0170*/  LDS.64 R8, [R18+0x28] ;  /* 0x0000280012087984 */ /* 0x000fe80000000a00 */
[----:B------:R-:W2:Y:S04]  /*0180*/  LDS.64 R6, [R18+0x30] ;  /* 0x0000300012067984 */ /* 0x000ea80000000a00 */
[----:B------:R-:W-:Y:S04]  /*0190*/  LDS.64 R4, [R18+0x38] ;  /* 0x0000380012047984 */ /* 0x000fe80000000a00 */
[----:B0-----:R-:W0:Y:S04]  /*01a0*/  LDS.64 R2, [R18+0x40] ;  /* 0x0000400012027984 */ /* 0x001e280000000a00 */
[----:B------:R-:W3:Y:S01]  /*01b0*/  LDS.64 R20, [R18+0x48] ;  /* 0x0000480012147984 */ /* 0x000ee20000000a00 */
[----:B-1----:R-:W-:-:S04]  /*01c0*/  IADD3 R19, P3, P4, R10, R12, R14 ;  /* 0x0000000c0a137210 */ /* 0x002fc80007c7e00e */
[----:B------:R-:W-:Y:S02]  /*01d0*/  IADD3.X R23, PT, PT, R11, R13, R15, P3, P4 ;  /* 0x0000000d0b177210 */ /* 0x000fe40001fe840f */
[----:B--2---:R-:W-:-:S04]  /*01e0*/  IADD3 R19, P0, P2, R6, R19, R8 ;  /* 0x0000001306137210 */ /* 0x004fc80007a1e008 */
[----:B------:R-:W-:Y:S02]  /*01f0*/  IADD3.X R23, PT, PT, R7, R23, R9, P0, P2 ;  /* 0x0000001707177210 */ /* 0x000fe400007e4409 */
[----:B0-----:R-:W-:-:S04]  /*0200*/  IADD3 R19, P3, P4, R2, R19, R4 ;  /* 0x0000001302137210 */ /* 0x001fc80007c7e004 */
[----:B---3--:R-:W-:Y:S02]  /*0210*/  IADD3 R20, P0, PT, R20, R19, RZ ;  /* 0x0000001314147210 */ /* 0x008fe40007f1e0ff */
[----:B------:R-:W-:-:S05]  /*0220*/  IADD3.X R19, PT, PT, R3, R23, R5, P3, P4 ;  /* 0x0000001703137210 */ /* 0x000fca0001fe8405 */
[----:B------:R-:W-:Y:S01]  /*0230*/  IMAD.X R19, R21, 0x1, R19, P0 ;  /* 0x0000000115137824 */ /* 0x000fe200000e0613 */
[----:B------:R-:W-:Y:S06]  /*0240*/  BRA.DIV UR6, `(.L_x_305) ;  /* 0x0000000206f07947 */ /* 0x000fec000b800000 */
[----:B------:R-:W0:Y:S04]  /*0250*/  SHFL.UP PT, R27, R20, 0x1, RZ ;  /* 0x04200000141b7989 */ /* 0x000e2800000e00ff */
[----:B------:R-:W1:Y:S01]  /*0260*/  SHFL.UP P0, R25, R19, 0x1, RZ ;  /* 0x0420000013197989 */ /* 0x000e6200000000ff */
[----:B0-----:R-:W-:-:S04]  /*0270*/  IADD3 R22, P2, PT, R27, R20, RZ ;  /* 0x000000141b167210 */ /* 0x001fc80007f5e0ff */
[----:B-1----:R-:W-:Y:S01]  /*0280*/  SEL R27, R22, R27, P0 ;  /* 0x0000001b161b7207 */ /* 0x002fe20000000000 */
[----:B------:R-:W-:-:S04]  /*0290*/  IMAD.X R26, R25, 0x1, R19, P2 ;  /* 0x00000001191a7824 */ /* 0x000fc800010e0613 */
[----:B------:R-:W0:Y:S01]  /*02a0*/  SHFL.UP PT, R28, R27, 0x2, RZ ;  /* 0x044000001b1c7989 */ /* 0x000e2200000e00ff */
[----:B------:R-:W-:-:S05]  /*02b0*/  SEL R26, R26, R25, P0 ;  /* 0x000000191a1a7207 */ /* 0x000fca0000000000 */
[----:B------:R-:W1:Y:S01]  /*02c0*/  SHFL.UP P0, R25, R26, 0x2, RZ ;  /* 0x044000001a197989 */ /* 0x000e6200000000ff */
[----:B0-----:R-:W-:-:S05]  /*02d0*/  IADD3 R21, P2, PT, R28, R27, RZ ;  /* 0x0000001b1c157210 */ /* 0x001fca0007f5e0ff */
[----:B-1----:R-:W-:Y:S01]  /*02e0*/  IMAD.X R22, R25, 0x1, R26, P2 ;  /* 0x0000000119167824 */ /* 0x002fe200010e061a */
[----:B------:R-:W-:-:S04]  /*02f0*/  SEL R28, R21, R28, P0 ;  /* 0x0000001c151c7207 */ /* 0x000fc80000000000 */
[----:B------:R-:W-:Y:S01]  /*0300*/  SEL R29, R22, R25, P0 ;  /* 0x00000019161d7207 */ /* 0x000fe20000000000 */
        /* <DEDUP_REMOVED lines=12> */
[----:B------:R0:W1:Y:S04]  /*03d0*/  SHFL.UP PT, R28, R27, 0x10, RZ ;  /* 0x060000001b1c7989 */ /* 0x00006800000e00ff */
[----:B------:R0:W2:Y:S02]  /*03e0*/  SHFL.UP P0, R25, R26, 0x10, RZ ;  /* 0x060000001a197989 */ /* 0x0000a400000000ff */
.L_x_316:
[----:B-1----:R-:W-:-:S04]  /*03f0*/  IADD3 R21, P2, PT, R28, R27, RZ ;  /* 0x0000001b1c157210 */ /* 0x002fc80007f5e0ff */
[----:B--2---:R-:W-:Y:S01]  /*0400*/  SEL R21, R21, R28, P0 ;  /* 0x0000001c15157207 */ /* 0x004fe20000000000 */
[----:B------:R-:W-:-:S05]  /*0410*/  IMAD.X R22, R25, 0x1, R26, P2 ;  /* 0x0000000119167824 */ /* 0x000fca00010e061a */
[----:B------:R-:W-:Y:S02]  /*0420*/  SEL R22, R22, R25, P0 ;  /* 0x0000001916167207 */ /* 0x000fe40000000000 */
[----:B------:R-:W-:-:S05]  /*0430*/  IADD3 R20, P0, PT, R21, -R20, RZ ;  /* 0x8000001415147210 */ /* 0x000fca0007f1e0ff */
[----:B------:R-:W-:Y:S01]  /*0440*/  IMAD.X R21, R22, 0x1, ~R19, P0 ;  /* 0x0000000116157824 */ /* 0x000fe200000e0e13 */
[----:B------:R-:W-:-:S04]  /*0450*/  IADD3 R14, P0, PT, R14, R20, RZ ;  /* 0x000000140e0e7210 */ /* 0x000fc80007f1e0ff */
[----:B------:R1:W-:Y:S01]  /*0460*/  STS.64 [R18+0x10], R20 ;  /* 0x0000101412007388 */ /* 0x0003e20000000a00 */
[----:B------:R-:W-:Y:S01]  /*0470*/  IMAD.X R15, R15, 0x1, R21, P0 ;  /* 0x000000010f0f7824 */ /* 0x000fe200000e0615 */
        /* <DEDUP_REMOVED lines=17> */
[----:B------:R-:W-:-:S05]  /*0590*/  IMAD.X R3, R3, 0x1, R5, P0 ;  /* 0x0000000103037824 */ /* 0x000fca00000e0605 */
[----:B------:R1:W-:Y:S03]  /*05a0*/  STS.64 [R18+0x48], R2 ;  /* 0x0000480212007388 */ /* 0x0003e60000000a00 */
.L_x_304:
[----:B------:R-:W-:Y:S05]  /*05b0*/  WARPSYNC.ALL ;  /* 0x0000000000007948 */ /* 0x000fea0003800000 */
[----:B------:R-:W-:Y:S06]  /*05c0*/  BAR.SYNC.DEFER_BLOCKING 0x0 ;  /* 0x0000000000007b1d */ /* 0x000fec0000010000 */
[----:B------:R-:W-:Y:S05]  /*05d0*/  @P1 EXIT ;  /* 0x000000000000194d */ /* 0x000fea0003800000 */
[----:B01----:R-:W0:Y:S04]  /*05e0*/  LDS.64 R2, [R0+0x10] ;  /* 0x0000100000027984 */ /* 0x003e280000000a00 */
[----:B0-----:R-:W-:Y:S01]  /*05f0*/  STG.E.64 desc[UR4][R16.64], R2 ;  /* 0x0000000210007986 */ /* 0x001fe2000c101b04 */
[----:B------:R-:W-:Y:S05]  /*0600*/  EXIT ;  /* 0x000000000000794d */ /* 0x000fea0003800000 */
.L_x_305:
[----:B------:R-:W-:Y:S02]  /*0610*/  IMAD.MOV.U32 R24, RZ, RZ, R20 ;  /* 0x000000ffff187224 */ /* 0x000fe400078e0014 */
[----:B------:R-:W-:Y:S02]  /*0620*/  IMAD.MOV.U32 R23, RZ, RZ, 0x1 ;  /* 0x00000001ff177424 */ /* 0x000fe400078e00ff */
[----:B------:R-:W-:Y:S02]  /*0630*/  IMAD.MOV.U32 R22, RZ, RZ, RZ ;  /* 0x000000ffff167224 */ /* 0x000fe400078e00ff */
[----:B------:R-:W-:-:S07]  /*0640*/  IMAD.MOV.U32 R21, RZ, RZ, -0x1 ;  /* 0xffffffffff157424 */ /* 0x000fce00078e00ff */
[----:B------:R-:W-:Y:S05]  /*0650*/  WARPSYNC.COLLECTIVE R21, `(.L_x_306) ;  /* 0x0000000015087348 */ /* 0x000fea0003c00000 */
[----:B------:R0:W1:Y:S02]  /*0660*/  SHFL.UP P0, R25, R24, R23, R22 ;  /* 0x0400001718197389 */ /* 0x0000640000000016 */
[----:B01----:R-:W-:Y:S05]  /*0670*/  ENDCOLLECTIVE ;  /* 0x000000000000791b */ /* 0x003fea0003800000 */
.L_x_306:
[----:B------:R-:W-:Y:S02]  /*0680*/  IMAD.MOV.U32 R24, RZ, RZ, R19 ;  /* 0x000000ffff187224 */ /* 0x000fe400078e0013 */
[----:B------:R-:W-:-:S07]  /*0690*/  IMAD.MOV.U32 R27, RZ, RZ, R25 ;  /* 0x000000ffff1b7224 */ /* 0x000fce00078e0019 */
[----:B------:R-:W-:Y:S05]  /*06a0*/  WARPSYNC.COLLECTIVE R21, `(.L_x_307) ;  /* 0x0000000015087348 */ /* 0x000fea0003c00000 */
[----:B------:R0:W1:Y:S02]  /*06b0*/  SHFL.UP P0, R25, R24, R23, R22 ;  /* 0x0400001718197389 */ /* 0x0000640000000016 */
[----:B01----:R-:W-:Y:S05]  /*06c0*/  ENDCOLLECTIVE ;  /* 0x000000000000791b */ /* 0x003fea0003800000 */
.L_x_307:
[----:B------:R-:W-:Y:S01]  /*06d0*/  IADD3 R26, P2, PT, R27, R20, RZ ;  /* 0x000000141b1a7210 */ /* 0x000fe20007f5e0ff */
[----:B------:R-:W-:-:S03]  /*06e0*/  IMAD.MOV.U32 R23, RZ, RZ, 0x2 ;  /* 0x00000002ff177424 */ /* 0x000fc600078e00ff */
[----:B------:R-:W-:Y:S01]  /*06f0*/  SEL R27, R26, R27, P0 ;  /* 0x0000001b1a1b7207 */ /* 0x000fe20000000000 */
[----:B------:R-:W-:-:S04]  /*0700*/  IMAD.X R26, R25, 0x1, R19, P2 ;  /* 0x00000001191a7824 */ /* 0x000fc800010e0613 */
[----:B------:R-:W-:Y:S01]  /*0710*/  IMAD.MOV.U32 R24, RZ, RZ, R27 ;  /* 0x000000ffff187224 */ /* 0x000fe200078e001b */
[----:B------:R-:W-:-:S07]  /*0720*/  SEL R26, R26, R25, P0 ;  /* 0x000000191a1a7207 */ /* 0x000fce0000000000 */
[----:B------:R-:W-:Y:S05]  /*0730*/  WARPSYNC.COLLECTIVE R21, `(.L_x_308) ;  /* 0x0000000015087348 */ /* 0x000fea0003c00000 */
[----:B------:R0:W1:Y:S02]  /*0740*/  SHFL.UP P0, R25, R24, R23, R22 ;  /* 0x0400001718197389 */ /* 0x0000640000000016 */
[----:B01----:R-:W-:Y:S05]  /*0750*/  ENDCOLLECTIVE ;  /* 0x000000000000791b */ /* 0x003fea0003800000 */
.L_x_308:
[----:B------:R-:W-:Y:S02]  /*0760*/  IMAD.MOV.U32 R24, RZ, RZ, R26 ;  /* 0x000000ffff187224 */ /* 0x000fe400078e001a */
[----:B------:R-:W-:-:S07]  /*0770*/  IMAD.MOV.U32 R28, RZ, RZ, R25 ;  /* 0x000000ffff1c7224 */ /* 0x000fce00078e0019 */
[----:B------:R-:W-:Y:S05]  /*0780*/  WARPSYNC.COLLECTIVE R21, `(.L_x_309) ;  /* 0x0000000015087348 */ /* 0x000fea0003c00000 */
[----:B------:R0:W1:Y:S02]  /*0790*/  SHFL.UP P0, R25, R24, R23, R22 ;  /* 0x0400001718197389 */ /* 0x0000640000000016 */
[----:B01----:R-:W-:Y:S05]  /*07a0*/  ENDCOLLECTIVE ;  /* 0x000000000000791b */ /* 0x003fea0003800000 */
.L_x_309:
        /* <DEDUP_REMOVED lines=9> */
.L_x_310:
[----:B------:R-:W-:Y:S02]  /*0840*/  IMAD.MOV.U32 R24, RZ, RZ, R29 ;  /* 0x000000ffff187224 */ /* 0x000fe400078e001d */
[----:B------:R-:W-:-:S07]  /*0850*/  IMAD.MOV.U32 R27, RZ, RZ, R25 ;  /* 0x000000ffff1b7224 */ /* 0x000fce00078e0019 */
[----:B------:R-:W-:Y:S05]  /*0860*/  WARPSYNC.COLLECTIVE R21, `(.L_x_311) ;  /* 0x0000000015087348 */ /* 0x000fea0003c00000 */
[----:B------:R0:W1:Y:S02]  /*0870*/  SHFL.UP P0, R25, R24, R23, R22 ;  /* 0x0400001718197389 */ /* 0x0000640000000016 */
[----:B01----:R-:W-:Y:S05]  /*0880*/  ENDCOLLECTIVE ;  /* 0x000000000000791b */ /* 0x003fea0003800000 */
.L_x_311:
        /* <DEDUP_REMOVED lines=9> */
.L_x_312:
[----:B------:R-:W-:Y:S02]  /*0920*/  IMAD.MOV.U32 R24, RZ, RZ, R29 ;  /* 0x000000ffff187224 */ /* 0x000fe400078e001d */
[----:B------:R-:W-:-:S07]  /*0930*/  IMAD.MOV.U32 R27, RZ, RZ, R25 ;  /* 0x000000ffff1b7224 */ /* 0x000fce00078e0019 */
[----:B------:R-:W-:Y:S05]  /*0940*/  WARPSYNC.COLLECTIVE R21, `(.L_x_313) ;  /* 0x0000000015087348 */ /* 0x000fea0003c00000 */
[----:B------:R0:W1:Y:S02]  /*0950*/  SHFL.UP P0, R25, R24, R23, R22 ;  /* 0x0400001718197389 */ /* 0x0000640000000016 */
[----:B01----:R-:W-:Y:S05]  /*0960*/  ENDCOLLECTIVE ;  /* 0x000000000000791b */ /* 0x003fea0003800000 */
.L_x_313:
        /* <DEDUP_REMOVED lines=9> */
.L_x_314:
[----:B------:R-:W-:Y:S02]  /*0a00*/  IMAD.MOV.U32 R24, RZ, RZ, R26 ;  /* 0x000000ffff187224 */ /* 0x000fe400078e001a */
[----:B------:R-:W-:-:S07]  /*0a10*/  IMAD.MOV.U32 R28, RZ, RZ, R25 ;  /* 0x000000ffff1c7224 */ /* 0x000fce00078e0019 */
[----:B------:R-:W-:Y:S05]  /*0a20*/  WARPSYNC.COLLECTIVE R21, `(.L_x_315) ;  /* 0x0000000015087348 */ /* 0x000fea0003c00000 */
[----:B------:R0:W1:Y:S02]  /*0a30*/  SHFL.UP P0, R25, R24, R23, R22 ;  /* 0x0400001718197389 */ /* 0x0000640000000016 */
[----:B01----:R-:W-:Y:S05]  /*0a40*/  ENDCOLLECTIVE ;  /* 0x000000000000791b */ /* 0x003fea0003800000 */
.L_x_315:
[----:B------:R-:W-:Y:S05]  /*0a50*/  BRA `(.L_x_316) ;  /* 0xfffffff800647947 */ /* 0x000fea000383ffff */
.L_x_317:
        /* <DEDUP_REMOVED lines=10> */
.L_x_2880:


//--------------------- .text._ZN3cub18CUB_300001_SM_10006detail10radix_sort30DeviceRadixSortHistogramKernelINS1_5radix10policy_hubIddyE10Policy1000ELNS0_9SortOrderE0EdyNS1_21identity_decomposer_tEEEvPT2_PKT1_SA_iiT3_ --------------------------
	.section	.text._ZN3cub18CUB_300001_SM_10006detail10radix_sort30DeviceRadixSortHistogramKernelINS1_5radix10policy_hubIddyE10Policy1000ELNS0_9SortOrderE0EdyNS1_21identity_decomposer_tEEEvPT2_PKT1_SA_iiT3_,"ax",@progbits
	.align	128
        .global         _ZN3cub18CUB_300001_SM_10006detail10radix_sort30DeviceRadixSortHistogramKernelINS1_5radix10policy_hubIddyE10Policy1000ELNS0_9SortOrderE0EdyNS1_21identity_decomposer_tEEEvPT2_PKT1_SA_iiT3_
        .type           _ZN3cub18CUB_300001_SM_10006detail10radix_sort30DeviceRadixSortHistogramKernelINS1_5radix10policy_hubIddyE10Policy1000ELNS0_9SortOrderE0EdyNS1_21identity_decomposer_tEEEvPT2_PKT1_SA_iiT3_,@function
        .size           _ZN3cub18CUB_300001_SM_10006detail10radix_sort30DeviceRadixSortHistogramKernelINS1_5radix10policy_hubIddyE10Policy1000ELNS0_9SortOrderE0EdyNS1_21identity_decomposer_tEEEvPT2_PKT1_SA_iiT3_,(.L_x_2881 - _ZN3cub18CUB_300001_SM_10006detail10radix_sort30DeviceRadixSortHistogramKernelINS1_5radix10policy_hubIddyE10Policy1000ELNS0_9SortOrderE0EdyNS1_21identity_decomposer_tEEEvPT2_PKT1_SA_iiT3_)
        .other          _ZN3cub18CUB_300001_SM_10006detail10radix_sort30DeviceRadixSortHistogramKernelINS1_5radix10policy_hubIddyE10Policy1000ELNS0_9SortOrderE0EdyNS1_21identity_decomposer_tEEEvPT2_PKT1_SA_iiT3_,@"STO_CUDA_ENTRY STV_DEFAULT"
_ZN3cub18CUB_300001_SM_10006detail10radix_sort30DeviceRadixSortHistogramKernelINS1_5radix10policy_hubIddyE10Policy1000ELNS0_9SortOrderE0EdyNS1_21identity_decomposer_tEEEvPT2_PKT1_SA_iiT3_:
.text._ZN3cub18CUB_300001_SM_10006detail10radix_sort30DeviceRadixSortHistogramKernelINS1_5radix10policy_hubIddyE10Policy1000ELNS0_9SortOrderE0EdyNS1_21identity_decomposer_tEEEvPT2_PKT1_SA_iiT3_:
        /* <DEDUP_REMOVED lines=27> */
.L_x_401:
        /* <DEDUP_REMOVED lines=15> */
.L_x_321:
        /* <DEDUP_REMOVED lines=21> */
.L_x_320:
        /* <DEDUP_REMOVED lines=20> */
.L_x_323:
        /* <DEDUP_REMOVED lines=17> */
.L_x_322:
[----:B------:R-:W-:-:S13]  /*0640*/  ISETP.GT.U32.AND P2, PT, R0, 0x7f, PT ;  /* 0x0000007f0000780c */ /* 0x000fda0003f44070 */
[----:B------:R-:W-:Y:S05]  /*0650*/  @P2 BRA `(.L_x_319) ;  /* 0x0000000000dc2947 */ /* 0x000fea0003800000 */
[----:B--2---:R-:W-:Y:S01]  /*0660*/  IMAD.MOV.U32 R7, RZ, RZ, RZ ;  /* 0x000000ffff077224 */ /* 0x004fe200078e00ff */
[----:B------:R-:W-:Y:S06]  /*0670*/  @!P0 BRA `(.L_x_324) ;  /* 0x0000000000588947 */ /* 0x000fec0003800000 */
[----:B------:R-:W-:-:S07]  /*0680*/  IMAD.MOV.U32 R7, RZ, RZ, RZ ;  /* 0x000000ffff077224 */ /* 0x000fce00078e00ff */
.L_x_325:
        /* <DEDUP_REMOVED lines=21> */
.L_x_324:
        /* <DEDUP_REMOVED lines=14> */
.L_x_326:
        /* <DEDUP_REMOVED lines=17> */
.L_x_319:
[----:B------:R-:W-:Y:S05]  /*09d0*/  BSYNC.RECONVERGENT B0 ;  /* 0x0000000000007941 */ /* 0x000fea0003800200 */
.L_x_318:
        /* <DEDUP_REMOVED lines=16> */
.L_x_332:
        /* <DEDUP_REMOVED lines=36> */
.L_x_328:
        /* <DEDUP_REMOVED lines=10> */
[----:B------:R-:W-:Y:S02]  /*0dc0*/  IMAD.MOV.U32 R7, RZ, RZ, 0x7fffffff ;  /* 0x7fffffffff077424 */ /* 0x000fe400078e00ff */
[----:B------:R-:W-:Y:S02]  /*0dd0*/  IMAD.MOV.U32 R10, RZ, RZ, -0x1 ;  /* 0xffffffffff0a7424 */ /* 0x000fe400078e00ff */
[----:B------:R-:W-:Y:S02]  /*0de0*/  IMAD.MOV.U32 R11, RZ, RZ, 0x7fffffff ;  /* 0x7fffffffff0b7424 */ /* 0x000fe400078e00ff */
        /* <DEDUP_REMOVED lines=8> */
[----:B------:R-:W-:Y:S01]  /*0e70*/  IMAD.MOV.U32 R9, RZ, RZ, 0x7fffffff ;  /* 0x7fffffffff097424 */ /* 0x000fe200078e00ff */
[----:B------:R-:W-:Y:S01]  /*0e80*/  ISETP.GE.AND P5, PT, R5, UR14, PT ;  /* 0x0000000e05007c0c */ /* 0x000fe2000bfa6270 */
[----:B------:R-:W-:Y:S01]  /*0e90*/  IMAD.MOV.U32 R13, RZ, RZ, 0x7fffffff ;  /* 0x7fffffffff0d7424 */ /* 0x000fe200078e00ff */
[----:B------:R-:W-:Y:S01]  /*0ea0*/  ISETP.GE.AND P1, PT, R8, UR14, PT ;  /* 0x0000000e08007c0c */ /* 0x000fe2000bf26270 */
[----:B------:R-:W-:-:S02]  /*0eb0*/  IMAD.MOV.U32 R8, RZ, RZ, -0x1 ;  /* 0xffffffffff087424 */ /* 0x000fc400078e00ff */
[----:B------:R-:W-:Y:S01]  /*0ec0*/  VIADD R14, R0, 0x480 ;  /* 0x00000480000e7836 */ /* 0x000fe20000000000 */
[----:B------:R-:W-:Y:S01]  /*0ed0*/  ISETP.GE.AND P3, PT, R41, UR14, PT ;  /* 0x0000000e29007c0c */ /* 0x000fe2000bf66270 */
[----:B------:R-:W-:Y:S02]  /*0ee0*/  IMAD.MOV.U32 R15, RZ, RZ, 0x7fffffff ;  /* 0x7fffffffff0f7424 */ /* 0x000fe400078e00ff */
[----:B------:R2:W5:Y:S01]  /*0ef0*/  @!P2 LDG.E.64 R8, desc[UR16][R38.64+0x400] ;  /* 0x000400102608a981 */ /* 0x000562000c1e1b00 */
[----:B------:R-:W-:-:S03]  /*0f00*/  ISETP.GE.AND P2, PT, R40, UR14, PT ;  /* 0x0000000e28007c0c */ /* 0x000fc6000bf46270 */
[----:B------:R2:W5:Y:S01]  /*0f10*/  @!P4 LDG.E.64 R12, desc[UR16][R38.64+0xc00] ;  /* 0x000c0010260cc981 */ /* 0x000562000c1e1b00 */
[----:B------:R-:W-:Y:S01]  /*0f20*/  ISETP.GE.AND P4, PT, R14, UR14, PT ;  /* 0x0000000e0e007c0c */ /* 0x000fe2000bf86270 */
[----:B------:R-:W-:Y:S02]  /*0f30*/  IMAD.MOV.U32 R14, RZ, RZ, -0x1 ;  /* 0xffffffffff0e7424 */ /* 0x000fe400078e00ff */
[----:B------:R-:W-:Y:S02]  /*0f40*/  VIADD R20, R0, 0x500 ;  /* 0x0000050000147836 */ /* 0x000fe40000000000 */
[----:B------:R-:W-:Y:S02]  /*0f50*/  IMAD.MOV.U32 R16, RZ, RZ, -0x1 ;  /* 0xffffffffff107424 */ /* 0x000fe400078e00ff */
[----:B------:R-:W-:Y:S01]  /*0f60*/  IMAD.MOV.U32 R17, RZ, RZ, 0x7fffffff ;  /* 0x7fffffffff117424 */ /* 0x000fe200078e00ff */
[----:B------:R2:W5:Y:S01]  /*0f70*/  @!P5 LDG.E.64 R14, desc[UR16][R38.64+0x1000] ;  /* 0x00100010260ed981 */ /* 0x000562000c1e1b00 */
[----:B------:R-:W-:Y:S01]  /*0f80*/  IMAD.MOV.U32 R18, RZ, RZ, -0x1 ;  /* 0xffffffffff127424 */ /* 0x000fe200078e00ff */
[----:B------:R-:W-:Y:S01]  /*0f90*/  ISETP.GE.AND P5, PT, R20, UR14, PT ;  /* 0x0000000e14007c0c */ /* 0x000fe2000bfa6270 */
[----:B------:R-:W-:-:S02]  /*0fa0*/  IMAD.MOV.U32 R19, RZ, RZ, 0x7fffffff ;  /* 0x7fffffffff137424 */ /* 0x000fc400078e00ff */
[C---:B------:R-:W-:Y:S01]  /*0fb0*/  VIADD R21, R0.reuse, 0x580 ;  /* 0x0000058000157836 */ /* 0x040fe20000000000 */
[----:B------:R2:W5:Y:S01]  /*0fc0*/  @!P2 LDG.E.64 R16, desc[UR16][R38.64+0x1400] ;  /* 0x001400102610a981 */ /* 0x000562000c1e1b00 */
[----:B------:R-:W-:-:S03]  /*0fd0*/  VIADD R20, R0, 0x600 ;  /* 0x0000060000147836 */ /* 0x000fc60000000000 */
[----:B------:R2:W5:Y:S01]  /*0fe0*/  @!P3 LDG.E.64 R18, desc[UR16][R38.64+0x1800] ;  /* 0x001800102612b981 */ /* 0x000562000c1e1b00 */
[----:B------:R-:W-:Y:S01]  /*0ff0*/  ISETP.GE.AND P2, PT, R21, UR14, PT ;  /* 0x0000000e15007c0c */ /* 0x000fe2000bf46270 */
[----:B------:R-:W-:Y:S01]  /*1000*/  IMAD.MOV.U32 R21, RZ, RZ, 0x7fffffff ;  /* 0x7fffffffff157424 */ /* 0x000fe200078e00ff */
[----:B------:R-:W-:Y:S01]  /*1010*/  ISETP.GE.AND P3, PT, R20, UR14, PT ;  /* 0x0000000e14007c0c */ /* 0x000fe2000bf66270 */
[----:B------:R-:W-:Y:S02]  /*1020*/  IMAD.MOV.U32 R20, RZ, RZ, -0x1 ;  /* 0xffffffffff147424 */ /* 0x000fe400078e00ff */
[----:B------:R-:W-:Y:S02]  /*1030*/  IMAD.MOV.U32 R22, RZ, RZ, -0x1 ;  /* 0xffffffffff167424 */ /* 0x000fe400078e00ff */
[----:B------:R-:W-:Y:S02]  /*1040*/  IMAD.MOV.U32 R23, RZ, RZ, 0x7fffffff ;  /* 0x7fffffffff177424 */ /* 0x000fe400078e00ff */
[----:B------:R-:W-:Y:S01]  /*1050*/  IMAD.MOV.U32 R24, RZ, RZ, -0x1 ;  /* 0xffffffffff187424 */ /* 0x000fe200078e00ff */
[----:B------:R2:W5:Y:S01]  /*1060*/  @!P1 LDG.E.64 R20, desc[UR16][R38.64+0x1c00] ;  /* 0x001c001026149981 */ /* 0x000562000c1e1b00 */
[----:B------:R-:W-:-:S02]  /*1070*/  IMAD.MOV.U32 R25, RZ, RZ, 0x7fffffff ;  /* 0x7fffffffff197424 */ /* 0x000fc400078e00ff */
        /* <DEDUP_REMOVED lines=22> */
[----:B------:R-:W-:-:S03]  /*11e0*/  IMAD.MOV.U32 R37, RZ, RZ, 0x7fffffff ;  /* 0x7fffffffff257424 */ /* 0x000fc600078e00ff */
[----:B------:R2:W5:Y:S04]  /*11f0*/  @!P0 LDG.E.64 R34, desc[UR16][R38.64+0x3800] ;  /* 0x0038001026228981 */ /* 0x000568000c1e1b00 */
[----:B------:R2:W5:Y:S02]  /*1200*/  @!P4 LDG.E.64 R36, desc[UR16][R38.64+0x3c00] ;  /* 0x003c00102624c981 */ /* 0x000564000c1e1b00 */
.L_x_329:
[----:B0-2---:R-:W0:Y:S02]  /*1210*/  LDC.64 R38, c[0x0][0x398] ;  /* 0x0000e600ff267b82 */ /* 0x005e240000000a00 */
[----:B0-----:R-:W-:-:S13]  /*1220*/  ISETP.GT.AND P0, PT, R39, R38, PT ;  /* 0x000000262700720c */ /* 0x001fda0003f04270 */
[----:B------:R-:W-:Y:S05]  /*1230*/  @!P0 BRA `(.L_x_330) ;  /* 0x0000000c00b88947 */ /* 0x000fea0003800000 */
[----:B-----5:R-:W-:Y:S01]  /*1240*/  ISETP.GT.U32.AND P0, PT, R6, -0x1, PT ;  /* 0xffffffff0600780c */ /* 0x020fe20003f04070 */
[----:B------:R-:W-:Y:S01]  /*1250*/  IMAD.MOV.U32 R38, RZ, RZ, -0x1 ;  /* 0xffffffffff267424 */ /* 0x000fe200078e00ff */
[----:B------:R-:W0:Y:S01]  /*1260*/  S2UR UR12, SR_CgaCtaId ;  /* 0x00000000000c79c3 */ /* 0x000e220000008800 */
[----:B------:R-:W-:Y:S01]  /*1270*/  UMOV UR4, 0x400 ;  /* 0x0000040000047882 */ /* 0x000fe20000000000 */
[----:B------:R-:W-:Y:S01]  /*1280*/  ISETP.GT.AND.EX P0, PT, R7, -0x1, PT, P0 ;  /* 0xffffffff0700780c */ /* 0x000fe20003f04300 */
[----:B------:R-:W1:Y:S03]  /*1290*/  LDCU UR13, c[0x0][0x398] ;  /* 0x00007300ff0d77ac */ /* 0x000e660008000800 */
[----:B------:R-:W-:Y:S02]  /*12a0*/  SEL R44, RZ, 0xffffffff, P0 ;  /* 0xffffffffff2c7807 */ /* 0x000fe40000000000 */
[----:B------:R-:W-:-:S02]  /*12b0*/  SEL R45, R38, 0x80000000, !P0 ;  /* 0x80000000262d7807 */ /* 0x000fc40004000000 */
[----:B------:R-:W-:Y:S02]  /*12c0*/  ISETP.GT.U32.AND P0, PT, R8, -0x1, PT ;  /* 0xffffffff0800780c */ /* 0x000fe40003f04070 */
[----:B------:R-:W-:Y:S02]  /*12d0*/  LOP3.LUT R6, R44, R6, RZ, 0x3c, !PT ;  /* 0x000000062c067212 */ /* 0x000fe400078e3cff */
[----:B------:R-:W-:Y:S02]  /*12e0*/  ISETP.GT.AND.EX P0, PT, R9, -0x1, PT, P0 ;  /* 0xffffffff0900780c */ /* 0x000fe40003f04300 */
[----:B------:R-:W-:Y:S02]  /*12f0*/  LOP3.LUT R7, R45, R7, RZ, 0x3c, !PT ;  /* 0x000000072d077212 */ /* 0x000fe400078e3cff */
[----:B------:R-:W-:Y:S02]  /*1300*/  SEL R44, RZ, 0xffffffff, P0 ;  /* 0xffffffffff2c7807 */ /* 0x000fe40000000000 */
[----:B------:R-:W-:-:S02]  /*1310*/  SEL R45, R38, 0x80000000, !P0 ;  /* 0x80000000262d7807 */ /* 0x000fc40004000000 */
[----:B------:R-:W-:Y:S02]  /*1320*/  ISETP.GT.U32.AND P0, PT, R10, -0x1, PT ;  /* 0xffffffff0a00780c */ /* 0x000fe40003f04070 */
[----:B------:R-:W-:Y:S01]  /*1330*/  LOP3.LUT R8, R44, R8, RZ, 0x3c, !PT ;  /* 0x000000082c087212 */ /* 0x000fe200078e3cff */
[----:B0-----:R-:W-:Y:S01]  /*1340*/  ULEA UR12, UR12, UR4, 0x18 ;  /* 0x000000040c0c7291 */ /* 0x001fe2000f8ec0ff */
[----:B------:R-:W-:Y:S02]  /*1350*/  ISETP.GT.AND.EX P0, PT, R11, -0x1, PT, P0 ;  /* 0xffffffff0b00780c */ /* 0x000fe40003f04300 */
[----:B------:R-:W-:Y:S01]  /*1360*/  LOP3.LUT R9, R45, R9, RZ, 0x3c, !PT ;  /* 0x000000092d097212 */ /* 0x000fe200078e3cff */
[----:B------:R-:W-:Y:S01]  /*1370*/  UMOV UR4, URZ ;  /* 0x000000ff00047c82 */ /* 0x000fe20008000000 */
        /* <DEDUP_REMOVED lines=75> */
[----:B------:R-:W-:Y:S02]  /*1830*/  ISETP.NE.U32.AND P4, PT, R6, -0x1, PT ;  /* 0xffffffff0600780c */ /* 0x000fe40003f85070 */
[----:B------:R-:W-:Y:S02]  /*1840*/  ISETP.NE.U32.AND P5, PT, R8, -0x1, PT ;  /* 0xffffffff0800780c */ /* 0x000fe40003fa5070 */
[----:B------:R-:W-:Y:S02]  /*1850*/  ISETP.NE.U32.AND P3, PT, R10, -0x1, PT ;  /* 0xffffffff0a00780c */ /* 0x000fe40003f65070 */
[----:B------:R-:W-:Y:S02]  /*1860*/  ISETP.NE.U32.AND P2, PT, R12, -0x1, PT ;  /* 0xffffffff0c00780c */ /* 0x000fe40003f45070 */
[----:B------:R-:W-:-:S02]  /*1870*/  ISETP.GT.AND.EX P0, PT, R37, -0x1, PT, P0 ;  /* 0xffffffff2500780c */ /* 0x000fc40003f04300 */
[----:B------:R-:W-:Y:S02]  /*1880*/  ISETP.NE.AND.EX P4, PT, R7, 0x7fffffff, PT, P4 ;  /* 0x7fffffff0700780c */ /* 0x000fe40003f85340 */
[----:B------:R-:W-:Y:S02]  /*1890*/  ISETP.NE.AND.EX P5, PT, R9, 0x7fffffff, PT, P5 ;  /* 0x7fffffff0900780c */ /* 0x000fe40003fa5350 */
[----:B------:R-:W-:Y:S02]  /*18a0*/  ISETP.NE.AND.EX P3, PT, R11, 0x7fffffff, PT, P3 ;  /* 0x7fffffff0b00780c */ /* 0x000fe40003f65330 */
[----:B------:R-:W-:Y:S02]  /*18b0*/  ISETP.NE.AND.EX P2, PT, R13, 0x7fffffff, PT, P2 ;  /* 0x7fffffff0d00780c */ /* 0x000fe40003f45320 */
[----:B------:R-:W-:Y:S02]  /*18c0*/  LOP3.LUT R34, R44, R34, RZ, 0x3c, !PT ;  /* 0x000000222c227212 */ /* 0x000fe400078e3cff */
[----:B------:R-:W-:-:S02]  /*18d0*/  LOP3.LUT R35, R45, R35, RZ, 0x3c, !PT ;  /* 0x000000232d237212 */ /* 0x000fc400078e3cff */
[----:B------:R-:W-:Y:S02]  /*18e0*/  SEL R44, RZ, 0xffffffff, P0 ;  /* 0xffffffffff2c7807 */ /* 0x000fe40000000000 */
[----:B------:R-:W-:Y:S02]  /*18f0*/  SEL R45, R38, 0x80000000, !P0 ;  /* 0x80000000262d7807 */ /* 0x000fe40004000000 */
        /* <DEDUP_REMOVED lines=8> */
[----:B------:R-:W-:Y:S02]  /*1980*/  ISETP.NE.U32.AND P1, PT, R14, -0x1, PT ;  /* 0xffffffff0e00780c */ /* 0x000fe40003f25070 */
[----:B------:R-:W-:-:S02]  /*1990*/  ISETP.NE.U32.AND P0, PT, R16, -0x1, PT ;  /* 0xffffffff1000780c */ /* 0x000fc40003f05070 */
[----:B------:R-:W-:Y:S02]  /*19a0*/  ISETP.NE.U32.AND P4, PT, R18, -0x1, PT ;  /* 0xffffffff1200780c */ /* 0x000fe40003f85070 */
[----:B------:R-:W-:Y:S02]  /*19b0*/  ISETP.NE.U32.AND P5, PT, R20, -0x1, PT ;  /* 0xffffffff1400780c */ /* 0x000fe40003fa5070 */
[----:B------:R-:W-:Y:S02]  /*19c0*/  ISETP.NE.U32.AND P3, PT, R22, -0x1, PT ;  /* 0xffffffff1600780c */ /* 0x000fe40003f65070 */
[----:B------:R-:W-:Y:S02]  /*19d0*/  ISETP.NE.U32.AND P2, PT, R24, -0x1, PT ;  /* 0xffffffff1800780c */ /* 0x000fe40003f45070 */
[----:B------:R-:W-:Y:S02]  /*19e0*/  ISETP.NE.AND.EX P1, PT, R15, 0x7fffffff, PT, P1 ;  /* 0x7fffffff0f00780c */ /* 0x000fe40003f25310 */
[----:B------:R-:W-:-:S02]  /*19f0*/  ISETP.NE.AND.EX P0, PT, R17, 0x7fffffff, PT, P0 ;  /* 0x7fffffff1100780c */ /* 0x000fc40003f05300 */
[----:B------:R-:W-:Y:S02]  /*1a00*/  ISETP.NE.AND.EX P4, PT, R19, 0x7fffffff, PT, P4 ;  /* 0x7fffffff1300780c */ /* 0x000fe40003f85340 */
[----:B------:R-:W-:Y:S02]  /*1a10*/  ISETP.NE.AND.EX P5, PT, R21, 0x7fffffff, PT, P5 ;  /* 0x7fffffff1500780c */ /* 0x000fe40003fa5350 */
[----:B------:R-:W-:Y:S02]  /*1a20*/  ISETP.NE.AND.EX P3, PT, R23, 0x7fffffff, PT, P3 ;  /* 0x7fffffff1700780c */ /* 0x000fe40003f65330 */
[----:B------:R-:W-:Y:S02]  /*1a30*/  ISETP.NE.AND.EX P2, PT, R25, 0x7fffffff, PT, P2 ;  /* 0x7fffffff1900780c */ /* 0x000fe40003f45320 */
[----:B------:R-:W-:Y:S02]  /*1a40*/  LOP3.LUT R36, R44, R36, RZ, 0x3c, !PT ;  /* 0x000000242c247212 */ /* 0x000fe400078e3cff */
[----:B------:R-:W-:-:S02]  /*1a50*/  SEL R14, R14, RZ, P1 ;  /* 0x000000ff0e0e7207 */ /* 0x000fc40000800000 */
[----:B------:R-:W-:Y:S02]  /*1a60*/  SEL R15, R15, 0x80000000, P1 ;  /* 0x800000000f0f7807 */ /* 0x000fe40000800000 */
        /* <DEDUP_REMOVED lines=10> */
[----:B------:R-:W-:-:S02]  /*1b10*/  LOP3.LUT R37, R45, R37, RZ, 0x3c, !PT ;  /* 0x000000252d257212 */ /* 0x000fc400078e3cff */
[----:B------:R-:W-:Y:S02]  /*1b20*/  ISETP.NE.U32.AND P1, PT, R26, -0x1, PT ;  /* 0xffffffff1a00780c */ /* 0x000fe40003f25070 */
[----:B------:R-:W-:Y:S02]  /*1b30*/  ISETP.NE.U32.AND P0, PT, R28, -0x1, PT ;  /* 0xffffffff1c00780c */ /* 0x000fe40003f05070 */
[----:B------:R-:W-:Y:S02]  /*1b40*/  ISETP.NE.U32.AND P4, PT, R30, -0x1, PT ;  /* 0xffffffff1e00780c */ /* 0x000fe40003f85070 */
[----:B------:R-:W-:Y:S02]  /*1b50*/  ISETP.NE.U32.AND P5, PT, R32, -0x1, PT ;  /* 0xffffffff2000780c */ /* 0x000fe40003fa5070 */
[----:B------:R-:W-:Y:S02]  /*1b60*/  ISETP.NE.U32.AND P3, PT, R34, -0x1, PT ;  /* 0xffffffff2200780c */ /* 0x000fe40003f65070 */
[----:B------:R-:W-:-:S02]  /*1b70*/  ISETP.NE.U32.AND P2, PT, R36, -0x1, PT ;  /* 0xffffffff2400780c */ /* 0x000fc40003f45070 */
[----:B------:R-:W-:Y:S02]  /*1b80*/  ISETP.NE.AND.EX P1, PT, R27, 0x7fffffff, PT, P1 ;  /* 0x7fffffff1b00780c */ /* 0x000fe40003f25310 */
[----:B------:R-:W-:Y:S02]  /*1b90*/  ISETP.NE.AND.EX P0, PT, R29, 0x7fffffff, PT, P0 ;  /* 0x7fffffff1d00780c */ /* 0x000fe40003f05300 */
[----:B------:R-:W-:Y:S02]  /*1ba0*/  ISETP.NE.AND.EX P4, PT, R31, 0x7fffffff, PT, P4 ;  /* 0x7fffffff1f00780c */ /* 0x000fe40003f85340 */
[----:B------:R-:W-:Y:S02]  /*1bb0*/  ISETP.NE.AND.EX P5, PT, R33, 0x7fffffff, PT, P5 ;  /* 0x7fffffff2100780c */ /* 0x000fe40003fa5350 */
[----:B------:R-:W-:Y:S02]  /*1bc0*/  ISETP.NE.AND.EX P3, PT, R35, 0x7fffffff, PT, P3 ;  /* 0x7fffffff2300780c */ /* 0x000fe40003f65330 */
[----:B------:R-:W-:-:S02]  /*1bd0*/  ISETP.NE.AND.EX P2, PT, R37, 0x7fffffff, PT, P2 ;  /* 0x7fffffff2500780c */ /* 0x000fc40003f45320 */
        /* <DEDUP_REMOVED lines=11> */
[----:B-1----:R-:W-:-:S07]  /*1c90*/  SEL R37, R37, 0x80000000, P2 ;  /* 0x8000000025257807 */ /* 0x002fce0001000000 */
.L_x_331:
[----:B0-----:R-:W-:Y:S01]  /*1ca0*/  IMAD R44, RZ, RZ, -UR13 ;  /* 0x8000000dff2c7e24 */ /* 0x001fe2000f8e02ff */
[----:B------:R-:W-:Y:S02]  /*1cb0*/  ULEA UR14, UR4, UR12, 0xa ;  /* 0x0000000c040e7291 */ /* 0x000fe4000f8e50ff */
[----:B------:R-:W-:Y:S02]  /*1cc0*/  UIADD3 UR4, UPT, UPT, UR4, 0x1, URZ ;  /* 0x0000000104047890 */ /* 0x000fe4000fffe0ff */
[----:B------:R-:W-:-:S04]  /*1cd0*/  VIADDMNMX R45, R44, R39, 0x8, PT ;  /* 0x000000082c2d7446 */ /* 0x000fc80003800127 */
[----:B------:R-:W-:Y:S02]  /*1ce0*/  SHF.L.U32 R44, R38, R45, RZ ;  /* 0x0000002d262c7219 */ /* 0x000fe400000006ff */
[----:B------:R-:W-:-:S04]  /*1cf0*/  SHF.R.U64 R45, R6, UR13, R7 ;  /* 0x0000000d062d7c19 */ /* 0x000fc80008001207 */
[----:B------:R-:W-:-:S04]  /*1d00*/  LOP3.LUT R45, R45, R44, RZ, 0x30, !PT ;  /* 0x0000002c2d2d7212 */ /* 0x000fc800078e30ff */
[----:B------:R-:W-:-:S05]  /*1d10*/  LEA R45, R45, UR14, 0x2 ;  /* 0x0000000e2d2d7c11 */ /* 0x000fca000f8e10ff */
[----:B------:R0:W-:Y:S02]  /*1d20*/  ATOMS.POPC.INC.32 RZ, [R45+URZ] ;  /* 0x000000002dff7f8c */ /* 0x0001e4000d8000ff */
[----:B0-----:R-:W-:-:S04]  /*1d30*/  SHF.R.U64 R45, R8, UR13, R9 ;  /* 0x0000000d082d7c19 */ /* 0x001fc80008001209 */
        /* <DEDUP_REMOVED lines=55> */
[----:B0-----:R-:W-:Y:S01]  /*20b0*/  SHF.R.U64 R45, R36, UR13, R37 ;  /* 0x0000000d242d7c19 */ /* 0x001fe20008001225 */
[----:B------:R-:W-:-:S03]  /*20c0*/  UIADD3 UR13, UPT, UPT, UR13, 0x8, URZ ;  /* 0x000000080d0d7890 */ /* 0x000fc6000fffe0ff */
[----:B------:R-:W-:-:S03]  /*20d0*/  LOP3.LUT R44, R45, R44, RZ, 0x30, !PT ;  /* 0x0000002c2d2c7212 */ /* 0x000fc600078e30ff */
[----:B------:R-:W-:Y:S02]  /*20e0*/  ISETP.LE.AND P0, PT, R39, UR13, PT ;  /* 0x0000000d27007c0c */ /* 0x000fe4000bf03270 */
[----:B------:R-:W-:-:S05]  /*20f0*/  LEA R44, R44, UR14, 0x2 ;  /* 0x0000000e2c2c7c11 */ /* 0x000fca000f8e10ff */
[----:B------:R0:W-:Y:S06]  /*2100*/  ATOMS.POPC.INC.32 RZ, [R44+URZ] ;  /* 0x000000002cff7f8c */ /* 0x0001ec000d8000ff */
[----:B------:R-:W-:Y:S05]  /*2110*/  @!P0 BRA `(.L_x_331) ;  /* 0xfffffff800e08947 */ /* 0x000fea000383ffff */
.L_x_330:
[----:B------:R-:W-:Y:S05]  /*2120*/  BRA.U !UP0, `(.L_x_332) ;  /* 0xffffffe9086c7547 */ /* 0x000fea000b83ffff */
.L_x_327:
        /* <DEDUP_REMOVED lines=16> */
.L_x_352:
        /* <DEDUP_REMOVED lines=16> */
.L_x_337:
[----:B------:R-:W-:Y:S05]  /*2330*/  BSYNC.RECONVERGENT B1 ;  /* 0x0000000000017941 */ /* 0x000fea0003800200 */
.L_x_336:
        /* <DEDUP_REMOVED lines=15> */
.L_x_339:
[----:B------:R-:W-:Y:S05]  /*2430*/  BSYNC.RECONVERGENT B1 ;  /* 0x0000000000017941 */ /* 0x000fea0003800200 */
.L_x_338:
        /* <DEDUP_REMOVED lines=8> */
.L_x_341:
[----:B------:R-:W-:Y:S05]  /*24c0*/  BSYNC.RECONVERGENT B1 ;  /* 0x0000000000017941 */ /* 0x000fea0003800200 */
.L_x_340:
        /* <DEDUP_REMOVED lines=8> */
.L_x_343:
[----:B------:R-:W-:Y:S05]  /*2550*/  BSYNC.RECONVERGENT B1 ;  /* 0x0000000000017941 */ /* 0x000fea0003800200 */
.L_x_342:
[----:B------:R-:W-:Y:S04]  /*2560*/  BSSY.RECONVERGENT B1, `(.L_x_344) ;  /* 0x0000007000017945 */ /* 0x000fe80003800200 */
[----:B------:R-:W-:Y:S05]  /*2570*/  @!P2 BRA `(.L_x_345) ;  /* 0x000000000014a947 */ /* 0x000fea0003800000 */
[----:B0123--:R-:W-:Y:S02]  /*2580*/  IMAD R19, R11, 0x100, R0 ;  /* 0x000001000b137824 */ /* 0x00ffe400078e0200 */
[----:B------:R-:W-:Y:S02]  /*2590*/  IMAD.MOV.U32 R17, RZ, RZ, RZ ;  /* 0x000000ffff117224 */ /* 0x000fe400078e00ff */
[----:B------:R-:W-:-:S04]  /*25a0*/  VIADD R19, R19, 0x400 ;  /* 0x0000040013137836 */ /* 0x000fc80000000000 */
[----:B------:R-:W-:-:S05]  /*25b0*/  IMAD.WIDE.U32 R18, R19, 0x8, R8 ;  /* 0x0000000813127825 */ /* 0x000fca00078e0008 */
[----:B------:R4:W-:Y:S02]  /*25c0*/  REDG.E.ADD.64.STRONG.GPU desc[UR16][R18.64], R16 ;  /* 0x000000101200798e */ /* 0x0009e4000c12e510 */
.L_x_345:
[----:B------:R-:W-:Y:S05]  /*25d0*/  BSYNC.RECONVERGENT B1 ;  /* 0x0000000000017941 */ /* 0x000fea0003800200 */
.L_x_344:
[----:B------:R-:W-:Y:S04]  /*25e0*/  BSSY.RECONVERGENT B1, `(.L_x_346) ;  /* 0x0000007000017945 */ /* 0x000fe80003800200 */
[----:B------:R-:W-:Y:S05]  /*25f0*/  @!P3 BRA `(.L_x_347) ;  /* 0x000000000014b947 */ /* 0x000fea0003800000 */
[----:B----4-:R-:W-:Y:S02]  /*2600*/  IMAD R17, R11, 0x100, R0 ;  /* 0x000001000b117824 */ /* 0x010fe400078e0200 */
[----:B------:R-:W-:Y:S02]  /*2610*/  IMAD.MOV.U32 R15, RZ, RZ, RZ ;  /* 0x000000ffff0f7224 */ /* 0x000fe400078e00ff */
[----:B------:R-:W-:-:S04]  /*2620*/  VIADD R17, R17, 0x500 ;  /* 0x0000050011117836 */ /* 0x000fc80000000000 */
[----:B------:R-:W-:-:S05]  /*2630*/  IMAD.WIDE.U32 R16, R17, 0x8, R8 ;  /* 0x0000000811107825 */ /* 0x000fca00078e0008 */
[----:B------:R4:W-:Y:S02]  /*2640*/  REDG.E.ADD.64.STRONG.GPU desc[UR16][R16.64], R14 ;  /* 0x0000000e1000798e */ /* 0x0009e4000c12e510 */
.L_x_347:
[----:B------:R-:W-:Y:S05]  /*2650*/  BSYNC.RECONVERGENT B1 ;  /* 0x0000000000017941 */ /* 0x000fea0003800200 */
.L_x_346:
        /* <DEDUP_REMOVED lines=8> */
.L_x_349:
[----:B------:R-:W-:Y:S05]  /*26e0*/  BSYNC.RECONVERGENT B1 ;  /* 0x0000000000017941 */ /* 0x000fea0003800200 */
.L_x_348:
        /* <DEDUP_REMOVED lines=8> */
.L_x_351:
[----:B------:R-:W-:Y:S05]  /*2770*/  BSYNC.RECONVERGENT B1 ;  /* 0x0000000000017941 */ /* 0x000fea0003800200 */
.L_x_350:
[----:B------:R-:W-:-:S05]  /*2780*/  VIADD R11, R11, 0x8 ;  /* 0x000000080b0b7836 */ /* 0x000fca0000000000 */
[----:B------:R-:W-:-:S13]  /*2790*/  ISETP.NE.AND P0, PT, R11, R6, PT ;  /* 0x000000060b00720c */ /* 0x000fda0003f05270 */
[----:B------:R-:W-:Y:S05]  /*27a0*/  @P0 BRA `(.L_x_352) ;  /* 0xfffffff800a00947 */ /* 0x000fea000383ffff */
[----:B------:R-:W-:-:S07]  /*27b0*/  IMAD.MOV.U32 R9, RZ, RZ, R6 ;  /* 0x000000ffff097224 */ /* 0x000fce00078e0006 */
.L_x_335:
        /* <DEDUP_REMOVED lines=25> */
.L_x_356:
[----:B------:R-:W-:Y:S05]  /*2950*/  BSYNC.RECONVERGENT B1 ;  /* 0x0000000000017941 */ /* 0x000fea0003800200 */
.L_x_355:
        /* <DEDUP_REMOVED lines=9> */
.L_x_358:
[----:B------:R-:W-:Y:S05]  /*29f0*/  BSYNC.RECONVERGENT B1 ;  /* 0x0000000000017941 */ /* 0x000fea0003800200 */
.L_x_357:
        /* <DEDUP_REMOVED lines=9> */
.L_x_360:
[----:B------:R-:W-:Y:S05]  /*2a90*/  BSYNC.RECONVERGENT B1 ;  /* 0x0000000000017941 */ /* 0x000fea0003800200 */
.L_x_359:
        /* <DEDUP_REMOVED lines=9> */
.L_x_362:
[----:B------:R-:W-:Y:S05]  /*2b30*/  BSYNC.RECONVERGENT B1 ;  /* 0x0000000000017941 */ /* 0x000fea0003800200 */
.L_x_361:
[----:B------:R-:W-:-:S07]  /*2b40*/  VIADD R9, R9, 0x4 ;  /* 0x0000000409097836 */ /* 0x000fce0000000000 */
.L_x_354:
        /* <DEDUP_REMOVED lines=18> */
.L_x_366:
[----:B------:R-:W-:Y:S05]  /*2c70*/  BSYNC.RECONVERGENT B2 ;  /* 0x0000000000027941 */ /* 0x000fea0003800200 */
.L_x_365:
        /* <DEDUP_REMOVED lines=9> */
.L_x_368:
[----:B------:R-:W-:Y:S05]  /*2d10*/  BSYNC.RECONVERGENT B2 ;  /* 0x0000000000027941 */ /* 0x000fea0003800200 */
.L_x_367:
[----:B------:R-:W-:-:S07]  /*2d20*/  VIADD R9, R9, 0x2 ;  /* 0x0000000209097836 */ /* 0x000fce0000000000 */
.L_x_364:
        /* <DEDUP_REMOVED lines=12> */
.L_x_363:
[----:B------:R-:W-:Y:S05]  /*2df0*/  BSYNC.RECONVERGENT B1 ;  /* 0x0000000000017941 */ /* 0x000fea0003800200 */
.L_x_353:
[----:B------:R-:W-:-:S13]  /*2e00*/  ISETP.GT.U32.AND P0, PT, R0, 0x7f, PT ;  /* 0x0000007f0000780c */ /* 0x000fda0003f04070 */
[----:B------:R-:W-:Y:S05]  /*2e10*/  @P0 BRA `(.L_x_334) ;  /* 0x0000000800a00947 */ /* 0x000fea0003800000 */
[----:B------:R-:W-:Y:S01]  /*2e20*/  ISETP.GE.U32.AND P0, PT, R13, 0x7, PT ;  /* 0x000000070d00780c */ /* 0x000fe20003f06070 */
[----:B----4-:R-:W-:-:S12]  /*2e30*/  IMAD.MOV.U32 R9, RZ, RZ, RZ ;  /* 0x000000ffff097224 */ /* 0x010fd800078e00ff */
[----:B------:R-:W-:Y:S05]  /*2e40*/  @!P0 BRA `(.L_x_369) ;  /* 0x0000000400248947 */ /* 0x000fea0003800000 */
[----:B------:R-:W4:Y:S01]  /*2e50*/  LDC.64 R8, c[0x0][0x380] ;  /* 0x0000e000ff087b82 */ /* 0x000f220000000a00 */
[----:B0123--:R-:W-:-:S07]  /*2e60*/  IMAD.MOV.U32 R15, RZ, RZ, RZ ;  /* 0x000000ffff0f7224 */ /* 0x00ffce00078e00ff */
.L_x_386:
        /* <DEDUP_REMOVED lines=19> */
.L_x_371:
[----:B------:R-:W-:Y:S05]  /*2fa0*/  BSYNC.RECONVERGENT B1 ;  /* 0x0000000000017941 */ /* 0x000fea0003800200 */
.L_x_370:
[----:B------:R-:W-:Y:S04]  /*2fb0*/  BSSY.RECONVERGENT B1, `(.L_x_372) ;  /* 0x0000005000017945 */ /* 0x000fe80003800200 */
[----:B------:R-:W-:Y:S05]  /*2fc0*/  @!P1 BRA `(.L_x_373) ;  /* 0x00000000000c9947 */ /* 0x000fea0003800000 */
[----:B0-2---:R-:W-:Y:S02]  /*2fd0*/  IMAD.MOV.U32 R12, RZ, RZ, R20 ;  /* 0x000000ffff0c7224 */ /* 0x005fe400078e0014 */
[----:B------:R-:W-:-:S05]  /*2fe0*/  IMAD.MOV.U32 R13, RZ, RZ, RZ ;  /* 0x000000ffff0d7224 */ /* 0x000fca00078e00ff */
[----:B------:R1:W-:Y:S02]  /*2ff0*/  REDG.E.ADD.64.STRONG.GPU desc[UR16][R10.64+0xc00], R12 ;  /* 0x000c000c0a00798e */ /* 0x0003e4000c12e510 */
.L_x_373:
[----:B------:R-:W-:Y:S05]  /*3000*/  BSYNC.RECONVERGENT B1 ;  /* 0x0000000000017941 */ /* 0x000fea0003800200 */
.L_x_372:
        /* <DEDUP_REMOVED lines=12> */
.L_x_375:
[----:B------:R-:W-:Y:S05]  /*30d0*/  BSYNC.RECONVERGENT B1 ;  /* 0x0000000000017941 */ /* 0x000fea0003800200 */
.L_x_374:
[----:B------:R-:W-:Y:S04]  /*30e0*/  BSSY.RECONVERGENT B1, `(.L_x_376) ;  /* 0x0000005000017945 */ /* 0x000fe80003800200 */
[----:B------:R-:W-:Y:S05]  /*30f0*/  @!P1 BRA `(.L_x_377) ;  /* 0x00000000000c9947 */ /* 0x000fea0003800000 */
[----:B012---:R-:W-:Y:S02]  /*3100*/  IMAD.MOV.U32 R12, RZ, RZ, R22 ;  /* 0x000000ffff0c7224 */ /* 0x007fe400078e0016 */
[----:B------:R-:W-:-:S05]  /*3110*/  IMAD.MOV.U32 R13, RZ, RZ, RZ ;  /* 0x000000ffff0d7224 */ /* 0x000fca00078e00ff */
[----:B------:R3:W-:Y:S02]  /*3120*/  REDG.E.ADD.64.STRONG.GPU desc[UR16][R10.64+0x1c00], R12 ;  /* 0x001c000c0a00798e */ /* 0x0007e4000c12e510 */
.L_x_377:
[----:B------:R-:W-:Y:S05]  /*3130*/  BSYNC.RECONVERGENT B1 ;  /* 0x0000000000017941 */ /* 0x000fea0003800200 */
.L_x_376:
[----:B------:R-:W-:Y:S04]  /*3140*/  BSSY.RECONVERGENT B1, `(.L_x_378) ;  /* 0x0000005000017945 */ /* 0x000fe80003800200 */
[----:B------:R-:W-:Y:S05]  /*3150*/  @!P2 BRA `(.L_x_379) ;  /* 0x00000000000ca947 */ /* 0x000fea0003800000 */
[----:B0123--:R-:W-:Y:S02]  /*3160*/  IMAD.MOV.U32 R12, RZ, RZ, R23 ;  /* 0x000000ffff0c7224 */ /* 0x00ffe400078e0017 */
[----:B------:R-:W-:-:S05]  /*3170*/  IMAD.MOV.U32 R13, RZ, RZ, RZ ;  /* 0x000000ffff0d7224 */ /* 0x000fca00078e00ff */
[----:B------:R4:W-:Y:S02]  /*3180*/  REDG.E.ADD.64.STRONG.GPU desc[UR16][R10.64+0x2400], R12 ;  /* 0x0024000c0a00798e */ /* 0x0009e4000c12e510 */
.L_x_379:
[----:B------:R-:W-:Y:S05]  /*3190*/  BSYNC.RECONVERGENT B1 ;  /* 0x0000000000017941 */ /* 0x000fea0003800200 */
.L_x_378:
[----:B------:R-:W-:Y:S04]  /*31a0*/  BSSY.RECONVERGENT B1, `(.L_x_380) ;  /* 0x0000005000017945 */ /* 0x000fe80003800200 */
[----:B------:R-:W-:Y:S05]  /*31b0*/  @!P3 BRA `(.L_x_381) ;  /* 0x00000000000cb947 */ /* 0x000fea0003800000 */
[----:B01234-:R-:W-:Y:S02]  /*31c0*/  IMAD.MOV.U32 R12, RZ, RZ, R24 ;  /* 0x000000ffff0c7224 */ /* 0x01ffe400078e0018 */
[----:B------:R-:W-:-:S05]  /*31d0*/  IMAD.MOV.U32 R13, RZ, RZ, RZ ;  /* 0x000000ffff0d7224 */ /* 0x000fca00078e00ff */
[----:B------:R0:W-:Y:S02]  /*31e0*/  REDG.E.ADD.64.STRONG.GPU desc[UR16][R10.64+0x2c00], R12 ;  /* 0x002c000c0a00798e */ /* 0x0001e4000c12e510 */
.L_x_381:
[----:B------:R-:W-:Y:S05]  /*31f0*/  BSYNC.RECONVERGENT B1 ;  /* 0x0000000000017941 */ /* 0x000fea0003800200 */
.L_x_380:
[----:B------:R-:W-:Y:S04]  /*3200*/  BSSY.RECONVERGENT B1, `(.L_x_382) ;  /* 0x0000005000017945 */ /* 0x000fe80003800200 */
[----:B------:R-:W-:Y:S05]  /*3210*/  @!P4 BRA `(.L_x_383) ;  /* 0x00000000000cc947 */ /* 0x000fea0003800000 */
[----:B01234-:R-:W-:Y:S02]  /*3220*/  IMAD.MOV.U32 R12, RZ, RZ, R25 ;  /* 0x000000ffff0c7224 */ /* 0x01ffe400078e0019 */
[----:B------:R-:W-:-:S05]  /*3230*/  IMAD.MOV.U32 R13, RZ, RZ, RZ ;  /* 0x000000ffff0d7224 */ /* 0x000fca00078e00ff */
[----:B------:R0:W-:Y:S02]  /*3240*/  REDG.E.ADD.64.STRONG.GPU desc[UR16][R10.64+0x3400], R12 ;  /* 0x0034000c0a00798e */ /* 0x0001e4000c12e510 */
.L_x_383:
[----:B------:R-:W-:Y:S05]  /*3250*/  BSYNC.RECONVERGENT B1 ;  /* 0x0000000000017941 */ /* 0x000fea0003800200 */
.L_x_382:
[----:B------:R-:W-:Y:S04]  /*3260*/  BSSY.RECONVERGENT B1, `(.L_x_384) ;  /* 0x0000005000017945 */ /* 0x000fe80003800200 */
[----:B------:R-:W-:Y:S05]  /*3270*/  @!P5 BRA `(.L_x_385) ;  /* 0x00000000000cd947 */ /* 0x000fea0003800000 */
[----:B01234-:R-:W-:Y:S02]  /*3280*/  IMAD.MOV.U32 R12, RZ, RZ, R26 ;  /* 0x000000ffff0c7224 */ /* 0x01ffe400078e001a */
[----:B------:R-:W-:-:S05]  /*3290*/  IMAD.MOV.U32 R13, RZ, RZ, RZ ;  /* 0x000000ffff0d7224 */ /* 0x000fca00078e00ff */
[----:B------:R0:W-:Y:S02]  /*32a0*/  REDG.E.ADD.64.STRONG.GPU desc[UR16][R10.64+0x3c00], R12 ;  /* 0x003c000c0a00798e */ /* 0x0001e4000c12e510 */
.L_x_385:
[----:B------:R-:W-:Y:S05]  /*32b0*/  BSYNC.RECONVERGENT B1 ;  /* 0x0000000000017941 */ /* 0x000fea0003800200 */
.L_x_384:
[----:B------:R-:W-:Y:S05]  /*32c0*/  @P0 BRA `(.L_x_386) ;  /* 0xfffffff800e80947 */ /* 0x000fea000383ffff */
[----:B------:R-:W-:-:S07]  /*32d0*/  IMAD.MOV.U32 R9, RZ, RZ, R6 ;  /* 0x000000ffff097224 */ /* 0x000fce00078e0006 */
.L_x_369:
        /* <DEDUP_REMOVED lines=20> */
.L_x_389:
[----:B------:R-:W-:Y:S05]  /*3420*/  BSYNC.RECONVERGENT B1 ;  /* 0x0000000000017941 */ /* 0x000fea0003800200 */
.L_x_388:
        /* <DEDUP_REMOVED lines=9> */
.L_x_391:
[----:B------:R-:W-:Y:S05]  /*34c0*/  BSYNC.RECONVERGENT B1 ;  /* 0x0000000000017941 */ /* 0x000fea0003800200 */
.L_x_390:
        /* <DEDUP_REMOVED lines=9> */
.L_x_393:
[----:B------:R-:W-:Y:S05]  /*3560*/  BSYNC.RECONVERGENT B1 ;  /* 0x0000000000017941 */ /* 0x000fea0003800200 */
.L_x_392:
        /* <DEDUP_REMOVED lines=9> */
.L_x_395:
[----:B------:R-:W-:Y:S05]  /*3600*/  BSYNC.RECONVERGENT B1 ;  /* 0x0000000000017941 */ /* 0x000fea0003800200 */
.L_x_394:
[----:B------:R-:W-:-:S07]  /*3610*/  VIADD R9, R9, 0x4 ;  /* 0x0000000409097836 */ /* 0x000fce0000000000 */
.L_x_387:
        /* <DEDUP_REMOVED lines=17> */
.L_x_398:
[----:B------:R-:W-:Y:S05]  /*3730*/  BSYNC.RECONVERGENT B1 ;  /* 0x0000000000017941 */ /* 0x000fea0003800200 */
.L_x_397:
        /* <DEDUP_REMOVED lines=9> */
.L_x_400:
[----:B------:R-:W-:Y:S05]  /*37d0*/  BSYNC.RECONVERGENT B1 ;  /* 0x0000000000017941 */ /* 0x000fea0003800200 */
.L_x_399:
[----:B------:R-:W-:-:S07]  /*37e0*/  VIADD R9, R9, 0x2 ;  /* 0x0000000209097836 */ /* 0x000fce0000000000 */
.L_x_396:
        /* <DEDUP_REMOVED lines=11> */
.L_x_334:
[----:B------:R-:W-:Y:S05]  /*38a0*/  BSYNC.RECONVERGENT B0 ;  /* 0x0000000000007941 */ /* 0x000fea0003800200 */
.L_x_333:
        /* <DEDUP_REMOVED lines=17> */
.L_x_402:
        /* <DEDUP_REMOVED lines=12> */
.L_x_2881:


//--------------------- .text._ZN3cub18CUB_300001_SM_10006detail10radix_sort31DeviceRadixSortSingleTileKernelINS1_5radix10policy_hubIddyE10Policy1000ELNS0_9SortOrderE0EddyNS1_21identity_decomposer_tEEEvPKT1_PSA_PKT2_PSE_T3_iiT4_ --------------------------
	.section	.text._ZN3cub18CUB_300001_SM_10006detail10radix_sort31DeviceRadixSortSingleTileKernelINS1_5radix10policy_hubIddyE10Policy1000ELNS0_9SortOrderE0EddyNS1_21identity_decomposer_tEEEvPKT1_PSA_PKT2_PSE_T3_iiT4_,"ax",@progbits
	.align	128
        .global         _ZN3cub18CUB_300001_SM_10006detail10radix_sort31DeviceRadixSortSingleTileKernelINS1_5radix10policy_hubIddyE10Policy1000ELNS0_9SortOrderE0EddyNS1_21identity_decomposer_tEEEvPKT1_PSA_PKT2_PSE_T3_iiT4_
        .type           _ZN3cub18CUB_300001_SM_10006detail10radix_sort31DeviceRadixSortSingleTileKernelINS1_5radix10policy_hubIddyE10Policy1000ELNS0_9SortOrderE0EddyNS1_21identity_decomposer_tEEEvPKT1_PSA_PKT2_PSE_T3_iiT4_,@function
        .size           _ZN3cub18CUB_300001_SM_10006detail10radix_sort31DeviceRadixSortSingleTileKernelINS1_5radix10policy_hubIddyE10Policy1000ELNS0_9SortOrderE0EddyNS1_21identity_decomposer_tEEEvPKT1_PSA_PKT2_PSE_T3_iiT4_,(.L_x_2882 - _ZN3cub18CUB_300001_SM_10006detail10radix_sort31DeviceRadixSortSingleTileKernelINS1_5radix10policy_hubIddyE10Policy1000ELNS0_9SortOrderE0EddyNS1_21identity_decomposer_tEEEvPKT1_PSA_PKT2_PSE_T3_iiT4_)
        .other          _ZN3cub18CUB_300001_SM_10006detail10radix_sort31DeviceRadixSortSingleTileKernelINS1_5radix10policy_hubIddyE10Policy1000ELNS0_9SortOrderE0EddyNS1_21identity_decomposer_tEEEvPKT1_PSA_PKT2_PSE_T3_iiT4_,@"STO_CUDA_ENTRY STV_DEFAULT"
_ZN3cub18CUB_300001_SM_10006detail10radix_sort31DeviceRadixSortSingleTileKernelINS1_5radix10policy_hubIddyE10Policy1000ELNS0_9SortOrderE0EddyNS1_21identity_decomposer_tEEEvPKT1_PSA_PKT2_PSE_T3_iiT4_:
.text._ZN3cub18CUB_300001_SM_10006detail10radix_sort31DeviceRadixSortSingleTileKernelINS1_5radix10policy_hubIddyE10Policy1000ELNS0_9SortOrderE0EddyNS1_21identity_decomposer_tEEEvPKT1_PSA_PKT2_PSE_T3_iiT4_:
[----:B------:R-:W-:Y:S01]  /*0000*/  LDC R1, c[0x0][0x37c] ;  /* 0x0000df00ff017b82 */ /* 0x000fe20000000800 */
[----:B------:R-:W0:Y:S01]  /*0010*/  S2R R0, SR_TID.X ;  /* 0x0000000000007919 */ /* 0x000e220000002100 */
[----:B------:R-:W1:Y:S06]  /*0020*/  LDCU UR4, c[0x0][0x3a0] ;  /* 0x00007400ff0477ac */ /* 0x000e6c0008000800 */
[----:B------:R-:W2:Y:S01]  /*0030*/  LDC.64 R4, c[0x0][0x380] ;  /* 0x0000e000ff047b82 */ /* 0x000ea20000000a00 */
[----:B------:R-:W-:Y:S01]  /*0040*/  IMAD.MOV.U32 R7, RZ, RZ, 0x7fffffff ;  /* 0x7fffffffff077424 */ /* 0x000fe200078e00ff */
[----:B------:R-:W3:Y:S01]  /*0050*/  LDCU.64 UR10, c[0x0][0x358] ;  /* 0x00006b00ff0a77ac */ /* 0x000ee20008000a00 */
[----:B------:R-:W-:-:S02]  /*0060*/  IMAD.MOV.U32 R8, RZ, RZ, -0x1 ;  /* 0xffffffffff087424 */ /* 0x000fc400078e00ff */
[----:B------:R-:W-:Y:S02]  /*0070*/  IMAD.MOV.U32 R9, RZ, RZ, 0x7fffffff ;  /* 0x7fffffffff097424 */ /* 0x000fe400078e00ff */
[----:B------:R-:W-:Y:S02]  /*0080*/  IMAD.MOV.U32 R34, RZ, RZ, -0x1 ;  /* 0xffffffffff227424 */ /* 0x000fe400078e00ff */
[----:B------:R-:W-:Y:S02]  /*0090*/  IMAD.MOV.U32 R35, RZ, RZ, 0x7fffffff ;  /* 0x7fffffffff237424 */ /* 0x000fe400078e00ff */
[----:B------:R-:W-:Y:S02]  /*00a0*/  IMAD.MOV.U32 R36, RZ, RZ, -0x1 ;  /* 0xffffffffff247424 */ /* 0x000fe400078e00ff */
[----:B------:R-:W-:Y:S02]  /*00b0*/  IMAD.MOV.U32 R37, RZ, RZ, 0x7fffffff ;  /* 0x7fffffffff257424 */ /* 0x000fe400078e00ff */
[----:B------:R-:W-:-:S02]  /*00c0*/  IMAD.MOV.U32 R38, RZ, RZ, -0x1 ;  /* 0xffffffffff267424 */ /* 0x000fc400078e00ff */
[----:B------:R-:W-:Y:S02]  /*00d0*/  IMAD.MOV.U32 R39, RZ, RZ, 0x7fffffff ;  /* 0x7fffffffff277424 */ /* 0x000fe400078e00ff */
[----:B------:R-:W-:Y:S02]  /*00e0*/  IMAD.MOV.U32 R40, RZ, RZ, -0x1 ;  /* 0xffffffffff287424 */ /* 0x000fe400078e00ff */
[----:B------:R-:W-:Y:S02]  /*00f0*/  IMAD.MOV.U32 R41, RZ, RZ, 0x7fffffff ;  /* 0x7fffffffff297424 */ /* 0x000fe400078e00ff */
[----:B------:R-:W-:Y:S02]  /*0100*/  IMAD.MOV.U32 R42, RZ, RZ, -0x1 ;  /* 0xffffffffff2a7424 */ /* 0x000fe400078e00ff */
[----:B------:R-:W-:Y:S02]  /*0110*/  IMAD.MOV.U32 R43, RZ, RZ, 0x7fffffff ;  /* 0x7fffffffff2b7424 */ /* 0x000fe400078e00ff */
[----:B------:R-:W-:-:S02]  /*0120*/  IMAD.MOV.U32 R44, RZ, RZ, -0x1 ;  /* 0xffffffffff2c7424 */ /* 0x000fc400078e00ff */
[----:B------:R-:W-:Y:S01]  /*0130*/  IMAD.MOV.U32 R45, RZ, RZ, 0x7fffffff ;  /* 0x7fffffffff2d7424 */ /* 0x000fe200078e00ff */
        /* <DEDUP_REMOVED lines=20> */
[----:B------:R-:W-:Y:S02]  /*0280*/  IMAD.MOV.U32 R11, RZ, RZ, 0x7fffffff ;  /* 0x7fffffffff0b7424 */ /* 0x000fe400078e00ff */
        /* <DEDUP_REMOVED lines=99> */
.L_x_404:
        /* <DEDUP_REMOVED lines=32> */
[----:B------:R-:W-:Y:S02]  /*0ac0*/  IADD3 R50, PT, PT, R4, R49, R50 ;  /* 0x0000003104327210 */ /* 0x000fe40007ffe032 */
        /* <DEDUP_REMOVED lines=17> */
[----:B------:R-:W-:Y:S02]  /*0be0*/  IADD3 R52, PT, PT, R4, R49, R52 ;  /* 0x0000003104347210 */ /* 0x000fe40007ffe034 */
        /* <DEDUP_REMOVED lines=34> */
[----:B------:R-:W-:Y:S02]  /*0e10*/  IADD3 R57, PT, PT, R57, R49, R6 ;  /* 0x0000003139397210 */ /* 0x000fe40007ffe006 */
[----:B------:R-:W-:Y:S01]  /*0e20*/  SEL R6, R37, 0x80000000, P0 ;  /* 0x8000000025067807 */ /* 0x000fe20000000000 */
[----:B------:R-:W-:Y:S04]  /*0e30*/  STS [R49+0x7400], RZ ;  /* 0x007400ff31007388 */ /* 0x000fe80000000800 */
[----:B------:R-:W-:Y:S04]  /*0e40*/  STS [R49+0x7800], RZ ;  /* 0x007800ff31007388 */ /* 0x000fe80000000800 */
[----:B------:R-:W-:Y:S04]  /*0e50*/  STS [R49+0x7c00], RZ ;  /* 0x007c00ff31007388 */ /* 0x000fe80000000800 */
[----:B------:R-:W-:Y:S04]  /*0e60*/  STS [R49+0x8000], RZ ;  /* 0x008000ff31007388 */ /* 0x000fe80000000800 */
[----:B------:R-:W1:Y:S02]  /*0e70*/  LDS.U16 R48, [R50] ;  /* 0x0000000032307984 */ /* 0x000e640000000400 */
[----:B-1----:R-:W-:-:S05]  /*0e80*/  VIADD R5, R48, 0x1 ;  /* 0x0000000130057836 */ /* 0x002fca0000000000 */
[----:B------:R-:W-:Y:S04]  /*0e90*/  STS.U16 [R50], R5 ;  /* 0x0000000532007388 */ /* 0x000fe80000000400 */
[----:B------:R-:W1:Y:S02]  /*0ea0*/  LDS.U16 R54, [R52] ;  /* 0x0000000034367984 */ /* 0x000e640000000400 */
[----:B-1----:R-:W-:-:S05]  /*0eb0*/  VIADD R5, R54, 0x1 ;  /* 0x0000000136057836 */ /* 0x002fca0000000000 */
[----:B------:R1:W-:Y:S04]  /*0ec0*/  STS.U16 [R52], R5 ;  /* 0x0000000534007388 */ /* 0x0003e80000000400 */
[----:B------:R-:W2:Y:S01]  /*0ed0*/  LDS.U16 R56, [R55] ;  /* 0x0000000037387984 */ /* 0x000ea20000000400 */
        /* <DEDUP_REMOVED lines=9> */
[----:B------:R-:W-:Y:S02]  /*0f70*/  IADD3 R59, PT, PT, R5, R49, R6 ;  /* 0x00000031053b7210 */ /* 0x000fe40007ffe006 */
[----:B------:R-:W-:Y:S02]  /*0f80*/  SEL R5, R38, RZ, P0 ;  /* 0x000000ff26057207 */ /* 0x000fe40000000000 */
[----:B------:R-:W-:Y:S02]  /*0f90*/  SEL R6, R39, 0x80000000, P0 ;  /* 0x8000000027067807 */ /* 0x000fe40000000000 */
[----:B------:R-:W-:Y:S02]  /*0fa0*/  ISETP.NE.U32.AND P0, PT, R40, -0x1, PT ;  /* 0xffffffff2800780c */ /* 0x000fe40003f05070 */
[----:B------:R-:W-:Y:S01]  /*0fb0*/  SHF.R.U64 R5, R5, UR8, R6 ;  /* 0x0000000805057c19 */ /* 0x000fe20008001206 */
[----:B--2---:R-:W-:Y:S01]  /*0fc0*/  VIADD R4, R56, 0x1 ;  /* 0x0000000138047836 */ /* 0x004fe20000000000 */
[----:B------:R-:W-:-:S02]  /*0fd0*/  ISETP.NE.AND.EX P0, PT, R41, 0x7fffffff, PT, P0 ;  /* 0x7fffffff2900780c */ /* 0x000fc40003f05300 */
[----:B------:R-:W-:Y:S02]  /*0fe0*/  LOP3.LUT R5, R5, UR4, RZ, 0xc0, !PT ;  /* 0x0000000405057c12 */ /* 0x000fe4000f8ec0ff */
[----:B------:R-:W-:Y:S03]  /*0ff0*/  STS.U16 [R55], R4 ;  /* 0x0000000437007388 */ /* 0x000fe60000000400 */
[----:B------:R-:W-:Y:S01]  /*1000*/  IMAD.SHL.U32 R6, R5, 0x400, RZ ;  /* 0x0000040005067824 */ /* 0x000fe200078e00ff */
[----:B------:R-:W1:Y:S01]  /*1010*/  LDS.U16 R58, [R57] ;  /* 0x00000000393a7984 */ /* 0x000e620000000400 */
[----:B------:R-:W-:-:S03]  /*1020*/  SHF.R.U32.HI R5, RZ, 0x4, R5 ;  /* 0x00000004ff057819 */ /* 0x000fc60000011605 */
[----:B------:R-:W-:Y:S02]  /*1030*/  LOP3.LUT R6, R6, 0x7c00, RZ, 0xc0, !PT ;  /* 0x00007c0006067812 */ /* 0x000fe400078ec0ff */
[----:B------:R-:W-:-:S04]  /*1040*/  LOP3.LUT R5, R5, 0xffffffe, RZ, 0xc0, !PT ;  /* 0x0ffffffe05057812 */ /* 0x000fc800078ec0ff */
[----:B------:R-:W-:Y:S02]  /*1050*/  IADD3 R61, PT, PT, R5, R49, R6 ;  /* 0x00000031053d7210 */ /* 0x000fe40007ffe006 */
        /* <DEDUP_REMOVED lines=10> */
[----:B------:R-:W-:Y:S01]  /*1100*/  IADD3 R63, PT, PT, R5, R49, R6 ;  /* 0x00000031053f7210 */ /* 0x000fe20007ffe006 */
[----:B-1----:R-:W-:Y:S01]  /*1110*/  VIADD R4, R58, 0x1 ;  /* 0x000000013a047836 */ /* 0x002fe20000000000 */
[----:B------:R-:W-:Y:S02]  /*1120*/  SEL R5, R42, RZ, P0 ;  /* 0x000000ff2a057207 */ /* 0x000fe40000000000 */
[----:B------:R-:W-:Y:S02]  /*1130*/  SEL R6, R43, 0x80000000, P0 ;  /* 0x800000002b067807 */ /* 0x000fe40000000000 */
[----:B------:R-:W-:Y:S01]  /*1140*/  STS.U16 [R57], R4 ;  /* 0x0000000439007388 */ /* 0x000fe20000000400 */
[----:B------:R-:W-:Y:S02]  /*1150*/  ISETP.NE.U32.AND P0, PT, R44, -0x1, PT ;  /* 0xffffffff2c00780c */ /* 0x000fe40003f05070 */
[----:B------:R-:W-:Y:S01]  /*1160*/  SHF.R.U64 R5, R5, UR8, R6 ;  /* 0x0000000805057c19 */ /* 0x000fe20008001206 */
[----:B------:R-:W1:Y:S01]  /*1170*/  LDS.U16 R60, [R59] ;  /* 0x000000003b3c7984 */ /* 0x000e620000000400 */
        /* <DEDUP_REMOVED lines=18> */
[----:B------:R-:W-:Y:S03]  /*12a0*/  STS.U16 [R59], R4 ;  /* 0x000000043b007388 */ /* 0x000fe60000000400 */
[----:B------:R-:W-:Y:S01]  /*12b0*/  IADD3 R67, PT, PT, R5, R49, R6 ;  /* 0x0000003105437210 */ /* 0x000fe20007ffe006 */
[----:B------:R-:W0:Y:S02]  /*12c0*/  LDS.U16 R62, [R61] ;  /* 0x000000003d3e7984 */ /* 0x000e240000000400 */
[----:B0-----:R-:W-:-:S05]  /*12d0*/  VIADD R4, R62, 0x1 ;  /* 0x000000013e047836 */ /* 0x001fca0000000000 */
[----:B------:R-:W-:Y:S04]  /*12e0*/  STS.U16 [R61], R4 ;  /* 0x000000043d007388 */ /* 0x000fe80000000400 */
        /* <DEDUP_REMOVED lines=8> */
[----:B------:R-:W-:Y:S01]  /*1370*/  STS.U16 [R67], R6 ;  /* 0x0000000643007388 */ /* 0x000fe20000000400 */
        /* <DEDUP_REMOVED lines=178> */
[----:B------:R-:W0:Y:S04]  /*1ea0*/  LDS.U16 R5, [R50] ;  /* 0x0000000032057984 */ /* 0x000e280000000400 */
[----:B------:R-:W1:Y:S04]  /*1eb0*/  LDS.U16 R7, [R52] ;  /* 0x0000000034077984 */ /* 0x000e680000000400 */
[----:B------:R-:W2:Y:S04]  /*1ec0*/  LDS.U16 R55, [R55] ;  /* 0x0000000037377984 */ /* 0x000ea80000000400 */
[----:B------:R-:W3:Y:S04]  /*1ed0*/  LDS.U16 R57, [R57] ;  /* 0x0000000039397984 */ /* 0x000ee80000000400 */
[----:B------:R-:W4:Y:S04]  /*1ee0*/  LDS.U16 R59, [R59] ;  /* 0x000000003b3b7984 */ /* 0x000f280000000400 */
[----:B------:R-:W4:Y:S04]  /*1ef0*/  LDS.U16 R61, [R61] ;  /* 0x000000003d3d7984 */ /* 0x000f280000000400 */
[----:B------:R-:W4:Y:S04]  /*1f00*/  LDS.U16 R63, [R63] ;  /* 0x000000003f3f7984 */ /* 0x000f280000000400 */
[----:B------:R-:W4:Y:S04]  /*1f10*/  LDS.U16 R65, [R65] ;  /* 0x0000000041417984 */ /* 0x000f280000000400 */
[----:B------:R-:W4:Y:S01]  /*1f20*/  LDS.U16 R67, [R67] ;  /* 0x0000000043437984 */ /* 0x000f220000000400 */
        /* <DEDUP_REMOVED lines=67> */
.L_x_403:
        /* <DEDUP_REMOVED lines=76> */
.L_x_406:
[----:B------:R-:W-:Y:S05]  /*2820*/  BSYNC.RECONVERGENT B0 ;  /* 0x0000000000007941 */ /* 0x000fea0003800200 */
.L_x_405:
        /* <DEDUP_REMOVED lines=13> */
.L_x_408:
[----:B------:R-:W-:Y:S05]  /*2900*/  BSYNC.RECONVERGENT B0 ;  /* 0x0000000000007941 */ /* 0x000fea0003800200 */
.L_x_407:
        /* <DEDUP_REMOVED lines=25> */
.L_x_410:
[----:B------:R-:W-:Y:S05]  /*2aa0*/  BSYNC.RECONVERGENT B0 ;  /* 0x0000000000007941 */ /* 0x000fea0003800200 */
.L_x_409:
        /* <DEDUP_REMOVED lines=12> */
.L_x_412:
[----:B------:R-:W-:Y:S05]  /*2b70*/  BSYNC.RECONVERGENT B0 ;  /* 0x0000000000007941 */ /* 0x000fea0003800200 */
.L_x_411:
        /* <DEDUP_REMOVED lines=12> */
.L_x_414:
[----:B------:R-:W-:Y:S05]  /*2c40*/  BSYNC.RECONVERGENT B0 ;  /* 0x0000000000007941 */ /* 0x000fea0003800200 */
.L_x_413:
        /* <DEDUP_REMOVED lines=12> */
.L_x_416:
[----:B------:R-:W-:Y:S05]  /*2d10*/  BSYNC.RECONVERGENT B0 ;  /* 0x0000000000007941 */ /* 0x000fea0003800200 */
.L_x_415:
        /* <DEDUP_REMOVED lines=12> */
.L_x_418:
[----:B------:R-:W-:Y:S05]  /*2de0*/  BSYNC.RECONVERGENT B0 ;  /* 0x0000000000007941 */ /* 0x000fea0003800200 */
.L_x_417:
        /* <DEDUP_REMOVED lines=12> */
.L_x_420:
[----:B------:R-:W-:Y:S05]  /*2eb0*/  BSYNC.RECONVERGENT B0 ;  /* 0x0000000000007941 */ /* 0x000fea0003800200 */
.L_x_419:
        /* <DEDUP_REMOVED lines=11> */
.L_x_421:
        /* <DEDUP_REMOVED lines=9> */
.L_x_2882:


//--------------------- .text._ZN3cub18CUB_300001_SM_10006detail6select23DeviceSelectSweepKernelINS2_10policy_hubIN4cuda3std3__45tupleIJddiEEENS0_8NullTypeElLb0ELNS0_10SelectImplE2EE10Policy1000EPS9_PSA_N6thrust24THRUST_300001_SM_1000_NS12zip_iteratorINS8_IJNSH_6detail15normal_iteratorINSH_10device_ptrIdEEEESN_NSK_INSL_IiEEEEEEEEEPlNS0_13ScanTileStateIiLb1EEE8region_3SA_iNS2_19streaming_context_tIlLb1EEELSB_2EEEvT0_T1_T2_T3_T4_T5_T6_T7_iT8_NS1_7vsmem_tE --------------------------
	.section	.text._ZN3cub18CUB_300001_SM_10006detail6select23DeviceSelectSweepKernelINS2_10policy_hubIN4cuda3std3__45tupleIJddiEEENS0_8NullTypeElLb0ELNS0_10SelectImplE2EE10Policy1000EPS9_PSA_N6thrust24THRUST_300001_SM_1000_NS12zip_iteratorINS8_IJNSH_6detail15normal_iteratorINSH_10device_ptrIdEEEESN_NSK_INSL_IiEEEEEEEEEPlNS0_13ScanTileStateIiLb1EEE8region_3SA_iNS2_19streaming_context_tIlLb1EEELSB_2EEEvT0_T1_T2_T3_T4_T5_T6_T7_iT8_NS1_7vsmem_tE,"ax",@progbits
	.align	128
        .global         _ZN3cub18CUB_300001_SM_10006detail6select23DeviceSelectSweepKernelINS2_10policy_hubIN4cuda3std3__45tupleIJddiEEENS0_8NullTypeElLb0ELNS0_10SelectImplE2EE10Policy1000EPS9_PSA_N6thrust24THRUST_300001_SM_1000_NS12zip_iteratorINS8_IJNSH_6detail15normal_iteratorINSH_10device_ptrIdEEEESN_NSK_INSL_IiEEEEEEEEEPlNS0_13ScanTileStateIiLb1EEE8region_3SA_iNS2_19streaming_context_tIlLb1EEELSB_2EEEvT0_T1_T2_T3_T4_T5_T6_T7_iT8_NS1_7vsmem_tE
        .type           _ZN3cub18CUB_300001_SM_10006detail6select23DeviceSelectSweepKernelINS2_10policy_hubIN4cuda3std3__45tupleIJddiEEENS0_8NullTypeElLb0ELNS0_10SelectImplE2EE10Policy1000EPS9_PSA_N6thrust24THRUST_300001_SM_1000_NS12zip_iteratorINS8_IJNSH_6detail15normal_iteratorINSH_10device_ptrIdEEEESN_NSK_INSL_IiEEEEEEEEEPlNS0_13ScanTileStateIiLb1EEE8region_3SA_iNS2_19streaming_context_tIlLb1EEELSB_2EEEvT0_T1_T2_T3_T4_T5_T6_T7_iT8_NS1_7vsmem_tE,@function
        .size           _ZN3cub18CUB_300001_SM_10006detail6select23DeviceSelectSweepKernelINS2_10policy_hubIN4cuda3std3__45tupleIJddiEEENS0_8NullTypeElLb0ELNS0_10SelectImplE2EE10Policy1000EPS9_PSA_N6thrust24THRUST_300001_SM_1000_NS12zip_iteratorINS8_IJNSH_6detail15normal_iteratorINSH_10device_ptrIdEEEESN_NSK_INSL_IiEEEEEEEEEPlNS0_13ScanTileStateIiLb1EEE8region_3SA_iNS2_19streaming_context_tIlLb1EEELSB_2EEEvT0_T1_T2_T3_T4_T5_T6_T7_iT8_NS1_7vsmem_tE,(.L_x_2883 - _ZN3cub18CUB_300001_SM_10006detail6select23DeviceSelectSweepKernelINS2_10policy_hubIN4cuda3std3__45tupleIJddiEEENS0_8NullTypeElLb0ELNS0_10SelectImplE2EE10Policy1000EPS9_PSA_N6thrust24THRUST_300001_SM_1000_NS12zip_iteratorINS8_IJNSH_6detail15normal_iteratorINSH_10device_ptrIdEEEESN_NSK_INSL_IiEEEEEEEEEPlNS0_13ScanTileStateIiLb1EEE8region_3SA_iNS2_19streaming_context_tIlLb1EEELSB_2EEEvT0_T1_T2_T3_T4_T5_T6_T7_iT8_NS1_7vsmem_tE)
        .other          _ZN3cub18CUB_300001_SM_10006detail6select23DeviceSelectSweepKernelINS2_10policy_hubIN4cuda3std3__45tupleIJddiEEENS0_8NullTypeElLb0ELNS0_10SelectImplE2EE10Policy1000EPS9_PSA_N6thrust24THRUST_300001_SM_1000_NS12zip_iteratorINS8_IJNSH_6detail15normal_iteratorINSH_10device_ptrIdEEEESN_NSK_INSL_IiEEEEEEEEEPlNS0_13ScanTileStateIiLb1EEE8region_3SA_iNS2_19streaming_context_tIlLb1EEELSB_2EEEvT0_T1_T2_T3_T4_T5_T6_T7_iT8_NS1_7vsmem_tE,@"STO_CUDA_ENTRY STV_DEFAULT"
_ZN3cub18CUB_300001_SM_10006detail6select23DeviceSelectSweepKernelINS2_10policy_hubIN4cuda3std3__45tupleIJddiEEENS0_8NullTypeElLb0ELNS0_10SelectImplE2EE10Policy1000EPS9_PSA_N6thrust24THRUST_300001_SM_1000_NS12zip_iteratorINS8_IJNSH_6detail15normal_iteratorINSH_10device_ptrIdEEEESN_NSK_INSL_IiEEEEEEEEEPlNS0_13ScanTileStateIiLb1EEE8region_3SA_iNS2_19streaming_context_tIlLb1EEELSB_2EEEvT0_T1_T2_T3_T4_T5_T6_T7_iT8_NS1_7vsmem_tE:
.text._ZN3cub18CUB_300001_SM_10006detail6select23DeviceSelectSweepKernelINS2_10policy_hubIN4cuda3std3__45tupleIJddiEEENS0_8NullTypeElLb0ELNS0_10SelectImplE2EE10Policy1000EPS9_PSA_N6thrust24THRUST_300001_SM_1000_NS12zip_iteratorINS8_IJNSH_6detail15normal_iteratorINSH_10device_ptrIdEEEESN_NSK_INSL_IiEEEEEEEEEPlNS0_13ScanTileStateIiLb1EEE8region_3SA_iNS2_19streaming_context_tIlLb1EEELSB_2EEEvT0_T1_T2_T3_T4_T5_T6_T7_iT8_NS1_7vsmem_tE:
[----:B------:R-:W-:Y:S08]  /*0000*/  LDC R1, c[0x0][0x37c] ;  /* 0x0000df00ff017b82 */ /* 0x000ff00000000800 */
[----:B------:R-:W-:Y:S01]  /*0010*/  S2UR UR4, SR_CTAID.X ;  /* 0x00000000000479c3 */ /* 0x000fe20000002500 */
[----:B------:R-:W0:Y:S01]  /*0020*/  LDCU UR5, c[0x0][0x374] ;  /* 0x00006e80ff0577ac */ /* 0x000e220008000800 */
[----:B------:R-:W1:Y:S06]  /*0030*/  LDCU UR7, c[0x0][0x3c0] ;  /* 0x00007800ff0777ac */ /* 0x000e6c0008000800 */
[----:B------:R-:W0:Y:S01]  /*0040*/  S2UR UR6, SR_CTAID.Y ;  /* 0x00000000000679c3 */ /* 0x000e220000002600 */
[----:B------:R-:W2:Y:S01]  /*0050*/  LDCU.64 UR8, c[0x0][0x358] ;  /* 0x00006b00ff0877ac */ /* 0x000ea20008000a00 */
[----:B0-----:R-:W-:-:S02]  /*0060*/  UIMAD UR4, UR4, UR5, UR6 ;  /* 0x00000005040472a4 */ /* 0x001fc4000f8e0206 */
[----:B-1----:R-:W-:Y:S02]  /*0070*/  UIADD3 UR5, UPT, UPT, UR7, -0x1, URZ ;  /* 0xffffffff07057890 */ /* 0x002fe4000fffe0ff */
[----:B------:R-:W-:Y:S02]  /*0080*/  USHF.L.U32 UR10, UR4, 0x7, URZ ;  /* 0x00000007040a7899 */ /* 0x000fe400080006ff */
[----:B------:R-:W-:-:S09]  /*0090*/  UISETP.GE.AND UP0, UPT, UR4, UR5, UPT ;  /* 0x000000050400728c */ /* 0x000fd2000bf06270 */
[----:B--2---:R-:W-:Y:S05]  /*00a0*/  BRA.U UP0, `(.L_x_422) ;  /* 0x00000019000c7547 */ /* 0x004fea000b800000 */
[----:B------:R-:W-:-:S09]  /*00b0*/  UISETP.NE.AND UP0, UPT, UR4, URZ, UPT ;  /* 0x000000ff0400728c */ /* 0x000fd2000bf05270 */
[----:B------:R-:W-:Y:S05]  /*00c0*/  BRA.U UP0, `(.L_x_423) ;  /* 0x0000000500bc7547 */ /* 0x000fea000b800000 */
[----:B------:R-:W0:Y:S01]  /*00d0*/  S2R R0, SR_TID.X ;  /* 0x0000000000007919 */ /* 0x000e220000002100 */
[----:B------:R-:W1:Y:S01]  /*00e0*/  LDCU.U8 UR6, c[0x0][0x3c8] ;  /* 0x00007900ff0677ac */ /* 0x000e620008000000 */
[----:B------:R-:W2:Y:S01]  /*00f0*/  LDC.64 R4, c[0x0][0x380] ;  /* 0x0000e000ff047b82 */ /* 0x000ea20000000a00 */
[----:B------:R-:W3:Y:S01]  /*0100*/  LDCU.64 UR12, c[0x0][0x3d8] ;  /* 0x00007b00ff0c77ac */ /* 0x000ee20008000a00 */
[----:B-1----:R-:W-:-:S04]  /*0110*/  UISETP.NE.AND UP0, UPT, UR6, URZ, UPT ;  /* 0x000000ff0600728c */ /* 0x002fc8000bf05270 */
[----:B---3--:R-:W-:Y:S02]  /*0120*/  USEL UR4, UR12, URZ, !UP0 ;  /* 0x000000ff0c047287 */ /* 0x008fe4000c000000 */
[----:B------:R-:W-:Y:S01]  /*0130*/  USEL UR5, UR13, URZ, !UP0 ;  /* 0x000000ff0d057287 */ /* 0x000fe2000c000000 */
[----:B0-----:R-:W-:-:S05]  /*0140*/  VIADD R2, R0, UR10 ;  /* 0x0000000a00027c36 */ /* 0x001fca0008000000 */
[----:B------:R-:W-:-:S05]  /*0150*/  IADD3 R3, P0, PT, R2, UR4, RZ ;  /* 0x0000000402037c10 */ /* 0x000fca000ff1e0ff */
[----:B------:R-:W-:Y:S02]  /*0160*/  IMAD.X R2, RZ, RZ, UR5, P0 ;  /* 0x00000005ff027e24 */ /* 0x000fe400080e06ff */
[----:B--2---:R-:W-:-:S04]  /*0170*/  IMAD.WIDE.U32 R4, R3, 0x18, R4 ;  /* 0x0000001803047825 */ /* 0x004fc800078e0004 */
[----:B------:R-:W-:-:S04]  /*0180*/  IMAD R3, R2, 0x18, RZ ;  /* 0x0000001802037824 */ /* 0x000fc800078e02ff */
[----:B------:R-:W-:-:S05]  /*0190*/  IMAD.IADD R5, R5, 0x1, R3 ;  /* 0x0000000105057824 */ /* 0x000fca00078e0203 */
[----:B------:R-:W2:Y:S04]  /*01a0*/  LDG.E R10, desc[UR8][R4.64+0x10] ;  /* 0x00001008040a7981 */ /* 0x000ea8000c1e1900 */
[----:B------:R-:W3:Y:S04]  /*01b0*/  LDG.E.64 R2, desc[UR8][R4.64] ;  /* 0x0000000804027981 */ /* 0x000ee8000c1e1b00 */
[----:B------:R0:W4:Y:S01]  /*01c0*/  LDG.E.64 R8, desc[UR8][R4.64+0x8] ;  /* 0x0000080804087981 */ /* 0x000122000c1e1b00 */
[----:B------:R-:W-:Y:S01]  /*01d0*/  MOV R11, 0x400 ;  /* 0x00000400000b7802 */ /* 0x000fe20000000f00 */
[----:B------:R-:W-:Y:S01]  /*01e0*/  BSSY.RECONVERGENT B0, `(.L_x_424) ;  /* 0x000004b000007945 */ /* 0x000fe20003800200 */
[----:B------:R-:W-:Y:S01]  /*01f0*/  SHF.R.U32.HI R12, RZ, 0x5, R0 ;  /* 0x00000005ff0c7819 */ /* 0x000fe20000011600 */
[----:B------:R-:W1:Y:S01]  /*0200*/  S2R R18, SR_LANEID ;  /* 0x0000000000127919 */ /* 0x000e620000000000 */
[----:B------:R-:W-:Y:S02]  /*0210*/  BAR.SYNC.DEFER_BLOCKING 0x0 ;  /* 0x0000000000007b1d */ /* 0x000fe40000010000 */
[----:B------:R-:W-:-:S02]  /*0220*/  ISETP.NE.AND P4, PT, R12, 0x2, PT ;  /* 0x000000020c00780c */ /* 0x000fc40003f85270 */
[----:B------:R-:W-:Y:S02]  /*0230*/  ISETP.NE.AND P3, PT, R12, 0x3, PT ;  /* 0x000000030c00780c */ /* 0x000fe40003f65270 */
[----:B0-----:R-:W0:Y:S01]  /*0240*/  S2R R4, SR_CgaCtaId ;  /* 0x0000000000047919 */ /* 0x001e220000008800 */
[----:B-1----:R-:W-:Y:S02]  /*0250*/  ISETP.NE.AND P2, PT, R18, 0x1f, PT ;  /* 0x0000001f1200780c */ /* 0x002fe40003f45270 */
[----:B0-----:R-:W-:-:S11]  /*0260*/  LEA R11, R4, R11, 0x18 ;  /* 0x0000000b040b7211 */ /* 0x001fd600078ec0ff */
[----:B------:R-:W-:Y:S01]  /*0270*/  @!P2 IMAD R17, R12, 0x4, R11 ;  /* 0x000000040c11a824 */ /* 0x000fe200078e020b */
[----:B--2---:R-:W-:-:S04]  /*0280*/  ISETP.NE.AND P0, PT, R10, 0x3, PT ;  /* 0x000000030a00780c */ /* 0x004fc80003f05270 */
[----:B------:R-:W-:-:S05]  /*0290*/  SEL R13, RZ, 0x1, P0 ;  /* 0x00000001ff0d7807 */ /* 0x000fca0000000000 */
        /* <DEDUP_REMOVED lines=10> */
[----:B------:R-:W-:-:S03]  /*0340*/  ISETP.NE.AND P1, PT, R0, RZ, PT ;  /* 0x000000ff0000720c */ /* 0x000fc60003f25270 */
[----:B------:R-:W-:Y:S01]  /*0350*/  IMAD.IADD R13, R16, 0x1, -R13 ;  /* 0x00000001100d7824 */ /* 0x000fe200078e0a0d */
[----:B------:R-:W-:Y:S01]  /*0360*/  @!P2 STS [R17], R16 ;  /* 0x000000101100a388 */ /* 0x000fe20000000800 */
[----:B------:R-:W-:Y:S01]  /*0370*/  BAR.SYNC.DEFER_BLOCKING 0x0 ;  /* 0x0000000000007b1d */ /* 0x000fe20000010000 */
[----:B------:R-:W-:-:S07]  /*0380*/  ISETP.NE.AND P2, PT, R18, RZ, PT ;  /* 0x000000ff1200720c */ /* 0x000fce0003f45270 */
[----:B------:R-:W-:Y:S01]  /*0390*/  @!P1 IMAD.MOV.U32 R14, RZ, RZ, 0x65 ;  /* 0x00000065ff0e9424 */ /* 0x000fe200078e00ff */
[----:B------:R-:W-:Y:S01]  /*03a0*/  SEL R13, R13, RZ, P2 ;  /* 0x000000ff0d0d7207 */ /* 0x000fe20001000000 */
[----:B------:R-:W0:Y:S02]  /*03b0*/  LDS.128 R4, [R11] ;  /* 0x000000000b047984 */ /* 0x000e240000000c00 */
[----:B0-----:R-:W-:-:S04]  /*03c0*/  IMAD.IADD R5, R4, 0x1, R5 ;  /* 0x0000000104057824 */ /* 0x001fc800078e0205 */
[----:B------:R-:W-:Y:S01]  /*03d0*/  IMAD.IADD R6, R6, 0x1, R5 ;  /* 0x0000000106067824 */ /* 0x000fe200078e0205 */
[----:B------:R-:W-:Y:S02]  /*03e0*/  SEL R12, R5, R4, !P4 ;  /* 0x00000004050c7207 */ /* 0x000fe40006000000 */
[----:B------:R-:W0:Y:S01]  /*03f0*/  @!P1 LDC.64 R4, c[0x0][0x3b0] ;  /* 0x0000ec00ff049b82 */ /* 0x000e220000000a00 */
[----:B------:R-:W-:Y:S01]  /*0400*/  IMAD.IADD R15, R7, 0x1, R6 ;  /* 0x00000001070f7824 */ /* 0x000fe200078e0206 */
[----:B------:R-:W-:Y:S02]  /*0410*/  ISETP.GE.U32.AND P4, PT, R0, 0x20, PT ;  /* 0x000000200000780c */ /* 0x000fe40003f86070 */
[----:B------:R-:W-:Y:S02]  /*0420*/  SEL R12, R6, R12, !P3 ;  /* 0x0000000c060c7207 */ /* 0x000fe40005800000 */
[----:B------:R-:W-:Y:S02]  /*0430*/  IADD3 R7, PT, PT, -R15, 0x80, RZ ;  /* 0x000000800f077810 */ /* 0x000fe40007ffe1ff */
[----:B------:R-:W-:-:S05]  /*0440*/  SEL R12, R12, RZ, P4 ;  /* 0x000000ff0c0c7207 */ /* 0x000fca0002000000 */
[----:B------:R-:W-:-:S04]  /*0450*/  IMAD.IADD R13, R12, 0x1, R13 ;  /* 0x000000010c0d7824 */ /* 0x000fc800078e020d */
[C---:B------:R-:W-:Y:S02]  /*0460*/  IMAD.IADD R6, R0.reuse, 0x1, -R13 ;  /* 0x0000000100067824 */ /* 0x040fe400078e0a0d */
[----:B------:R-:W-:Y:S01]  /*0470*/  @!P0 IMAD.IADD R6, R13, 0x1, R7 ;  /* 0x000000010d068824 */ /* 0x000fe200078e0207 */
[----:B------:R-:W-:-:S03]  /*0480*/  ISETP.GE.AND P0, PT, R0, R7, PT ;  /* 0x000000070000720c */ /* 0x000fc60003f06270 */
[----:B------:R-:W-:Y:S01]  /*0490*/  IMAD R13, R6, 0x18, R11 ;  /* 0x00000018060d7824 */ /* 0x000fe200078e020b */
[----:B0-----:R0:W-:Y:S01]  /*04a0*/  @!P1 ST.E.64.STRONG.GPU desc[UR8][R4.64+0x100], R14 ;  /* 0x0001000e04009985 */ /* 0x0011e2000c10fb08 */
[----:B------:R-:W-:Y:S06]  /*04b0*/  BAR.SYNC.DEFER_BLOCKING 0x0 ;  /* 0x0000000000007b1d */ /* 0x000fec0000010000 */
[----:B---3--:R0:W-:Y:S04]  /*04c0*/  STS.64 [R13], R2 ;  /* 0x000000020d007388 */ /* 0x0081e80000000a00 */
[----:B----4-:R0:W-:Y:S04]  /*04d0*/  STS.64 [R13+0x8], R8 ;  /* 0x000008080d007388 */ /* 0x0101e80000000a00 */
[----:B------:R0:W-:Y:S01]  /*04e0*/  STS [R13+0x10], R10 ;  /* 0x0000100a0d007388 */ /* 0x0001e20000000800 */
[----:B------:R-:W-:Y:S06]  /*04f0*/  BAR.SYNC.DEFER_BLOCKING 0x0 ;  /* 0x0000000000007b1d */ /* 0x000fec0000010000 */
[----:B------:R-:W-:Y:S05]  /*0500*/  @P0 BRA `(.L_x_425) ;  /* 0x0000000000400947 */ /* 0x000fea0003800000 */
[----:B------:R-:W-:Y:S01]  /*0510*/  UISETP.NE.AND UP0, UPT, UR6, URZ, UPT ;  /* 0x000000ff0600728c */ /* 0x000fe2000bf05270 */
[----:B0-----:R-:W-:Y:S01]  /*0520*/  IMAD.MOV.U32 R5, RZ, RZ, RZ ;  /* 0x000000ffff057224 */ /* 0x001fe200078e00ff */
[----:B------:R-:W0:Y:S01]  /*0530*/  LDCU.64 UR4, c[0x0][0x3d0] ;  /* 0x00007a00ff0477ac */ /* 0x000e220008000a00 */
[----:B------:R-:W-:-:S06]  /*0540*/  IMAD.MOV.U32 R15, RZ, RZ, RZ ;  /* 0x000000ffff0f7224 */ /* 0x000fcc00078e00ff */
[----:B------:R-:W-:Y:S05]  /*0550*/  BRA.U UP0, `(.L_x_426) ;  /* 0x0000000100107547 */ /* 0x000fea000b800000 */
[----:B------:R-:W1:Y:S02]  /*0560*/  LDC.64 R2, c[0x0][0x3e0] ;  /* 0x0000f800ff027b82 */ /* 0x000e640000000a00 */
[----:B-1----:R-:W2:Y:S02]  /*0570*/  LDG.E.64 R2, desc[UR8][R2.64] ;  /* 0x0000000802027981 */ /* 0x002ea4000c1e1b00 */
[----:B--2---:R-:W-:-:S04]  /*0580*/  IADD3 R5, P0, PT, -R2, UR12, RZ ;  /* 0x0000000c02057c10 */ /* 0x004fc8000ff1e1ff */
[----:B------:R-:W-:-:S09]  /*0590*/  IADD3.X R15, PT, PT, ~R3, UR13, RZ, P0, !PT ;  /* 0x0000000d030f7c10 */ /* 0x000fd200087fe5ff */
.L_x_426:
[----:B------:R-:W-:-:S04]  /*05a0*/  IADD3 R12, P0, PT, R0, R5, RZ ;  /* 0x00000005000c7210 */ /* 0x000fc80007f1e0ff */
[----:B------:R-:W-:Y:S01]  /*05b0*/  LOP3.LUT R12, RZ, R12, RZ, 0x33, !PT ;  /* 0x0000000cff0c7212 */ /* 0x000fe200078e33ff */
[----:B------:R-:W-:-:S03]  /*05c0*/  IMAD.X R15, RZ, RZ, R15, P0 ;  /* 0x000000ffff0f7224 */ /* 0x000fc600000e060f */
[----:B0-----:R-:W-:Y:S02]  /*05d0*/  IADD3 R12, P0, PT, R12, UR4, RZ ;  /* 0x000000040c0c7c10 */ /* 0x001fe4000ff1e0ff */
[----:B------:R-:W-:-:S04]  /*05e0*/  LOP3.LUT R15, RZ, R15, RZ, 0x33, !PT ;  /* 0x0000000fff0f7212 */ /* 0x000fc800078e33ff */
[----:B------:R-:W-:Y:S01]  /*05f0*/  IADD3.X R15, PT, PT, R15, UR5, RZ, P0, !PT ;  /* 0x000000050f0f7c10 */ /* 0x000fe200087fe4ff */
[----:B------:R-:W-:Y:S06]  /*0600*/  BRA `(.L_x_427) ;  /* 0x0000000000207947 */ /* 0x000fec0003800000 */
.L_x_425:
[----:B------:R-:W-:Y:S01]  /*0610*/  UISETP.NE.AND UP0, UPT, UR6, URZ, UPT ;  /* 0x000000ff0600728c */ /* 0x000fe2000bf05270 */
[----:B------:R-:W-:Y:S01]  /*0620*/  IMAD.IADD R7, R0, 0x1, -R7 ;  /* 0x0000000100077824 */ /* 0x000fe200078e0a07 */
[----:B0-----:R-:W-:-:S07]  /*0630*/  CS2R R2, SRZ ;  /* 0x0000000000027805 */ /* 0x001fce000001ff00 */
[----:B------:R-:W-:Y:S05]  /*0640*/  BRA.U UP0, `(.L_x_428) ;  /* 0x0000000100087547 */ /* 0x000fea000b800000 */
[----:B------:R-:W0:Y:S02]  /*0650*/  LDC.64 R2, c[0x0][0x3e0] ;  /* 0x0000f800ff027b82 */ /* 0x000e240000000a00 */
[----:B0-----:R-:W5:Y:S02]  /*0660*/  LDG.E.64 R2, desc[UR8][R2.64] ;  /* 0x0000000802027981 */ /* 0x001f64000c1e1b00 */
.L_x_428:
[----:B-----5:R-:W-:-:S04]  /*0670*/  IADD3 R12, P0, PT, R7, R2, RZ ;  /* 0x00000002070c7210 */ /* 0x020fc80007f1e0ff */
[----:B------:R-:W-:-:S09]  /*0680*/  LEA.HI.X.SX32 R15, R7, R3, 0x1, P0 ;  /* 0x00000003070f7211 */ /* 0x000fd200000f0eff */
.L_x_427:
[----:B------:R-:W-:Y:S05]  /*0690*/  BSYNC.RECONVERGENT B0 ;  /* 0x0000000000007941 */ /* 0x000fea0003800200 */
.L_x_424:
[----:B------:R-:W-:Y:S01]  /*06a0*/  IMAD R0, R0, 0x18, R11 ;  /* 0x0000001800007824 */ /* 0x000fe200078e020b */
[----:B------:R-:W0:Y:S01]  /*06b0*/  LDCU.128 UR16, c[0x0][0x390] ;  /* 0x00007200ff1077ac */ /* 0x000e220008000c00 */
[C---:B------:R-:W-:Y:S01]  /*06c0*/  IMAD.SHL.U32 R8, R12.reuse, 0x8, RZ ;  /* 0x000000080c087824 */ /* 0x040fe200078e00ff */
[----:B------:R-:W-:Y:S02]  /*06d0*/  SHF.L.U64.HI R9, R12, 0x3, R15 ;  /* 0x000000030c097819 */ /* 0x000fe4000001020f */
[----:B------:R-:W1:Y:S01]  /*06e0*/  LDS.64 R2, [R0] ;  /* 0x0000000000027984 */ /* 0x000e620000000a00 */
[----:B------:R-:W2:Y:S03]  /*06f0*/  LDCU.64 UR4, c[0x0][0x3a0] ;  /* 0x00007400ff0477ac */ /* 0x000ea60008000a00 */
[----:B------:R-:W3:Y:S04]  /*0700*/  LDS.64 R4, [R0+0x8] ;  /* 0x0000080000047984 */ /* 0x000ee80000000a00 */
[----:B------:R-:W4:Y:S01]  /*0710*/  LDS R13, [R0+0x10] ;  /* 0x00001000000d7984 */ /* 0x000f220000000800 */
[----:B0-----:R-:W-:-:S02]  /*0720*/  IADD3 R6, P0, PT, R8, UR16, RZ ;  /* 0x0000001008067c10 */ /* 0x001fc4000ff1e0ff */
[----:B------:R-:W-:Y:S02]  /*0730*/  IADD3 R8, P1, PT, R8, UR18, RZ ;  /* 0x0000001208087c10 */ /* 0x000fe4000ff3e0ff */
[C---:B------:R-:W-:Y:S02]  /*0740*/  IADD3.X R7, PT, PT, R9.reuse, UR17, RZ, P0, !PT ;  /* 0x0000001109077c10 */ /* 0x040fe400087fe4ff */
[C---:B--2---:R-:W-:Y:S02]  /*0750*/  LEA R10, P2, R12.reuse, UR4, 0x2 ;  /* 0x000000040c0a7c11 */ /* 0x044fe4000f8410ff */
[----:B------:R-:W-:Y:S02]  /*0760*/  IADD3.X R9, PT, PT, R9, UR19, RZ, P1, !PT ;  /* 0x0000001309097c10 */ /* 0x000fe40008ffe4ff */
[----:B------:R-:W-:Y:S01]  /*0770*/  LEA.HI.X R11, R12, UR5, R15, 0x2, P2 ;  /* 0x000000050c0b7c11 */ /* 0x000fe200090f140f */
[----:B-1----:R-:W-:Y:S04]  /*0780*/  STG.E.64 desc[UR8][R6.64], R2 ;  /* 0x0000000206007986 */ /* 0x002fe8000c101b08 */
[----:B---3--:R-:W-:Y:S04]  /*0790*/  STG.E.64 desc[UR8][R8.64], R4 ;  /* 0x0000000408007986 */ /* 0x008fe8000c101b08 */
[----:B----4-:R-:W-:Y:S01]  /*07a0*/  STG.E desc[UR8][R10.64], R13 ;  /* 0x0000000d0a007986 */ /* 0x010fe2000c101908 */
[----:B------:R-:W-:Y:S05]  /*07b0*/  EXIT ;  /* 0x000000000000794d */ /* 0x000fea0003800000 */
.L_x_423:
[----:B------:R-:W0:Y:S01]  /*07c0*/  LDCU.U8 UR5, c[0x0][0x3c8] ;  /* 0x00007900ff0577ac */ /* 0x000e220008000000 */
[----:B------:R-:W1:Y:S01]  /*07d0*/  S2R R27, SR_TID.X ;  /* 0x00000000001b7919 */ /* 0x000e620000002100 */
[----:B------:R-:W2:Y:S01]  /*07e0*/  LDC.64 R4, c[0x0][0x380] ;  /* 0x0000e000ff047b82 */ /* 0x000ea20000000a00 */
[----:B------:R-:W3:Y:S01]  /*07f0*/  LDCU.64 UR6, c[0x0][0x3d8] ;  /* 0x00007b00ff0677ac */ /* 0x000ee20008000a00 */
[----:B0-----:R-:W-:Y:S02]  /*0800*/  UISETP.NE.AND UP0, UPT, UR5, URZ, UPT ;  /* 0x000000ff0500728c */ /* 0x001fe4000bf05270 */
[----:B------:R-:W-:Y:S02]  /*0810*/  USHF.R.S32.HI UR5, URZ, 0x1f, UR10 ;  /* 0x0000001fff057899 */ /* 0x000fe4000801140a */
[----:B---3--:R-:W-:Y:S02]  /*0820*/  USEL UR6, UR6, URZ, !UP0 ;  /* 0x000000ff06067287 */ /* 0x008fe4000c000000 */
[----:B------:R-:W-:-:S02]  /*0830*/  USEL UR7, UR7, URZ, !UP0 ;  /* 0x000000ff07077287 */ /* 0x000fc4000c000000 */
[----:B------:R-:W-:Y:S02]  /*0840*/  IMAD.U32 R2, RZ, RZ, UR5 ;  /* 0x00000005ff027e24 */ /* 0x000fe4000f8e00ff */
[----:B------:R-:W-:-:S05]  /*0850*/  IMAD.U32 R0, RZ, RZ, UR6 ;  /* 0x00000006ff007e24 */ /* 0x000fca000f8e00ff */
[----:B-1----:R-:W-:-:S04]  /*0860*/  IADD3 R3, P0, P1, R0, UR10, R27 ;  /* 0x0000000a00037c10 */ /* 0x002fc8000f91e01b */
[----:B------:R-:W-:Y:S01]  /*0870*/  IADD3.X R0, PT, PT, R2, UR7, RZ, P0, P1 ;  /* 0x0000000702007c10 */ /* 0x000fe200087e24ff */
[----:B--2---:R-:W-:-:S04]  /*0880*/  IMAD.WIDE.U32 R4, R3, 0x18, R4 ;  /* 0x0000001803047825 */ /* 0x004fc800078e0004 */
[----:B------:R-:W-:-:S04]  /*0890*/  IMAD R3, R0, 0x18, RZ ;  /* 0x0000001800037824 */ /* 0x000fc800078e02ff */
[----:B------:R-:W-:-:S05]  /*08a0*/  IMAD.IADD R5, R5, 0x1, R3 ;  /* 0x0000000105057824 */ /* 0x000fca00078e0203 */
[----:B------:R-:W2:Y:S01]  /*08b0*/  LDG.E R2, desc[UR8][R4.64+0x10] ;  /* 0x0000100804027981 */ /* 0x000ea2000c1e1900 */
[----:B------:R-:W0:Y:S01]  /*08c0*/  S2R R26, SR_LANEID ;  /* 0x00000000001a7919 */ /* 0x000e220000000000 */
[----:B------:R-:W1:Y:S02]  /*08d0*/  S2UR UR6, SR_CgaCtaId ;  /* 0x00000000000679c3 */ /* 0x000e640000008800 */
[----:B------:R-:W5:Y:S04]  /*08e0*/  LDG.E.64 R20, desc[UR8][R4.64] ;  /* 0x0000000804147981 */ /* 0x000f68000c1e1b00 */
[----:B------:R3:W5:Y:S01]  /*08f0*/  LDG.E.64 R8, desc[UR8][R4.64+0x8] ;  /* 0x0000080804087981 */ /* 0x000762000c1e1b00 */
[----:B------:R-:W-:Y:S02]  /*0900*/  UMOV UR5, 0x400 ;  /* 0x0000040000057882 */ /* 0x000fe40000000000 */
[----:B-1----:R-:W-:Y:S01]  /*0910*/  ULEA UR5, UR6, UR5, 0x18 ;  /* 0x0000000506057291 */ /* 0x002fe2000f8ec0ff */
[----:B------:R-:W-:Y:S01]  /*0920*/  BAR.SYNC.DEFER_BLOCKING 0x0 ;  /* 0x0000000000007b1d */ /* 0x000fe20000010000 */
[----:B0-----:R-:W-:-:S02]  /*0930*/  ISETP.NE.AND P1, PT, R26, 0x1f, PT ;  /* 0x0000001f1a00780c */ /* 0x001fc40003f25270 */
[----:B------:R-:W-:Y:S02]  /*0940*/  ISETP.NE.AND P2, PT, R26, RZ, PT ;  /* 0x000000ff1a00720c */ /* 0x000fe40003f45270 */
[----:B--2---:R-:W-:-:S04]  /*0950*/  ISETP.NE.AND P0, PT, R2, 0x3, PT ;  /* 0x000000030200780c */ /* 0x004fc80003f05270 */
[----:B------:R-:W-:-:S08]  /*0960*/  SEL R0, RZ, 0x1, P0 ;  /* 0x00000001ff007807 */ /* 0x000fd00000000000 */
[----:B------:R-:W0:Y:S02]  /*0970*/  SHFL.UP P0, R3, R0, 0x1, RZ ;  /* 0x0420000000037989 */ /* 0x000e2400000000ff */
[----:B0-----:R-:W-:-:S05]  /*0980*/  @P0 IMAD.IADD R3, R0, 0x1, R3 ;  /* 0x0000000100030824 */ /* 0x001fca00078e0203 */
[----:B------:R-:W0:Y:S02]  /*0990*/  SHFL.UP P0, R6, R3, 0x2, RZ ;  /* 0x0440000003067989 */ /* 0x000e2400000000ff */
[----:B0-----:R-:W-:Y:S01]  /*09a0*/  @P0 IMAD.IADD R6, R3, 0x1, R6 ;  /* 0x0000000103060824 */ /* 0x001fe200078e0206 */
[----:B------:R-:W-:-:S04]  /*09b0*/  SHF.R.U32.HI R3, RZ, 0x5, R27 ;  /* 0x00000005ff037819 */ /* 0x000fc8000001161b */
[----:B------:R-:W0:Y:S01]  /*09c0*/  SHFL.UP P0, R7, R6, 0x4, RZ ;  /* 0x0480000006077989 */ /* 0x000e2200000000ff */
[----:B------:R-:W-:Y:S01]  /*09d0*/  @!P1 LEA R12, R3, UR5, 0x2 ;  /* 0x00000005030c9c11 */ /* 0x000fe2000f8e10ff */
[----:B0-----:R-:W-:-:S05]  /*09e0*/  @P0 IMAD.IADD R7, R6, 0x1, R7 ;  /* 0x0000000106070824 */ /* 0x001fca00078e0207 */
[----:B------:R-:W0:Y:S02]  /*09f0*/  SHFL.UP P0, R10, R7, 0x8, RZ ;  /* 0x05000000070a7989 */ /* 0x000e2400000000ff */
[----:B0-----:R-:W-:-:S05]  /*0a00*/  @P0 IMAD.IADD R10, R7, 0x1, R10 ;  /* 0x00000001070a0824 */ /* 0x001fca00078e020a */
[----:B------:R-:W0:Y:S02]  /*0a10*/  SHFL.UP P0, R11, R10, 0x10, RZ ;  /* 0x060000000a0b7989 */ /* 0x000e2400000000ff */
[----:B0-----:R-:W-:Y:S01]  /*0a20*/  @P0 IMAD.IADD R11, R10, 0x1, R11 ;  /* 0x000000010a0b0824 */ /* 0x001fe200078e020b */
[----:B------:R-:W-:-:S03]  /*0a30*/  ISETP.NE.AND P0, PT, R3, 0x2, PT ;  /* 0x000000020300780c */ /* 0x000fc60003f05270 */
[----:B------:R-:W-:Y:S01]  /*0a40*/  IMAD.IADD R0, R11, 0x1, -R0 ;  /* 0x000000010b007824 */ /* 0x000fe200078e0a00 */
[----:B------:R-:W-:Y:S01]  /*0a50*/  @!P1 STS [R12], R11 ;  /* 0x0000000b0c009388 */ /* 0x000fe20000000800 */
[----:B------:R-:W-:Y:S01]  /*0a60*/  BAR.SYNC.DEFER_BLOCKING 0x0 ;  /* 0x0000000000007b1d */ /* 0x000fe20000010000 */
[----:B------:R-:W-:Y:S02]  /*0a70*/  ISETP.NE.AND P1, PT, R3, 0x3, PT ;  /* 0x000000030300780c */ /* 0x000fe40003f25270 */
[----:B------:R-:W-:-:S03]  /*0a80*/  SEL R3, R0, RZ, P2 ;  /* 0x000000ff00037207 */ /* 0x000fc60001000000 */
[----:B---3--:R-:W0:Y:S02]  /*0a90*/  LDS.128 R4, [UR5] ;  /* 0x00000005ff047984 */ /* 0x008e240008000c00 */
[----:B0-----:R-:W-:-:S05]  /*0aa0*/  IMAD.IADD R5, R4, 0x1, R5 ;  /* 0x0000000104057824 */ /* 0x001fca00078e0205 */
[----:B------:R-:W-:Y:S01]  /*0ab0*/  SEL R4, R5, R4, !P0 ;  /* 0x0000000405047207 */ /* 0x000fe20004000000 */
[----:B------:R-:W-:Y:S01]  /*0ac0*/  IMAD.IADD R5, R6, 0x1, R5 ;  /* 0x0000000106057824 */ /* 0x000fe200078e0205 */
[----:B------:R-:W-:-:S04]  /*0ad0*/  ISETP.GT.U32.AND P0, PT, R27, 0x1f, PT ;  /* 0x0000001f1b00780c */ /* 0x000fc80003f04070 */
[----:B------:R-:W-:Y:S01]  /*0ae0*/  SEL R4, R5, R4, !P1 ;  /* 0x0000000405047207 */ /* 0x000fe20004800000 */
[----:B------:R-:W-:Y:S01]  /*0af0*/  IMAD.IADD R5, R7, 0x1, R5 ;  /* 0x0000000107057824 */ /* 0x000fe200078e0205 */
[----:B------:R-:W-:-:S03]  /*0b00*/  ISETP.GE.U32.AND P1, PT, R27, 0x20, PT ;  /* 0x000000201b00780c */ /* 0x000fc60003f26070 */
[----:B------:R-:W-:-:S05]  /*0b10*/  IMAD.IADD R3, R4, 0x1, R3 ;  /* 0x0000000104037824 */ /* 0x000fca00078e0203 */
[----:B------:R-:W-:Y:S01]  /*0b20*/  SEL R22, R0, R3, !P1 ;  /* 0x0000000300167207 */ /* 0x000fe20004800000 */
[----:B------:R-:W-:Y:S06]  /*0b30*/  @P0 BRA `(.L_x_429) ;  /* 0x0000000800440947 */ /* 0x000fec0003800000 */
[----:B------:R-:W0:Y:S01]  /*0b40*/  LDC.64 R10, c[0x0][0x3b0] ;  /* 0x0000ec00ff0a7b82 */ /* 0x000e220000000a00 */
[----:B------:R-:W-:Y:S01]  /*0b50*/  ISETP.NE.AND P0, PT, R27, RZ, PT ;  /* 0x000000ff1b00720c */ /* 0x000fe20003f05270 */
[----:B------:R-:W-:Y:S01]  /*0b60*/  IMAD.U32 R7, RZ, RZ, UR4 ;  /* 0x00000004ff077e24 */ /* 0x000fe2000f8e00ff */
[----:B------:R-:W-:-:S05]  /*0b70*/  LOP3.LUT R3, RZ, R27, RZ, 0x33, !PT ;  /* 0x0000001bff037212 */ /* 0x000fca00078e33ff */
[----:B------:R-:W1:Y:S01]  /*0b80*/  LDC R0, c[0x0][0x370] ;  /* 0x0000dc00ff007b82 */ /* 0x000e620000000800 */
[----:B------:R-:W-:-:S05]  /*0b90*/  VIADD R3, R3, UR4 ;  /* 0x0000000403037c36 */ /* 0x000fca0008000000 */
[----:B------:R-:W-:Y:S01]  /*0ba0*/  @!P0 IMAD.MOV.U32 R4, RZ, RZ, 0x64 ;  /* 0x00000064ff048424 */ /* 0x000fe200078e00ff */
[----:B------:R2:W-:Y:S01]  /*0bb0*/  @!P0 STS [UR5+0x2c], R5 ;  /* 0x00002c05ff008988 */ /* 0x0005e20008000805 */
[----:B0-----:R-:W-:-:S05]  /*0bc0*/  IMAD.WIDE R6, R7, 0x8, R10 ;  /* 0x0000000807067825 */ /* 0x001fca00078e020a */
[----:B------:R2:W-:Y:S01]  /*0bd0*/  @!P0 ST.E.64.STRONG.GPU desc[UR8][R6.64+0x100], R4 ;  /* 0x0001000406008985 */ /* 0x0005e2000c10fb08 */
[----:B-1----:R-:W-:-:S13]  /*0be0*/  ISETP.GT.U32.AND P1, PT, R0, 0x1f3, PT ;  /* 0x000001f30000780c */ /* 0x002fda0003f24070 */
[----:B--2---:R-:W-:Y:S05]  /*0bf0*/  @P1 BRA `(.L_x_430) ;  /* 0x0000000000081947 */ /* 0x004fea0003800000 */
[----:B------:R0:W-:Y:S06]  /*0c00*/  MEMBAR.SC.CTA ;  /* 0x0000000000007992 */ /* 0x0001ec0000000000 */
[----:B0-----:R-:W-:Y:S05]  /*0c10*/  BRA `(.L_x_431) ;  /* 0x0000000000087947 */ /* 0x001fea0003800000 */
.L_x_430:
[----:B------:R-:W-:Y:S05]  /*0c20*/  NANOSLEEP 0x1c2 ;  /* 0x000001c20000795d */ /* 0x000fea0003800000 */
[----:B------:R-:W-:Y:S01]  /*0c30*/  NOP ;  /* 0x0000000000007918 */ /* 0x000fe20000000000 */
.L_x_431:
[----:B------:R-:W-:-:S05]  /*0c40*/  IMAD.WIDE R10, R3, 0x8, R10 ;  /* 0x00000008030a7825 */ /* 0x000fca00078e020a */
[----:B------:R-:W2:Y:S01]  /*0c50*/  LD.E.64.STRONG.GPU R12, desc[UR8][R10.64+0x100] ;  /* 0x000100080a0c7980 */ /* 0x000ea2000c10fb00 */
[----:B------:R-:W-:Y:S01]  /*0c60*/  UMOV UR6, 0xffffffff ;  /* 0xffffffff00067882 */ /* 0x000fe20000000000 */
[----:B--2---:R-:W-:Y:S02]  /*0c70*/  ISETP.NE.AND P0, PT, R12, 0x63, PT ;  /* 0x000000630c00780c */ /* 0x004fe40003f05270 */
[----:B------:R-:W-:Y:S11]  /*0c80*/  BRA.DIV UR6, `(.L_x_432) ;  /* 0x0000002606e87947 */ /* 0x000ff6000b800000 */
[----:B------:R-:W-:-:S13]  /*0c90*/  VOTE.ANY P0, !P0 ;  /* 0x0000000000ff7806 */ /* 0x000fda0004000100 */
.L_x_490:
[----:B------:R-:W-:Y:S05]  /*0ca0*/  @!P0 BRA `(.L_x_433) ;  /* 0x0000000000308947 */ /* 0x000fea0003800000 */
.L_x_437:
[----:B------:R-:W-:Y:S05]  /*0cb0*/  YIELD ;  /* 0x0000000000007946 */ /* 0x000fea0003800000 */
[----:B------:R-:W-:Y:S05]  /*0cc0*/  @P1 BRA `(.L_x_434) ;  /* 0x0000000000081947 */ /* 0x000fea0003800000 */
[----:B------:R0:W-:Y:S06]  /*0cd0*/  MEMBAR.SC.CTA ;  /* 0x0000000000007992 */ /* 0x0001ec0000000000 */
[----:B0-----:R-:W-:Y:S05]  /*0ce0*/  BRA `(.L_x_435) ;  /* 0x0000000000087947 */ /* 0x001fea0003800000 */
.L_x_434:
[----:B------:R-:W-:Y:S05]  /*0cf0*/  NANOSLEEP 0x15e ;  /* 0x0000015e0000795d */ /* 0x000fea0003800000 */
[----:B------:R-:W-:Y:S01]  /*0d00*/  NOP ;  /* 0x0000000000007918 */ /* 0x000fe20000000000 */
.L_x_435:
[----:B------:R-:W2:Y:S01]  /*0d10*/  LD.E.64.STRONG.GPU R12, desc[UR8][R10.64+0x100] ;  /* 0x000100080a0c7980 */ /* 0x000ea2000c10fb00 */
[----:B------:R-:W-:Y:S01]  /*0d20*/  UMOV UR6, 0xffffffff ;  /* 0xffffffff00067882 */ /* 0x000fe20000000000 */
[----:B--2---:R-:W-:Y:S02]  /*0d30*/  ISETP.NE.AND P0, PT, R12, 0x63, PT ;  /* 0x000000630c00780c */ /* 0x004fe40003f05270 */
[----:B------:R-:W-:Y:S11]  /*0d40*/  BRA.DIV UR6, `(.L_x_436) ;  /* 0x0000002606d87947 */ /* 0x000ff6000b800000 */
[----:B------:R-:W-:-:S13]  /*0d50*/  VOTE.ANY P0, !P0 ;  /* 0x0000000000ff7806 */ /* 0x000fda0004000100 */
.L_x_493:
[----:B------:R-:W-:Y:S05]  /*0d60*/  @P0 BRA `(.L_x_437) ;  /* 0xfffffffc00d00947 */ /* 0x000fea000383ffff */
.L_x_433:
[----:B------:R-:W-:Y:S01]  /*0d70*/  UMOV UR6, 0xffffffff ;  /* 0xffffffff00067882 */ /* 0x000fe20000000000 */
[----:B------:R-:W-:Y:S02]  /*0d80*/  ISETP.NE.AND P0, PT, R12, 0x65, PT ;  /* 0x000000650c00780c */ /* 0x000fe40003f05270 */
[----:B------:R-:W-:Y:S11]  /*0d90*/  BRA.DIV UR6, `(.L_x_438) ;  /* 0x0000002606e47947 */ /* 0x000ff6000b800000 */
[----:B------:R-:W0:Y:S01]  /*0da0*/  S2R R28, SR_GEMASK ;  /* 0x00000000001c7919 */ /* 0x000e220000003c00 */
[----:B------:R-:W-:Y:S01]  /*0db0*/  VOTE.ANY R23, PT, !P0 ;  /* 0x0000000000177806 */ /* 0x000fe200040e0100 */
[C---:B------:R-:W-:Y:S01]  /*0dc0*/  VIADD R14, R26.reuse, 0x4 ;  /* 0x000000041a0e7836 */ /* 0x040fe20000000000 */
[----:B------:R-:W1:Y:S01]  /*0dd0*/  LDC.64 R18, c[0x0][0x3b0] ;  /* 0x0000ec00ff127b82 */ /* 0x000e620000000a00 */
[----:B------:R-:W-:Y:S01]  /*0de0*/  VIADD R15, R26, 0x8 ;  /* 0x000000081a0f7836 */ /* 0x000fe20000000000 */
[----:B-1----:R-:W-:Y:S02]  /*0df0*/  IADD3 R18, P2, PT, R18, 0x100, RZ ;  /* 0x0000010012127810 */ /* 0x002fe40007f5e0ff */
[----:B0-----:R-:W-:-:S03]  /*0e00*/  LOP3.LUT R23, R23, 0x80000000, R28, 0xec, !PT ;  /* 0x8000000017177812 */ /* 0x001fc600078eec1c */
[----:B------:R-:W-:Y:S02]  /*0e10*/  IMAD.X R19, RZ, RZ, R19, P2 ;  /* 0x000000ffff137224 */ /* 0x000fe400010e0613 */
[----:B------:R-:W-:-:S05]  /*0e20*/  VIADD R4, R23, 0xffffffff ;  /* 0xffffffff17047836 */ /* 0x000fca0000000000 */
[----:B------:R-:W-:-:S06]  /*0e30*/  LOP3.LUT R11, R23, R4, RZ, 0xc, !PT ;  /* 0x00000004170b7212 */ /* 0x000fcc00078e0cff */
[----:B------:R-:W0:Y:S02]  /*0e40*/  POPC R11, R11 ;  /* 0x0000000b000b7309 */ /* 0x000e240000000000 */
[----:B0-----:R-:W0:Y:S01]  /*0e50*/  SHFL.DOWN PT, R25, R13, 0x1, R11 ;  /* 0x082000000d197989 */ /* 0x001e2200000e000b */
[----:B------:R-:W-:-:S04]  /*0e60*/  ISETP.GE.AND P0, PT, R26, R11, PT ;  /* 0x0000000b1a00720c */ /* 0x000fc80003f06270 */
[----:B0-----:R-:W-:-:S05]  /*0e70*/  SEL R4, R25, RZ, !P0 ;  /* 0x000000ff19047207 */ /* 0x001fca0004000000 */
[----:B------:R-:W-:Y:S02]  /*0e80*/  IMAD.IADD R16, R4, 0x1, R13 ;  /* 0x0000000104107824 */ /* 0x000fe400078e020d */
[----:B------:R-:W-:-:S03]  /*0e90*/  VIADD R4, R26, 0x2 ;  /* 0x000000021a047836 */ /* 0x000fc60000000000 */
[----:B------:R-:W0:Y:S02]  /*0ea0*/  SHFL.DOWN PT, R25, R16, 0x2, R11 ;  /* 0x0840000010197989 */ /* 0x000e2400000e000b */
[----:B------:R-:W-:-:S04]  /*0eb0*/  ISETP.GT.AND P0, PT, R4, R11, PT ;  /* 0x0000000b0400720c */ /* 0x000fc80003f04270 */
[----:B0-----:R-:W-:Y:S02]  /*0ec0*/  SEL R25, R25, RZ, !P0 ;  /* 0x000000ff19197207 */ /* 0x001fe40004000000 */
[----:B------:R-:W-:-:S03]  /*0ed0*/  ISETP.GT.AND P0, PT, R14, R11, PT ;  /* 0x0000000b0e00720c */ /* 0x000fc60003f04270 */
[----:B------:R-:W-:Y:S02]  /*0ee0*/  IMAD.IADD R17, R16, 0x1, R25 ;  /* 0x0000000110117824 */ /* 0x000fe400078e0219 */
[----:B------:R-:W-:-:S03]  /*0ef0*/  VIADD R16, R26, 0x10 ;  /* 0x000000101a107836 */ /* 0x000fc60000000000 */
[----:B------:R-:W0:Y:S02]  /*0f00*/  SHFL.DOWN PT, R25, R17, 0x4, R11 ;  /* 0x0880000011197989 */ /* 0x000e2400000e000b */
[-C--:B------:R-:W-:Y:S02]  /*0f10*/  ISETP.GT.AND P1, PT, R16, R11.reuse, PT ;  /* 0x0000000b1000720c */ /* 0x080fe40003f24270 */
[----:B0-----:R-:W-:Y:S02]  /*0f20*/  SEL R10, R25, RZ, !P0 ;  /* 0x000000ff190a7207 */ /* 0x001fe40004000000 */
[----:B------:R-:W-:-:S03]  /*0f30*/  ISETP.GT.AND P0, PT, R15, R11, PT ;  /* 0x0000000b0f00720c */ /* 0x000fc60003f04270 */
[----:B------:R-:W-:-:S05]  /*0f40*/  IMAD.IADD R29, R17, 0x1, R10 ;  /* 0x00000001111d7824 */ /* 0x000fca00078e020a */
[----:B------:R-:W0:Y:S02]  /*0f50*/  SHFL.DOWN PT, R25, R29, 0x8, R11 ;  /* 0x090000001d197989 */ /* 0x000e2400000e000b */
[----:B0-----:R-:W-:Y:S02]  /*0f60*/  SEL R10, R25, RZ, !P0 ;  /* 0x000000ff190a7207 */ /* 0x001fe40004000000 */
[----:B------:R-:W-:-:S03]  /*0f70*/  ISETP.NE.AND P0, PT, R12, 0x65, PT ;  /* 0x000000650c00780c */ /* 0x000fc60003f05270 */
[----:B------:R-:W-:-:S05]  /*0f80*/  IMAD.IADD R13, R29, 0x1, R10 ;  /* 0x000000011d0d7824 */ /* 0x000fca00078e020a */
[----:B------:R-:W0:Y:S05]  /*0f90*/  SHFL.DOWN PT, R25, R13, 0x10, R11 ;  /* 0x0a0000000d197989 */ /* 0x000e2a00000e000b */
[----:B------:R-:W-:Y:S02]  /*0fa0*/  VOTE.ALL P0, P0 ;  /* 0x0000000000ff7806 */ /* 0x000fe40000000000 */
[----:B0-----:R-:W-:-:S05]  /*0fb0*/  SEL R10, R25, RZ, !P1 ;  /* 0x000000ff190a7207 */ /* 0x001fca0004800000 */
[----:B------:R-:W-:-:S07]  /*0fc0*/  IMAD.IADD R17, R13, 0x1, R10 ;  /* 0x000000010d117824 */ /* 0x000fce00078e020a */
.L_x_502:
[----:B------:R-:W-:Y:S05]  /*0fd0*/  @!P0 BRA `(.L_x_439) ;  /* 0x0000000000dc8947 */ /* 0x000fea0003800000 */
.L_x_447:
[----:B------:R-:W-:Y:S02]  /*0fe0*/  IMAD.MOV.U32 R10, RZ, RZ, R18 ;  /* 0x000000ffff0a7224 */ /* 0x000fe400078e0012 */
[----:B------:R-:W-:Y:S02]  /*0ff0*/  IMAD.MOV.U32 R11, RZ, RZ, R19 ;  /* 0x000000ffff0b7224 */ /* 0x000fe400078e0013 */
[----:B------:R-:W-:-:S05]  /*1000*/  IMAD.WIDE R10, R3, 0x8, R10 ;  /* 0x00000008030a7825 */ /* 0x000fca00078e020a */
[----:B------:R-:W2:Y:S01]  /*1010*/  LD.E.64.STRONG.GPU R12, desc[UR8][R10.64+-0x100] ;  /* 0xffff00080a0c7980 */ /* 0x000ea2000c10fb00 */
[----:B------:R-:W-:Y:S05]  /*1020*/  YIELD ;  /* 0x0000000000007946 */ /* 0x000fea0003800000 */
[----:B------:R-:W-:Y:S01]  /*1030*/  UMOV UR6, 0xffffffff ;  /* 0xffffffff00067882 */ /* 0x000fe20000000000 */
[----:B--2---:R-:W-:Y:S02]  /*1040*/  ISETP.NE.AND P0, PT, R12, 0x63, PT ;  /* 0x000000630c00780c */ /* 0x004fe40003f05270 */
[----:B------:R-:W-:Y:S11]  /*1050*/  BRA.DIV UR6, `(.L_x_440) ;  /* 0x0000002a06387947 */ /* 0x000ff6000b800000 */
[----:B------:R-:W-:-:S13]  /*1060*/  VOTE.ANY P0, !P0 ;  /* 0x0000000000ff7806 */ /* 0x000fda0004000100 */
.L_x_505:
[----:B------:R-:W-:Y:S05]  /*1070*/  @!P0 BRA `(.L_x_441) ;  /* 0x0000000000348947 */ /* 0x000fea0003800000 */
[----:B------:R-:W-:-:S13]  /*1080*/  ISETP.GT.U32.AND P1, PT, R0, 0x1f3, PT ;  /* 0x000001f30000780c */ /* 0x000fda0003f24070 */
.L_x_445:
[----:B------:R-:W-:Y:S05]  /*1090*/  YIELD ;  /* 0x0000000000007946 */ /* 0x000fea0003800000 */
[----:B------:R-:W-:Y:S05]  /*10a0*/  @P1 BRA `(.L_x_442) ;  /* 0x0000000000081947 */ /* 0x000fea0003800000 */
[----:B------:R0:W-:Y:S06]  /*10b0*/  MEMBAR.SC.CTA ;  /* 0x0000000000007992 */ /* 0x0001ec0000000000 */
[----:B0-----:R-:W-:Y:S05]  /*10c0*/  BRA `(.L_x_443) ;  /* 0x0000000000087947 */ /* 0x001fea0003800000 */
.L_x_442:
[----:B------:R-:W-:Y:S05]  /*10d0*/  NANOSLEEP 0x15e ;  /* 0x0000015e0000795d */ /* 0x000fea0003800000 */
[----:B------:R-:W-:Y:S01]  /*10e0*/  NOP ;  /* 0x0000000000007918 */ /* 0x000fe20000000000 */
.L_x_443:
[----:B------:R-:W2:Y:S01]  /*10f0*/  LD.E.64.STRONG.GPU R12, desc[UR8][R10.64+-0x100] ;  /* 0xffff00080a0c7980 */ /* 0x000ea2000c10fb00 */
[----:B------:R-:W-:Y:S01]  /*1100*/  UMOV UR6, 0xffffffff ;  /* 0xffffffff00067882 */ /* 0x000fe20000000000 */
[----:B--2---:R-:W-:Y:S02]  /*1110*/  ISETP.NE.AND P0, PT, R12, 0x63, PT ;  /* 0x000000630c00780c */ /* 0x004fe40003f05270 */
[----:B------:R-:W-:Y:S11]  /*1120*/  BRA.DIV UR6, `(.L_x_444) ;  /* 0x0000002a06247947 */ /* 0x000ff6000b800000 */
[----:B------:R-:W-:-:S13]  /*1130*/  VOTE.ANY P0, !P0 ;  /* 0x0000000000ff7806 */ /* 0x000fda0004000100 */
.L_x_508:
[----:B------:R-:W-:Y:S05]  /*1140*/  @P0 BRA `(.L_x_445) ;  /* 0xfffffffc00d00947 */ /* 0x000fea000383ffff */
.L_x_441:
[----:B------:R-:W-:Y:S01]  /*1150*/  UMOV UR6, 0xffffffff ;  /* 0xffffffff00067882 */ /* 0x000fe20000000000 */
[----:B------:R-:W-:Y:S02]  /*1160*/  ISETP.NE.AND P0, PT, R12, 0x65, PT ;  /* 0x000000650c00780c */ /* 0x000fe40003f05270 */
[----:B------:R-:W-:Y:S11]  /*1170*/  BRA.DIV UR6, `(.L_x_446) ;  /* 0x0000002a06307947 */ /* 0x000ff6000b800000 */
[----:B------:R-:W-:Y:S01]  /*1180*/  VOTE.ANY R23, PT, !P0 ;  /* 0x0000000000177806 */ /* 0x000fe200040e0100 */
[----:B------:R-:W-:-:S03]  /*1190*/  VIADD R3, R3, 0xffffffe0 ;  /* 0xffffffe003037836 */ /* 0x000fc60000000000 */
[----:B------:R-:W-:-:S05]  /*11a0*/  LOP3.LUT R23, R23, 0x80000000, R28, 0xec, !PT ;  /* 0x8000000017177812 */ /* 0x000fca00078eec1c */
[----:B------:R-:W-:-:S05]  /*11b0*/  VIADD R10, R23, 0xffffffff ;  /* 0xffffffff170a7836 */ /* 0x000fca0000000000 */
[----:B------:R-:W-:-:S04]  /*11c0*/  LOP3.LUT R10, R23, R10, RZ, 0xc, !PT ;  /* 0x0000000a170a7212 */ /* 0x000fc800078e0cff */
[----:B------:R-:W0:Y:S02]  /*11d0*/  POPC R11, R10 ;  /* 0x0000000a000b7309 */ /* 0x000e240000000000 */
[----:B0-----:R-:W0:Y:S01]  /*11e0*/  SHFL.DOWN PT, R25, R13, 0x1, R11 ;  /* 0x082000000d197989 */ /* 0x001e2200000e000b */
[-C--:B------:R-:W-:Y:S02]  /*11f0*/  ISETP.GE.AND P0, PT, R26, R11.reuse, PT ;  /* 0x0000000b1a00720c */ /* 0x080fe40003f06270 */
[-C--:B------:R-:W-:Y:S02]  /*1200*/  ISETP.GT.AND P1, PT, R16, R11.reuse, PT ;  /* 0x0000000b1000720c */ /* 0x080fe40003f24270 */
[----:B0-----:R-:W-:Y:S02]  /*1210*/  SEL R24, R25, RZ, !P0 ;  /* 0x000000ff19187207 */ /* 0x001fe40004000000 */
[----:B------:R-:W-:-:S03]  /*1220*/  ISETP.GT.AND P0, PT, R4, R11, PT ;  /* 0x0000000b0400720c */ /* 0x000fc60003f04270 */
[----:B------:R-:W-:-:S05]  /*1230*/  IMAD.IADD R29, R24, 0x1, R13 ;  /* 0x00000001181d7824 */ /* 0x000fca00078e020d */
[----:B------:R-:W0:Y:S02]  /*1240*/  SHFL.DOWN PT, R25, R29, 0x2, R11 ;  /* 0x084000001d197989 */ /* 0x000e2400000e000b */
        /* <DEDUP_REMOVED lines=13> */
[----:B0-----:R-:W-:-:S04]  /*1320*/  SEL R10, R25, RZ, !P1 ;  /* 0x000000ff190a7207 */ /* 0x001fc80004800000 */
[----:B------:R-:W-:-:S07]  /*1330*/  IADD3 R17, PT, PT, R29, R10, R17 ;  /* 0x0000000a1d117210 */ /* 0x000fce0007ffe011 */
.L_x_517:
[----:B------:R-:W-:Y:S05]  /*1340*/  @P0 BRA `(.L_x_447) ;  /* 0xfffffffc00240947 */ /* 0x000fea000383ffff */
.L_x_439:
[----:B------:R-:W-:Y:S02]  /*1350*/  ISETP.NE.AND P1, PT, R27, RZ, PT ;  /* 0x000000ff1b00720c */ /* 0x000fe40003f25270 */
[----:B------:R-:W-:-:S11]  /*1360*/  ISETP.NE.AND P0, PT, R26, RZ, PT ;  /* 0x000000ff1a00720c */ /* 0x000fd60003f05270 */
[----:B------:R-:W0:Y:S01]  /*1370*/  @!P1 S2R R3, SR_CgaCtaId ;  /* 0x0000000000039919 */ /* 0x000e220000008800 */
[----:B------:R-:W-:Y:S01]  /*1380*/  @!P1 MOV R0, 0x400 ;  /* 0x0000040000009802 */ /* 0x000fe20000000f00 */
[----:B------:R-:W-:Y:S01]  /*1390*/  @!P1 IMAD.IADD R5, R5, 0x1, R17 ;  /* 0x0000000105059824 */ /* 0x000fe200078e0211 */
[----:B------:R-:W-:Y:S01]  /*13a0*/  @!P0 MOV R10, 0x400 ;  /* 0x00000400000a8802 */ /* 0x000fe20000000f00 */
[----:B------:R-:W1:Y:S01]  /*13b0*/  @!P0 S2R R11, SR_CgaCtaId ;  /* 0x00000000000b8919 */ /* 0x000e620000008800 */
[----:B------:R-:W-:-:S05]  /*13c0*/  @!P1 IMAD.MOV.U32 R4, RZ, RZ, 0x65 ;  /* 0x00000065ff049424 */ /* 0x000fca00078e00ff */
[----:B------:R2:W-:Y:S01]  /*13d0*/  @!P1 ST.E.64.STRONG.GPU desc[UR8][R6.64+0x100], R4 ;  /* 0x0001000406009985 */ /* 0x0005e2000c10fb08 */
[----:B0-----:R-:W-:Y:S01]  /*13e0*/  @!P1 LEA R0, R3, R0, 0x18 ;  /* 0x0000000003009211 */ /* 0x001fe200078ec0ff */
[----:B------:R-:W-:Y:S02]  /*13f0*/  IMAD.MOV.U32 R3, RZ, RZ, R22 ;  /* 0x000000ffff037224 */ /* 0x000fe400078e0016 */
[----:B------:R-:W-:Y:S01]  /*1400*/  @!P0 IMAD.MOV.U32 R3, RZ, RZ, R17 ;  /* 0x000000ffff038224 */ /* 0x000fe200078e0011 */
[----:B-1----:R-:W-:Y:S01]  /*1410*/  @!P0 LEA R10, R11, R10, 0x18 ;  /* 0x0000000a0b0a8211 */ /* 0x002fe200078ec0ff */
[----:B------:R2:W-:Y:S04]  /*1420*/  @!P1 STS [R0+0x28], R5 ;  /* 0x0000280500009388 */ /* 0x0005e80000000800 */
[----:B------:R2:W-:Y:S04]  /*1430*/  @!P1 STS [R0+0x24], R17 ;  /* 0x0000241100009388 */ /* 0x0005e80000000800 */
[----:B------:R2:W-:Y:S02]  /*1440*/  @!P0 STS [R10+0x14], R17 ;  /* 0x000014110a008388 */ /* 0x0005e40000000800 */
.L_x_429:
[----:B------:R-:W-:Y:S05]  /*1450*/  WARPSYNC.ALL ;  /* 0x0000000000007948 */ /* 0x000fea0003800000 */
[----:B------:R-:W-:Y:S01]  /*1460*/  ISETP.NE.AND P1, PT, R2, 0x3, PT ;  /* 0x000000030200780c */ /* 0x000fe20003f25270 */
[----:B--2---:R-:W0:Y:S01]  /*1470*/  S2R R5, SR_CgaCtaId ;  /* 0x0000000000057919 */ /* 0x004e220000008800 */
[----:B------:R-:W-:Y:S01]  /*1480*/  MOV R0, 0x400 ;  /* 0x0000040000007802 */ /* 0x000fe20000000f00 */
[----:B------:R-:W-:Y:S01]  /*1490*/  BSSY.RECONVERGENT B0, `(.L_x_448) ;  /* 0x0000032000007945 */ /* 0x000fe20003800200 */
[----:B------:R-:W-:Y:S01]  /*14a0*/  BAR.SYNC.DEFER_BLOCKING 0x0 ;  /* 0x0000000000007b1d */ /* 0x000fe20000010000 */
[----:B------:R-:W-:-:S02]  /*14b0*/  ISETP.NE.AND P0, PT, R27, RZ, PT ;  /* 0x000000ff1b00720c */ /* 0x000fc40003f05270 */
[----:B0-----:R-:W-:-:S05]  /*14c0*/  LEA R0, R5, R0, 0x18 ;  /* 0x0000000005007211 */ /* 0x001fca00078ec0ff */
[----:B------:R-:W0:Y:S04]  /*14d0*/  LDS R4, [R0+0x14] ;  /* 0x0000140000047984 */ /* 0x000e280000000800 */
[----:B------:R-:W1:Y:S04]  /*14e0*/  LDS R6, [R0+0x24] ;  /* 0x0000240000067984 */ /* 0x000e680000000800 */
[----:B------:R-:W2:Y:S01]  /*14f0*/  LDS R5, [R0+0x2c] ;  /* 0x00002c0000057984 */ /* 0x000ea20000000800 */
[----:B0-----:R-:W-:-:S04]  /*1500*/  SEL R4, R4, RZ, P0 ;  /* 0x000000ff04047207 */ /* 0x001fc80000000000 */
[----:B-1----:R-:W-:Y:S02]  /*1510*/  IADD3 R3, PT, PT, -R6, R4, R3 ;  /* 0x0000000406037210 */ /* 0x002fe40007ffe103 */
[----:B--2---:R-:W-:-:S03]  /*1520*/  IADD3 R4, PT, PT, -R5, 0x80, RZ ;  /* 0x0000008005047810 */ /* 0x004fc60007ffe1ff */
[C-C-:B------:R-:W-:Y:S01]  /*1530*/  IMAD.IADD R5, R27.reuse, 0x1, -R3.reuse ;  /* 0x000000011b057824 */ /* 0x140fe200078e0a03 */
[----:B------:R-:W-:Y:S01]  /*1540*/  BAR.SYNC.DEFER_BLOCKING 0x0 ;  /* 0x0000000000007b1d */ /* 0x000fe20000010000 */
[----:B------:R-:W-:Y:S01]  /*1550*/  ISETP.GE.AND P0, PT, R27, R4, PT ;  /* 0x000000041b00720c */ /* 0x000fe20003f06270 */
[----:B------:R-:W-:-:S04]  /*1560*/  @!P1 IMAD.IADD R5, R4, 0x1, R3 ;  /* 0x0000000104059824 */ /* 0x000fc800078e0203 */
[----:B------:R-:W-:-:S05]  /*1570*/  IMAD R5, R5, 0x18, R0 ;  /* 0x0000001805057824 */ /* 0x000fca00078e0200 */
[----:B-----5:R0:W-:Y:S04]  /*1580*/  STS.64 [R5], R20 ;  /* 0x0000001405007388 */ /* 0x0201e80000000a00 */
[----:B------:R0:W-:Y:S04]  /*1590*/  STS.64 [R5+0x8], R8 ;  /* 0x0000080805007388 */ /* 0x0001e80000000a00 */
[----:B------:R0:W-:Y:S01]  /*15a0*/  STS [R5+0x10], R2 ;  /* 0x0000100205007388 */ /* 0x0001e20000000800 */
[----:B------:R-:W-:Y:S06]  /*15b0*/  BAR.SYNC.DEFER_BLOCKING 0x0 ;  /* 0x0000000000007b1d */ /* 0x000fec0000010000 */
[----:B------:R-:W-:Y:S05]  /*15c0*/  @P0 BRA `(.L_x_449) ;  /* 0x00000000004c0947 */ /* 0x000fea0003800000 */
[----:B------:R-:W1:Y:S02]  /*15d0*/  LDCU.U8 UR4, c[0x0][0x3c8] ;  /* 0x00007900ff0477ac */ /* 0x000e640008000000 */
[----:B-1----:R-:W-:Y:S01]  /*15e0*/  ISETP.NE.AND P3, PT, RZ, UR4, PT ;  /* 0x00000004ff007c0c */ /* 0x002fe2000bf65270 */
[----:B------:R-:W1:-:S12]  /*15f0*/  LDCU.64 UR4, c[0x0][0x3d0] ;  /* 0x00007a00ff0477ac */ /* 0x000e580008000a00 */
[----:B0-----:R-:W0:Y:S08]  /*1600*/  @!P3 LDC.64 R2, c[0x0][0x3e0] ;  /* 0x0000f800ff02bb82 */ /* 0x001e300000000a00 */
[----:B------:R-:W2:Y:S01]  /*1610*/  @!P3 LDC.64 R8, c[0x0][0x3d8] ;  /* 0x0000f600ff08bb82 */ /* 0x000ea20000000a00 */
[----:B0-----:R-:W2:Y:S01]  /*1620*/  @!P3 LDG.E.64 R2, desc[UR8][R2.64] ;  /* 0x000000080202b981 */ /* 0x001ea2000c1e1b00 */
[----:B------:R-:W-:Y:S01]  /*1630*/  IMAD.MOV.U32 R11, RZ, RZ, RZ ;  /* 0x000000ffff0b7224 */ /* 0x000fe200078e00ff */
[----:B------:R-:W-:Y:S01]  /*1640*/  IADD3 R4, PT, PT, -R6, UR10, RZ ;  /* 0x0000000a06047c10 */ /* 0x000fe2000fffe1ff */
[----:B------:R-:W-:Y:S01]  /*1650*/  IMAD.MOV.U32 R5, RZ, RZ, RZ ;  /* 0x000000ffff057224 */ /* 0x000fe200078e00ff */
[----:B--2---:R-:W-:-:S04]  /*1660*/  @!P3 IADD3 R11, P0, PT, -R2, R8, RZ ;  /* 0x00000008020bb210 */ /* 0x004fc80007f1e1ff */
[----:B------:R-:W-:Y:S01]  /*1670*/  IADD3 R11, P1, P2, R11, R4, R27 ;  /* 0x000000040b0b7210 */ /* 0x000fe20007a3e01b */
[----:B------:R-:W-:Y:S01]  /*1680*/  @!P3 IMAD.X R5, R9, 0x1, ~R3, P0 ;  /* 0x000000010905b824 */ /* 0x000fe200000e0e03 */
[----:B------:R-:W-:Y:S02]  /*1690*/  SHF.R.S32.HI R4, RZ, 0x1f, R4 ;  /* 0x0000001fff047819 */ /* 0x000fe40000011404 */
[----:B------:R-:W-:Y:S02]  /*16a0*/  LOP3.LUT R11, RZ, R11, RZ, 0x33, !PT ;  /* 0x0000000bff0b7212 */ /* 0x000fe400078e33ff */
[----:B------:R-:W-:Y:S02]  /*16b0*/  IADD3.X R4, PT, PT, R5, R4, RZ, P1, P2 ;  /* 0x0000000405047210 */ /* 0x000fe40000fe44ff */
[----:B-1----:R-:W-:Y:S02]  /*16c0*/  IADD3 R11, P0, PT, R11, UR4, RZ ;  /* 0x000000040b0b7c10 */ /* 0x002fe4000ff1e0ff */
[----:B------:R-:W-:-:S04]  /*16d0*/  LOP3.LUT R12, RZ, R4, RZ, 0x33, !PT ;  /* 0x00000004ff0c7212 */ /* 0x000fc800078e33ff */
[----:B------:R-:W-:Y:S01]  /*16e0*/  IADD3.X R12, PT, PT, R12, UR5, RZ, P0, !PT ;  /* 0x000000050c0c7c10 */ /* 0x000fe200087fe4ff */
[----:B------:R-:W-:Y:S06]  /*16f0*/  BRA `(.L_x_450) ;  /* 0x00000000002c7947 */ /* 0x000fec0003800000 */
.L_x_449:
[----:B------:R-:W1:Y:S01]  /*1700*/  LDCU.U8 UR4, c[0x0][0x3c8] ;  /* 0x00007900ff0477ac */ /* 0x000e620008000000 */
[----:B0-----:R-:W-:Y:S01]  /*1710*/  IMAD.IADD R5, R27, 0x1, -R4 ;  /* 0x000000011b057824 */ /* 0x001fe200078e0a04 */
[----:B------:R-:W-:Y:S01]  /*1720*/  CS2R R2, SRZ ;  /* 0x0000000000027805 */ /* 0x000fe2000001ff00 */
[----:B-1----:R-:W-:-:S09]  /*1730*/  UISETP.NE.AND UP0, UPT, UR4, URZ, UPT ;  /* 0x000000ff0400728c */ /* 0x002fd2000bf05270 */
[----:B------:R-:W-:Y:S05]  /*1740*/  BRA.U UP0, `(.L_x_451) ;  /* 0x0000000100087547 */ /* 0x000fea000b800000 */
[----:B------:R-:W0:Y:S02]  /*1750*/  LDC.64 R2, c[0x0][0x3e0] ;  /* 0x0000f800ff027b82 */ /* 0x000e240000000a00 */
[----:B0-----:R-:W5:Y:S02]  /*1760*/  LDG.E.64 R2, desc[UR8][R2.64] ;  /* 0x0000000802027981 */ /* 0x001f64000c1e1b00 */
.L_x_451:
[--C-:B-----5:R-:W-:Y:S02]  /*1770*/  IADD3 R11, P0, P1, R2, R5, R6.reuse ;  /* 0x00000005020b7210 */ /* 0x120fe4000791e006 */
[----:B------:R-:W-:Y:S02]  /*1780*/  SHF.R.S32.HI R2, RZ, 0x1f, R6 ;  /* 0x0000001fff027819 */ /* 0x000fe40000011406 */
[----:B------:R-:W-:-:S04]  /*1790*/  SHF.R.S32.HI R5, RZ, 0x1f, R5 ;  /* 0x0000001fff057819 */ /* 0x000fc80000011405 */
[----:B------:R-:W-:-:S07]  /*17a0*/  IADD3.X R12, PT, PT, R3, R5, R2, P0, P1 ;  /* 0x00000005030c7210 */ /* 0x000fce00007e2402 */
.L_x_450:
[----:B------:R-:W-:Y:S05]  /*17b0*/  BSYNC.RECONVERGENT B0 ;  /* 0x0000000000007941 */ /* 0x000fea0003800200 */
.L_x_448:
        /* <DEDUP_REMOVED lines=18> */
.L_x_422:
[----:B------:R-:W0:Y:S01]  /*18e0*/  LDCU UR5, c[0x0][0x3bc] ;  /* 0x00007780ff0577ac */ /* 0x000e220008000800 */
[----:B------:R-:W-:Y:S01]  /*18f0*/  BSSY.RECONVERGENT B0, `(.L_x_452) ;  /* 0x0000197000007945 */ /* 0x000fe20003800200 */
[----:B------:R-:W-:Y:S02]  /*1900*/  UISETP.NE.AND UP0, UPT, UR4, URZ, UPT ;  /* 0x000000ff0400728c */ /* 0x000fe4000bf05270 */
[----:B0-----:R-:W-:-:S07]  /*1910*/  UIADD3 UR5, UPT, UPT, -UR10, UR5, URZ ;  /* 0x000000050a057290 */ /* 0x001fce000fffe1ff */
[----:B------:R-:W-:Y:S05]  /*1920*/  BRA.U UP0, `(.L_x_453) ;  /* 0x0000000500e47547 */ /* 0x000fea000b800000 */
[----:B------:R-:W0:Y:S01]  /*1930*/  S2R R0, SR_TID.X ;  /* 0x0000000000007919 */ /* 0x000e220000002100 */
[----:B------:R-:W-:Y:S01]  /*1940*/  IMAD.MOV.U32 R10, RZ, RZ, RZ ;  /* 0x000000ffff0a7224 */ /* 0x000fe200078e00ff */
[----:B0-----:R-:W-:-:S13]  /*1950*/  ISETP.GE.AND P0, PT, R0, UR5, PT ;  /* 0x0000000500007c0c */ /* 0x001fda000bf06270 */
[----:B------:R-:W0:Y:S08]  /*1960*/  @!P0 LDC.U8 R4, c[0x0][0x3c8] ;  /* 0x0000f200ff048b82 */ /* 0x000e300000000000 */
[----:B------:R-:W1:Y:S08]  /*1970*/  @!P0 LDC.64 R6, c[0x0][0x3d8] ;  /* 0x0000f600ff068b82 */ /* 0x000e700000000a00 */
[----:B------:R-:W2:Y:S01]  /*1980*/  @!P0 LDC.64 R2, c[0x0][0x380] ;  /* 0x0000e000ff028b82 */ /* 0x000ea20000000a00 */
[----:B0-----:R-:W-:Y:S01]  /*1990*/  @!P0 ISETP.NE.AND P1, PT, R4, RZ, PT ;  /* 0x000000ff0400820c */ /* 0x001fe20003f25270 */
[----:B------:R-:W-:-:S03]  /*19a0*/  @!P0 VIADD R4, R0, UR10 ;  /* 0x0000000a00048c36 */ /* 0x000fc60008000000 */
[----:B-1----:R-:W-:Y:S02]  /*19b0*/  @!P0 SEL R5, R6, RZ, !P1 ;  /* 0x000000ff06058207 */ /* 0x002fe40004800000 */
[----:B------:R-:W-:Y:S02]  /*19c0*/  @!P0 SEL R7, R7, RZ, !P1 ;  /* 0x000000ff07078207 */ /* 0x000fe40004800000 */
[----:B------:R-:W-:-:S05]  /*19d0*/  @!P0 IADD3 R5, P1, PT, R4, R5, RZ ;  /* 0x0000000504058210 */ /* 0x000fca0007f3e0ff */
[----:B------:R-:W-:Y:S02]  /*19e0*/  @!P0 IMAD.X R7, RZ, RZ, R7, P1 ;  /* 0x000000ffff078224 */ /* 0x000fe400008e0607 */
[----:B--2---:R-:W-:-:S04]  /*19f0*/  @!P0 IMAD.WIDE.U32 R2, R5, 0x18, R2 ;  /* 0x0000001805028825 */ /* 0x004fc800078e0002 */
[----:B------:R-:W-:Y:S02]  /*1a00*/  @!P0 IMAD R7, R7, 0x18, RZ ;  /* 0x0000001807078824 */ /* 0x000fe400078e02ff */
[----:B------:R-:W-:Y:S02]  /*1a10*/  @!P0 IMAD.MOV.U32 R4, RZ, RZ, R2 ;  /* 0x000000ffff048224 */ /* 0x000fe400078e0002 */
[----:B------:R-:W-:-:S05]  /*1a20*/  @!P0 IMAD.IADD R5, R3, 0x1, R7 ;  /* 0x0000000103058824 */ /* 0x000fca00078e0207 */
[----:B------:R-:W2:Y:S01]  /*1a30*/  @!P0 LDG.E R10, desc[UR8][R4.64+0x10] ;  /* 0x00001008040a8981 */ /* 0x000ea2000c1e1900 */
[----:B------:R-:W-:Y:S02]  /*1a40*/  CS2R R8, SRZ ;  /* 0x0000000000087805 */ /* 0x000fe4000001ff00 */
[----:B------:R-:W-:-:S04]  /*1a50*/  CS2R R2, SRZ ;  /* 0x0000000000027805 */ /* 0x000fc8000001ff00 */
[----:B------:R-:W3:Y:S04]  /*1a60*/  @!P0 LDG.E.64 R8, desc[UR8][R4.64] ;  /* 0x0000000804088981 */ /* 0x000ee8000c1e1b00 */
[----:B------:R0:W4:Y:S01]  /*1a70*/  @!P0 LDG.E.64 R2, desc[UR8][R4.64+0x8] ;  /* 0x0000080804028981 */ /* 0x000122000c1e1b00 */
[----:B------:R-:W-:Y:S01]  /*1a80*/  IMAD.MOV.U32 R12, RZ, RZ, 0x1 ;  /* 0x00000001ff0c7424 */ /* 0x000fe200078e00ff */
[----:B------:R-:W-:Y:S01]  /*1a90*/  MOV R11, 0x400 ;  /* 0x00000400000b7802 */ /* 0x000fe20000000f00 */
[----:B------:R-:W-:Y:S01]  /*1aa0*/  BSSY.RECONVERGENT B1, `(.L_x_454) ;  /* 0x000004e000017945 */ /* 0x000fe20003800200 */
[----:B------:R-:W1:Y:S01]  /*1ab0*/  S2R R17, SR_LANEID ;  /* 0x0000000000117919 */ /* 0x000e620000000000 */
[----:B------:R-:W-:Y:S01]  /*1ac0*/  SHF.R.U32.HI R16, RZ, 0x5, R0 ;  /* 0x00000005ff107819 */ /* 0x000fe20000011600 */
[----:B------:R-:W-:Y:S01]  /*1ad0*/  BAR.SYNC.DEFER_BLOCKING 0x0 ;  /* 0x0000000000007b1d */ /* 0x000fe20000010000 */
[----:B------:R-:W-:-:S05]  /*1ae0*/  ISETP.GE.U32.AND P3, PT, R0, 0x20, PT ;  /* 0x000000200000780c */ /* 0x000fca0003f66070 */
[----:B0-----:R-:W0:Y:S01]  /*1af0*/  S2R R4, SR_CgaCtaId ;  /* 0x0000000000047919 */ /* 0x001e220000008800 */
[C---:B-1----:R-:W-:Y:S02]  /*1b00*/  ISETP.NE.AND P2, PT, R17.reuse, 0x1f, PT ;  /* 0x0000001f1100780c */ /* 0x042fe40003f45270 */
[----:B------:R-:W-:Y:S02]  /*1b10*/  ISETP.NE.AND P4, PT, R17, RZ, PT ;  /* 0x000000ff1100720c */ /* 0x000fe40003f85270 */
[----:B0-----:R-:W-:-:S09]  /*1b20*/  LEA R11, R4, R11, 0x18 ;  /* 0x0000000b040b7211 */ /* 0x001fd200078ec0ff */
[----:B------:R-:W-:Y:S01]  /*1b30*/  @!P2 IMAD R18, R16, 0x4, R11 ;  /* 0x000000041012a824 */ /* 0x000fe200078e020b */
[----:B--2---:R-:W-:-:S04]  /*1b40*/  @!P0 ISETP.NE.AND P1, PT, R10, 0x3, PT ;  /* 0x000000030a00880c */ /* 0x004fc80003f25270 */
[----:B------:R-:W-:-:S08]  /*1b50*/  @!P0 SEL R12, RZ, 0x1, P1 ;  /* 0x00000001ff0c8807 */ /* 0x000fd00000800000 */
        /* <DEDUP_REMOVED lines=10> */
[----:B------:R-:W-:-:S04]  /*1c00*/  ISETP.NE.AND P1, PT, R16, 0x2, PT ;  /* 0x000000021000780c */ /* 0x000fc80003f25270 */
[----:B------:R-:W-:Y:S01]  /*1c10*/  @!P2 STS [R18], R15 ;  /* 0x0000000f1200a388 */ /* 0x000fe20000000800 */
[----:B------:R-:W-:Y:S01]  /*1c20*/  BAR.SYNC.DEFER_BLOCKING 0x0 ;  /* 0x0000000000007b1d */ /* 0x000fe20000010000 */
[----:B------:R-:W-:-:S05]  /*1c30*/  ISETP.NE.AND P2, PT, R16, 0x3, PT ;  /* 0x000000031000780c */ /* 0x000fca0003f45270 */
[----:B------:R-:W0:Y:S02]  /*1c40*/  LDS.128 R4, [R11] ;  /* 0x000000000b047984 */ /* 0x000e240000000c00 */
[----:B0-----:R-:W-:-:S04]  /*1c50*/  IMAD.IADD R5, R4, 0x1, R5 ;  /* 0x0000000104057824 */ /* 0x001fc800078e0205 */
[----:B------:R-:W-:Y:S01]  /*1c60*/  IMAD.IADD R6, R6, 0x1, R5 ;  /* 0x0000000106067824 */ /* 0x000fe200078e0205 */
[----:B------:R-:W-:Y:S01]  /*1c70*/  SEL R4, R5, R4, !P1 ;  /* 0x0000000405047207 */ /* 0x000fe20004800000 */
[----:B------:R-:W-:Y:S01]  /*1c80*/  IMAD.IADD R5, R15, 0x1, -R12 ;  /* 0x000000010f057824 */ /* 0x000fe200078e0a0c */
[----:B------:R-:W-:Y:S01]  /*1c90*/  BAR.SYNC.DEFER_BLOCKING 0x0 ;  /* 0x0000000000007b1d */ /* 0x000fe20000010000 */
[----:B------:R-:W-:Y:S02]  /*1ca0*/  ISETP.NE.AND P1, PT, R12, RZ, PT ;  /* 0x000000ff0c00720c */ /* 0x000fe40003f25270 */
[C---:B------:R-:W-:Y:S02]  /*1cb0*/  SEL R4, R6.reuse, R4, !P2 ;  /* 0x0000000406047207 */ /* 0x040fe40005000000 */
[----:B------:R-:W-:Y:S02]  /*1cc0*/  IADD3 R6, PT, PT, R6, UR5, R7 ;  /* 0x0000000506067c10 */ /* 0x000fe4000fffe007 */
[----:B------:R-:W-:-:S02]  /*1cd0*/  SEL R5, R5, RZ, P4 ;  /* 0x000000ff05057207 */ /* 0x000fc40002000000 */
[----:B------:R-:W-:Y:S01]  /*1ce0*/  SEL R4, R4, RZ, P3 ;  /* 0x000000ff04047207 */ /* 0x000fe20001800000 */
[----:B------:R-:W-:-:S04]  /*1cf0*/  VIADD R6, R6, 0xffffff80 ;  /* 0xffffff8006067836 */ /* 0x000fc80000000000 */
[----:B------:R-:W-:Y:S01]  /*1d00*/  IMAD.IADD R5, R4, 0x1, R5 ;  /* 0x0000000104057824 */ /* 0x000fe200078e0205 */
[----:B------:R-:W-:-:S03]  /*1d10*/  IADD3 R7, PT, PT, -R6, UR5, RZ ;  /* 0x0000000506077c10 */ /* 0x000fc6000fffe1ff */
[C---:B------:R-:W-:Y:S02]  /*1d20*/  IMAD.IADD R4, R0.reuse, 0x1, -R5 ;  /* 0x0000000100047824 */ /* 0x040fe400078e0a05 */
[----:B------:R-:W-:Y:S01]  /*1d30*/  @P1 IMAD.IADD R4, R5, 0x1, R7 ;  /* 0x0000000105041824 */ /* 0x000fe200078e0207 */
[----:B------:R-:W-:-:S03]  /*1d40*/  ISETP.GE.AND P1, PT, R0, R7, PT ;  /* 0x000000070000720c */ /* 0x000fc60003f26270 */
[----:B------:R-:W-:-:S05]  /*1d50*/  IMAD R5, R4, 0x18, R11 ;  /* 0x0000001804057824 */ /* 0x000fca00078e020b */
[----:B---3--:R0:W-:Y:S04]  /*1d60*/  STS.64 [R5], R8 ;  /* 0x0000000805007388 */ /* 0x0081e80000000a00 */
[----:B----4-:R0:W-:Y:S04]  /*1d70*/  STS.64 [R5+0x8], R2 ;  /* 0x0000080205007388 */ /* 0x0101e80000000a00 */
[----:B------:R0:W-:Y:S01]  /*1d80*/  STS [R5+0x10], R10 ;  /* 0x0000100a05007388 */ /* 0x0001e20000000800 */
[----:B------:R-:W-:Y:S06]  /*1d90*/  BAR.SYNC.DEFER_BLOCKING 0x0 ;  /* 0x0000000000007b1d */ /* 0x000fec0000010000 */
[----:B------:R-:W-:Y:S05]  /*1da0*/  @P1 BRA `(.L_x_455) ;  /* 0x00000000004c1947 */ /* 0x000fea0003800000 */
[----:B------:R-:W1:Y:S01]  /*1db0*/  LDCU.U8 UR4, c[0x0][0x3c8] ;  /* 0x00007900ff0477ac */ /* 0x000e620008000000 */
[----:B------:R-:W-:Y:S02]  /*1dc0*/  IMAD.MOV.U32 R13, RZ, RZ, RZ ;  /* 0x000000ffff0d7224 */ /* 0x000fe400078e00ff */
[----:B------:R-:W-:Y:S01]  /*1dd0*/  IMAD.MOV.U32 R14, RZ, RZ, RZ ;  /* 0x000000ffff0e7224 */ /* 0x000fe200078e00ff */
[----:B-1----:R-:W-:Y:S01]  /*1de0*/  UISETP.NE.AND UP0, UPT, UR4, URZ, UPT ;  /* 0x000000ff0400728c */ /* 0x002fe2000bf05270 */
[----:B------:R-:W1:Y:S05]  /*1df0*/  LDCU.64 UR4, c[0x0][0x3d0] ;  /* 0x00007a00ff0477ac */ /* 0x000e6a0008000a00 */
[----:B------:R-:W-:-:S13]  /*1e00*/  PLOP3.LUT P1, PT, PT, PT, UP0, 0x80, 0x8 ;  /* 0x000000000008781c */ /* 0x000fda0003f2f008 */
[----:B-1----:R-:W-:Y:S05]  /*1e10*/  @P1 BRA `(.L_x_456) ;  /* 0x0000000000141947 */ /* 0x002fea0003800000 */
[----:B0-----:R-:W0:Y:S08]  /*1e20*/  LDC.64 R2, c[0x0][0x3e0] ;  /* 0x0000f800ff027b82 */ /* 0x001e300000000a00 */
[----:B------:R-:W1:Y:S01]  /*1e30*/  LDC.64 R4, c[0x0][0x3d8] ;  /* 0x0000f600ff047b82 */ /* 0x000e620000000a00 */
[----:B0-----:R-:W1:Y:S02]  /*1e40*/  LDG.E.64 R2, desc[UR8][R2.64] ;  /* 0x0000000802027981 */ /* 0x001e64000c1e1b00 */
[----:B-1----:R-:W-:-:S05]  /*1e50*/  IADD3 R13, P2, PT, -R2, R4, RZ ;  /* 0x00000004020d7210 */ /* 0x002fca0007f5e1ff */
[----:B------:R-:W-:-:S08]  /*1e60*/  IMAD.X R14, R5, 0x1, ~R3, P2 ;  /* 0x00000001050e7824 */ /* 0x000fd000010e0e03 */
.L_x_456:
[----:B------:R-:W-:-:S04]  /*1e70*/  IADD3 R13, P2, PT, R0, R13, RZ ;  /* 0x0000000d000d7210 */ /* 0x000fc80007f5e0ff */
[----:B------:R-:W-:Y:S01]  /*1e80*/  LOP3.LUT R13, RZ, R13, RZ, 0x33, !PT ;  /* 0x0000000dff0d7212 */ /* 0x000fe200078e33ff */
[----:B------:R-:W-:-:S03]  /*1e90*/  IMAD.X R14, RZ, RZ, R14, P2 ;  /* 0x000000ffff0e7224 */ /* 0x000fc600010e060e */
[----:B------:R-:W-:Y:S02]  /*1ea0*/  IADD3 R13, P2, PT, R13, UR4, RZ ;  /* 0x000000040d0d7c10 */ /* 0x000fe4000ff5e0ff */
[----:B------:R-:W-:-:S04]  /*1eb0*/  LOP3.LUT R14, RZ, R14, RZ, 0x33, !PT ;  /* 0x0000000eff0e7212 */ /* 0x000fc800078e33ff */
[----:B------:R-:W-:Y:S01]  /*1ec0*/  IADD3.X R14, PT, PT, R14, UR5, RZ, P2, !PT ;  /* 0x000000050e0e7c10 */ /* 0x000fe200097fe4ff */
[----:B------:R-:W-:Y:S06]  /*1ed0*/  BRA `(.L_x_457) ;  /* 0x0000000000287947 */ /* 0x000fec0003800000 */
.L_x_455:
[----:B------:R-:W1:Y:S01]  /*1ee0*/  LDCU.U8 UR4, c[0x0][0x3c8] ;  /* 0x00007900ff0477ac */ /* 0x000e620008000000 */
[----:B------:R-:W-:Y:S01]  /*1ef0*/  IMAD.IADD R7, R0, 0x1, -R7 ;  /* 0x0000000100077824 */ /* 0x000fe200078e0a07 */
[----:B0-----:R-:W-:Y:S01]  /*1f00*/  CS2R R2, SRZ ;  /* 0x0000000000027805 */ /* 0x001fe2000001ff00 */
[----:B-1----:R-:W-:-:S06]  /*1f10*/  UISETP.NE.AND UP0, UPT, UR4, URZ, UPT ;  /* 0x000000ff0400728c */ /* 0x002fcc000bf05270 */
[----:B------:R-:W-:-:S13]  /*1f20*/  PLOP3.LUT P1, PT, PT, PT, UP0, 0x80, 0x8 ;  /* 0x000000000008781c */ /* 0x000fda0003f2f008 */
[----:B------:R-:W-:Y:S05]  /*1f30*/  @P1 BRA `(.L_x_458) ;  /* 0x0000000000081947 */ /* 0x000fea0003800000 */
[----:B------:R-:W0:Y:S02]  /*1f40*/  LDC.64 R2, c[0x0][0x3e0] ;  /* 0x0000f800ff027b82 */ /* 0x000e240000000a00 */
[----:B0-----:R-:W5:Y:S02]  /*1f50*/  LDG.E.64 R2, desc[UR8][R2.64] ;  /* 0x0000000802027981 */ /* 0x001f64000c1e1b00 */
.L_x_458:
[----:B-----5:R-:W-:-:S04]  /*1f60*/  IADD3 R13, P2, PT, R7, R2, RZ ;  /* 0x00000002070d7210 */ /* 0x020fc80007f5e0ff */
[----:B------:R-:W-:-:S09]  /*1f70*/  LEA.HI.X.SX32 R14, R7, R3, 0x1, P2 ;  /* 0x00000003070e7211 */ /* 0x000fd200010f0eff */
.L_x_457:
[----:B------:R-:W-:Y:S05]  /*1f80*/  BSYNC.RECONVERGENT B1 ;  /* 0x0000000000017941 */ /* 0x000fea0003800200 */
.L_x_454:
[----:B------:R-:W-:Y:S05]  /*1f90*/  @P0 BRA `(.L_x_459) ;  /* 0x0000001000b00947 */ /* 0x000fea0003800000 */
[----:B------:R-:W-:Y:S01]  /*1fa0*/  IMAD R15, R0, 0x18, R11 ;  /* 0x00000018000f7824 */ /* 0x000fe200078e020b */
[----:B------:R-:W1:Y:S01]  /*1fb0*/  LDCU.128 UR4, c[0x0][0x390] ;  /* 0x00007200ff0477ac */ /* 0x000e620008000c00 */
[C---:B0-----:R-:W-:Y:S01]  /*1fc0*/  IMAD.SHL.U32 R10, R13.reuse, 0x8, RZ ;  /* 0x000000080d0a7824 */ /* 0x041fe200078e00ff */
[----:B------:R-:W-:Y:S02]  /*1fd0*/  SHF.L.U64.HI R0, R13, 0x3, R14 ;  /* 0x000000030d007819 */ /* 0x000fe4000001020e */
[----:B------:R-:W0:Y:S01]  /*1fe0*/  LDS.64 R4, [R15] ;  /* 0x000000000f047984 */ /* 0x000e220000000a00 */
[----:B------:R-:W2:Y:S03]  /*1ff0*/  LDCU.64 UR10, c[0x0][0x3a0] ;  /* 0x00007400ff0a77ac */ /* 0x000ea60008000a00 */
[----:B------:R-:W3:Y:S04]  /*2000*/  LDS.64 R2, [R15+0x8] ;  /* 0x000008000f027984 */ /* 0x000ee80000000a00 */
[----:B------:R-:W4:Y:S01]  /*2010*/  LDS R7, [R15+0x10] ;  /* 0x000010000f077984 */ /* 0x000f220000000800 */
[----:B-1----:R-:W-:-:S02]  /*2020*/  IADD3 R8, P0, PT, R10, UR4, RZ ;  /* 0x000000040a087c10 */ /* 0x002fc4000ff1e0ff */
[----:B------:R-:W-:Y:S02]  /*2030*/  IADD3 R10, P2, PT, R10, UR6, RZ ;  /* 0x000000060a0a7c10 */ /* 0x000fe4000ff5e0ff */
[C---:B------:R-:W-:Y:S02]  /*2040*/  IADD3.X R9, PT, PT, R0.reuse, UR5, RZ, P0, !PT ;  /* 0x0000000500097c10 */ /* 0x040fe400087fe4ff */
[C---:B--2---:R-:W-:Y:S02]  /*2050*/  LEA R12, P3, R13.reuse, UR10, 0x2 ;  /* 0x0000000a0d0c7c11 */ /* 0x044fe4000f8610ff */
[----:B------:R-:W-:Y:S02]  /*2060*/  IADD3.X R11, PT, PT, R0, UR7, RZ, P2, !PT ;  /* 0x00000007000b7c10 */ /* 0x000fe400097fe4ff */
[----:B------:R-:W-:Y:S01]  /*2070*/  LEA.HI.X R13, R13, UR11, R14, 0x2, P3 ;  /* 0x0000000b0d0d7c11 */ /* 0x000fe200098f140e */
[----:B0-----:R1:W-:Y:S04]  /*2080*/  STG.E.64 desc[UR8][R8.64], R4 ;  /* 0x0000000408007986 */ /* 0x0013e8000c101b08 */
[----:B---3--:R1:W-:Y:S04]  /*2090*/  STG.E.64 desc[UR8][R10.64], R2 ;  /* 0x000000020a007986 */ /* 0x0083e8000c101b08 */
[----:B----4-:R1:W-:Y:S01]  /*20a0*/  STG.E desc[UR8][R12.64], R7 ;  /* 0x000000070c007986 */ /* 0x0103e2000c101908 */
[----:B------:R-:W-:Y:S05]  /*20b0*/  BRA `(.L_x_459) ;  /* 0x0000001000687947 */ /* 0x000fea0003800000 */
.L_x_453:
[----:B------:R-:W0:Y:S02]  /*20c0*/  S2R R0, SR_TID.X ;  /* 0x0000000000007919 */ /* 0x000e240000002100 */
[----:B0-----:R-:W-:-:S13]  /*20d0*/  ISETP.GE.AND P1, PT, R0, UR5, PT ;  /* 0x0000000500007c0c */ /* 0x001fda000bf26270 */
[----:B------:R-:W0:Y:S01]  /*20e0*/  @!P1 LDC.U8 R6, c[0x0][0x3c8] ;  /* 0x0000f200ff069b82 */ /* 0x000e220000000000 */
[----:B------:R-:W-:-:S05]  /*20f0*/  VOTEU.ALL UP0, P1 ;  /* 0x0000000000ff7886 */ /* 0x000fca0000800000 */
[----:B------:R-:W-:Y:S02]  /*2100*/  @!UP0 USHF.R.S32.HI UR6, URZ, 0x1f, UR10 ;  /* 0x0000001fff068899 */ /* 0x000fe4000801140a */
[----:B------:R-:W1:Y:S08]  /*2110*/  @!P1 LDC.64 R4, c[0x0][0x3d8] ;  /* 0x0000f600ff049b82 */ /* 0x000e700000000a00 */
[----:B------:R-:W2:Y:S01]  /*2120*/  @!P1 LDC.64 R2, c[0x0][0x380] ;  /* 0x0000e000ff029b82 */ /* 0x000ea20000000a00 */
[----:B0-----:R-:W-:-:S04]  /*2130*/  @!P1 ISETP.NE.AND P0, PT, R6, RZ, PT ;  /* 0x000000ff0600920c */ /* 0x001fc80003f05270 */
[----:B-1----:R-:W-:Y:S02]  /*2140*/  @!P1 SEL R7, R4, RZ, !P0 ;  /* 0x000000ff04079207 */ /* 0x002fe40004000000 */
[----:B------:R-:W-:Y:S02]  /*2150*/  @!P1 SEL R5, R5, RZ, !P0 ;  /* 0x000000ff05059207 */ /* 0x000fe40004000000 */
[----:B------:R-:W-:-:S04]  /*2160*/  @!P1 IADD3 R7, P0, P2, R7, UR10, R0 ;  /* 0x0000000a07079c10 */ /* 0x000fc8000fa1e000 */
[----:B------:R-:W-:Y:S01]  /*2170*/  @!P1 IADD3.X R6, PT, PT, R5, UR6, RZ, P0, P2 ;  /* 0x0000000605069c10 */ /* 0x000fe200087e44ff */
[----:B--2---:R-:W-:-:S04]  /*2180*/  @!P1 IMAD.WIDE.U32 R4, R7, 0x18, R2 ;  /* 0x0000001807049825 */ /* 0x004fc800078e0002 */
[----:B------:R-:W-:Y:S02]  /*2190*/  @!P1 IMAD R3, R6, 0x18, RZ ;  /* 0x0000001806039824 */ /* 0x000fe400078e02ff */
[----:B------:R-:W-:Y:S02]  /*21a0*/  IMAD.MOV.U32 R2, RZ, RZ, RZ ;  /* 0x000000ffff027224 */ /* 0x000fe400078e00ff */
[----:B------:R-:W-:-:S05]  /*21b0*/  @!P1 IMAD.IADD R5, R5, 0x1, R3 ;  /* 0x0000000105059824 */ /* 0x000fca00078e0203 */
[----:B------:R-:W2:Y:S01]  /*21c0*/  @!P1 LDG.E R2, desc[UR8][R4.64+0x10] ;  /* 0x0000100804029981 */ /* 0x000ea2000c1e1900 */
[----:B------:R-:W-:Y:S01]  /*21d0*/  IMAD.MOV.U32 R3, RZ, RZ, 0x1 ;  /* 0x00000001ff037424 */ /* 0x000fe200078e00ff */
[----:B------:R-:W-:Y:S02]  /*21e0*/  CS2R R16, SRZ ;  /* 0x0000000000107805 */ /* 0x000fe4000001ff00 */
[----:B------:R-:W-:Y:S01]  /*21f0*/  CS2R R14, SRZ ;  /* 0x00000000000e7805 */ /* 0x000fe2000001ff00 */
[----:B------:R-:W0:Y:S01]  /*2200*/  S2R R27, SR_LANEID ;  /* 0x00000000001b7919 */ /* 0x000e220000000000 */
[----:B------:R-:W1:Y:S02]  /*2210*/  S2UR UR7, SR_CgaCtaId ;  /* 0x00000000000779c3 */ /* 0x000e640000008800 */
[----:B------:R-:W5:Y:S04]  /*2220*/  @!P1 LDG.E.64 R16, desc[UR8][R4.64] ;  /* 0x0000000804109981 */ /* 0x000f68000c1e1b00 */
[----:B------:R3:W5:Y:S01]  /*2230*/  @!P1 LDG.E.64 R14, desc[UR8][R4.64+0x8] ;  /* 0x00000808040e9981 */ /* 0x000762000c1e1b00 */
[----:B------:R-:W-:Y:S01]  /*2240*/  UMOV UR6, 0x400 ;  /* 0x0000040000067882 */ /* 0x000fe20000000000 */
[----:B------:R-:W-:Y:S01]  /*2250*/  SHF.R.U32.HI R11, RZ, 0x5, R0 ;  /* 0x00000005ff0b7819 */ /* 0x000fe20000011600 */
[----:B-1----:R-:W-:Y:S01]  /*2260*/  ULEA UR6, UR7, UR6, 0x18 ;  /* 0x0000000607067291 */ /* 0x002fe2000f8ec0ff */
[----:B------:R-:W-:Y:S01]  /*2270*/  BAR.SYNC.DEFER_BLOCKING 0x0 ;  /* 0x0000000000007b1d */ /* 0x000fe20000010000 */
[----:B0-----:R-:W-:-:S02]  /*2280*/  ISETP.NE.AND P2, PT, R27, RZ, PT ;  /* 0x000000ff1b00720c */ /* 0x001fc40003f45270 */
[----:B--2---:R-:W-:-:S04]  /*2290*/  @!P1 ISETP.NE.AND P0, PT, R2, 0x3, PT ;  /* 0x000000030200980c */ /* 0x004fc80003f05270 */
[----:B------:R-:W-:Y:S02]  /*22a0*/  @!P1 SEL R3, RZ, 0x1, P0 ;  /* 0x00000001ff039807 */ /* 0x000fe40000000000 */
[----:B------:R-:W-:-:S06]  /*22b0*/  ISETP.NE.AND P1, PT, R27, 0x1f, PT ;  /* 0x0000001f1b00780c */ /* 0x000fcc0003f25270 */
[----:B------:R-:W0:Y:S07]  /*22c0*/  SHFL.UP P0, R6, R3, 0x1, RZ ;  /* 0x0420000003067989 */ /* 0x000e2e00000000ff */
[----:B------:R-:W-:Y:S01]  /*22d0*/  @!P1 LEA R13, R11, UR6, 0x2 ;  /* 0x000000060b0d9c11 */ /* 0x000fe2000f8e10ff */
        /* <DEDUP_REMOVED lines=28> */
[----:B------:R-:W-:-:S06]  /*24a0*/  IMAD.U32 R13, RZ, RZ, UR4 ;  /* 0x00000004ff0d7e24 */ /* 0x000fcc000f8e00ff */
[----:B------:R-:W1:Y:S06]  /*24b0*/  LDC R6, c[0x0][0x370] ;  /* 0x0000dc00ff067b82 */ /* 0x000e6c0000000800 */
[----:B------:R-:W-:Y:S01]  /*24c0*/  @!P0 IMAD.MOV.U32 R4, RZ, RZ, 0x64 ;  /* 0x00000064ff048424 */ /* 0x000fe200078e00ff */
[----:B------:R2:W-:Y:S01]  /*24d0*/  @!P0 STS [UR6+0x2c], R5 ;  /* 0x00002c05ff008988 */ /* 0x0005e20008000806 */
[----:B0-----:R-:W-:-:S05]  /*24e0*/  IMAD.WIDE R12, R13, 0x8, R8 ;  /* 0x000000080d0c7825 */ /* 0x001fca00078e0208 */
[----:B------:R2:W-:Y:S01]  /*24f0*/  @!P0 ST.E.64.STRONG.GPU desc[UR8][R12.64+0x100], R4 ;  /* 0x000100040c008985 */ /* 0x0005e2000c10fb08 */
[----:B-1----:R-:W-:Y:S02]  /*2500*/  ISETP.GT.U32.AND P1, PT, R6, 0x1f3, PT ;  /* 0x000001f30600780c */ /* 0x002fe40003f24070 */
[----:B------:R-:W-:-:S05]  /*2510*/  LOP3.LUT R6, RZ, R0, RZ, 0x33, !PT ;  /* 0x00000000ff067212 */ /* 0x000fca00078e33ff */
[----:B------:R-:W-:-:S06]  /*2520*/  VIADD R6, R6, UR4 ;  /* 0x0000000406067c36 */ /* 0x000fcc0008000000 */
[----:B--2---:R-:W-:Y:S05]  /*2530*/  @P1 BRA `(.L_x_461) ;  /* 0x0000000000081947 */ /* 0x004fea0003800000 */
[----:B------:R0:W-:Y:S06]  /*2540*/  MEMBAR.SC.CTA ;  /* 0x0000000000007992 */ /* 0x0001ec0000000000 */
[----:B0-----:R-:W-:Y:S05]  /*2550*/  BRA `(.L_x_462) ;  /* 0x0000000000087947 */ /* 0x001fea0003800000 */
.L_x_461:
[----:B------:R-:W-:Y:S05]  /*2560*/  NANOSLEEP 0x1c2 ;  /* 0x000001c20000795d */ /* 0x000fea0003800000 */
[----:B------:R-:W-:Y:S01]  /*2570*/  NOP ;  /* 0x0000000000007918 */ /* 0x000fe20000000000 */
.L_x_462:
[----:B------:R-:W-:-:S05]  /*2580*/  IMAD.WIDE R8, R6, 0x8, R8 ;  /* 0x0000000806087825 */ /* 0x000fca00078e0208 */
[----:B------:R-:W2:Y:S01]  /*2590*/  LD.E.64.STRONG.GPU R18, desc[UR8][R8.64+0x100] ;  /* 0x0001000808127980 */ /* 0x000ea2000c10fb00 */
[----:B------:R-:W-:Y:S01]  /*25a0*/  UMOV UR7, 0xffffffff ;  /* 0xffffffff00077882 */ /* 0x000fe20000000000 */
[----:B--2---:R-:W-:Y:S02]  /*25b0*/  ISETP.NE.AND P0, PT, R18, 0x63, PT ;  /* 0x000000631200780c */ /* 0x004fe40003f05270 */
[----:B------:R-:W-:Y:S11]  /*25c0*/  BRA.DIV UR7, `(.L_x_463) ;  /* 0x0000001a07007947 */ /* 0x000ff6000b800000 */
[----:B------:R-:W-:-:S13]  /*25d0*/  VOTE.ANY P0, !P0 ;  /* 0x0000000000ff7806 */ /* 0x000fda0004000100 */
.L_x_520:
[----:B------:R-:W-:Y:S05]  /*25e0*/  @!P0 BRA `(.L_x_464) ;  /* 0x0000000000308947 */ /* 0x000fea0003800000 */
.L_x_468:
[----:B------:R-:W-:Y:S05]  /*25f0*/  YIELD ;  /* 0x0000000000007946 */ /* 0x000fea0003800000 */
[----:B------:R-:W-:Y:S05]  /*2600*/  @P1 BRA `(.L_x_465) ;  /* 0x0000000000081947 */ /* 0x000fea0003800000 */
[----:B------:R0:W-:Y:S06]  /*2610*/  MEMBAR.SC.CTA ;  /* 0x0000000000007992 */ /* 0x0001ec0000000000 */
[----:B0-----:R-:W-:Y:S05]  /*2620*/  BRA `(.L_x_466) ;  /* 0x0000000000087947 */ /* 0x001fea0003800000 */
.L_x_465:
[----:B------:R-:W-:Y:S05]  /*2630*/  NANOSLEEP 0x15e ;  /* 0x0000015e0000795d */ /* 0x000fea0003800000 */
[----:B------:R-:W-:Y:S01]  /*2640*/  NOP ;  /* 0x0000000000007918 */ /* 0x000fe20000000000 */
.L_x_466:
[----:B------:R-:W2:Y:S01]  /*2650*/  LD.E.64.STRONG.GPU R18, desc[UR8][R8.64+0x100] ;  /* 0x0001000808127980 */ /* 0x000ea2000c10fb00 */
[----:B------:R-:W-:Y:S01]  /*2660*/  UMOV UR7, 0xffffffff ;  /* 0xffffffff00077882 */ /* 0x000fe20000000000 */
[----:B--2---:R-:W-:Y:S02]  /*2670*/  ISETP.NE.AND P0, PT, R18, 0x63, PT ;  /* 0x000000631200780c */ /* 0x004fe40003f05270 */
[----:B------:R-:W-:Y:S11]  /*2680*/  BRA.DIV UR7, `(.L_x_467) ;  /* 0x0000001607f07947 */ /* 0x000ff6000b800000 */
[----:B------:R-:W-:-:S13]  /*2690*/  VOTE.ANY P0, !P0 ;  /* 0x0000000000ff7806 */ /* 0x000fda0004000100 */
.L_x_523:
[----:B------:R-:W-:Y:S05]  /*26a0*/  @P0 BRA `(.L_x_468) ;  /* 0xfffffffc00d00947 */ /* 0x000fea000383ffff */
.L_x_464:
        /* <DEDUP_REMOVED lines=8> */
[----:B0-----:R-:W-:-:S05]  /*2730*/  LOP3.LUT R23, R23, 0x80000000, R28, 0xec, !PT ;  /* 0x8000000017177812 */ /* 0x001fca00078eec1c */
[----:B------:R-:W-:-:S05]  /*2740*/  VIADD R4, R23, 0xffffffff ;  /* 0xffffffff17047836 */ /* 0x000fca0000000000 */
[----:B------:R-:W-:-:S04]  /*2750*/  LOP3.LUT R4, R23, R4, RZ, 0xc, !PT ;  /* 0x0000000417047212 */ /* 0x000fc800078e0cff */
[----:B------:R-:W0:Y:S02]  /*2760*/  POPC R29, R4 ;  /* 0x00000004001d7309 */ /* 0x000e240000000000 */
[----:B0-----:R-:W0:Y:S01]  /*2770*/  SHFL.DOWN PT, R25, R19, 0x1, R29 ;  /* 0x0820000013197989 */ /* 0x001e2200000e001d */
[----:B------:R-:W-:-:S04]  /*2780*/  ISETP.GE.AND P0, PT, R27, R29, PT ;  /* 0x0000001d1b00720c */ /* 0x000fc80003f06270 */
[----:B0-----:R-:W-:Y:S02]  /*2790*/  SEL R8, R25, RZ, !P0 ;  /* 0x000000ff19087207 */ /* 0x001fe40004000000 */
[----:B------:R-:W-:-:S03]  /*27a0*/  ISETP.GT.AND P0, PT, R7, R29, PT ;  /* 0x0000001d0700720c */ /* 0x000fc60003f04270 */
[----:B------:R-:W-:Y:S02]  /*27b0*/  IMAD.IADD R20, R8, 0x1, R19 ;  /* 0x0000000108147824 */ /* 0x000fe400078e0213 */
[----:B------:R-:W-:-:S03]  /*27c0*/  VIADD R8, R27, 0x4 ;  /* 0x000000041b087836 */ /* 0x000fc60000000000 */
        /* <DEDUP_REMOVED lines=11> */
[----:B------:R-:W-:Y:S01]  /*2880*/  IMAD.IADD R19, R21, 0x1, R4 ;  /* 0x0000000115137824 */ /* 0x000fe200078e0204 */
[----:B-1----:R-:W-:Y:S01]  /*2890*/  IADD3 R21, P3, PT, R10, 0x100, RZ ;  /* 0x000001000a157810 */ /* 0x002fe20007f7e0ff */
[----:B------:R-:W-:-:S03]  /*28a0*/  VIADD R4, R27, 0x10 ;  /* 0x000000101b047836 */ /* 0x000fc60000000000 */
[----:B------:R-:W0:Y:S01]  /*28b0*/  SHFL.DOWN PT, R25, R19, 0x10, R29 ;  /* 0x0a00000013197989 */ /* 0x000e2200000e001d */
[----:B------:R-:W-:Y:S01]  /*28c0*/  IMAD.X R22, RZ, RZ, R11, P3 ;  /* 0x000000ffff167224 */ /* 0x000fe200018e060b */
[----:B------:R-:W-:-:S03]  /*28d0*/  ISETP.GT.AND P2, PT, R4, R29, PT ;  /* 0x0000001d0400720c */ /* 0x000fc60003f44270 */
[----:B------:R-:W-:Y:S02]  /*28e0*/  VOTE.ALL P0, P0 ;  /* 0x0000000000ff7806 */ /* 0x000fe40000000000 */
[----:B0-----:R-:W-:-:S05]  /*28f0*/  SEL R20, R25, RZ, !P2 ;  /* 0x000000ff19147207 */ /* 0x001fca0005000000 */
[----:B------:R-:W-:-:S07]  /*2900*/  IMAD.IADD R20, R19, 0x1, R20 ;  /* 0x0000000113147824 */ /* 0x000fce00078e0214 */
.L_x_532:
[----:B------:R-:W-:Y:S05]  /*2910*/  @!P0 BRA `(.L_x_470) ;  /* 0x0000000000d88947 */ /* 0x000fea0003800000 */
.L_x_478:
        /* <DEDUP_REMOVED lines=9> */
.L_x_535:
[----:B------:R-:W-:Y:S05]  /*29b0*/  @!P0 BRA `(.L_x_472) ;  /* 0x0000000000308947 */ /* 0x000fea0003800000 */
.L_x_476:
[----:B------:R-:W-:Y:S05]  /*29c0*/  YIELD ;  /* 0x0000000000007946 */ /* 0x000fea0003800000 */
[----:B------:R-:W-:Y:S05]  /*29d0*/  @P1 BRA `(.L_x_473) ;  /* 0x0000000000081947 */ /* 0x000fea0003800000 */
[----:B------:R0:W-:Y:S06]  /*29e0*/  MEMBAR.SC.CTA ;  /* 0x0000000000007992 */ /* 0x0001ec0000000000 */
[----:B0-----:R-:W-:Y:S05]  /*29f0*/  BRA `(.L_x_474) ;  /* 0x0000000000087947 */ /* 0x001fea0003800000 */
.L_x_473:
[----:B------:R-:W-:Y:S05]  /*2a00*/  NANOSLEEP 0x15e ;  /* 0x0000015e0000795d */ /* 0x000fea0003800000 */
[----:B------:R-:W-:Y:S01]  /*2a10*/  NOP ;  /* 0x0000000000007918 */ /* 0x000fe20000000000 */
.L_x_474:
[----:B------:R-:W2:Y:S01]  /*2a20*/  LD.E.64.STRONG.GPU R18, desc[UR8][R10.64+-0x100] ;  /* 0xffff00080a127980 */ /* 0x000ea2000c10fb00 */
[----:B------:R-:W-:Y:S01]  /*2a30*/  UMOV UR7, 0xffffffff ;  /* 0xffffffff00077882 */ /* 0x000fe20000000000 */
[----:B--2---:R-:W-:Y:S02]  /*2a40*/  ISETP.NE.AND P0, PT, R18, 0x63, PT ;  /* 0x000000631200780c */ /* 0x004fe40003f05270 */
[----:B------:R-:W-:Y:S11]  /*2a50*/  BRA.DIV UR7, `(.L_x_475) ;  /* 0x0000001a07447947 */ /* 0x000ff6000b800000 */
[----:B------:R-:W-:-:S13]  /*2a60*/  VOTE.ANY P0, !P0 ;  /* 0x0000000000ff7806 */ /* 0x000fda0004000100 */
.L_x_538:
[----:B------:R-:W-:Y:S05]  /*2a70*/  @P0 BRA `(.L_x_476) ;  /* 0xfffffffc00d00947 */ /* 0x000fea000383ffff */
.L_x_472:
        /* <DEDUP_REMOVED lines=31> */
.L_x_547:
[----:B------:R-:W-:Y:S05]  /*2c70*/  @P0 BRA `(.L_x_478) ;  /* 0xfffffffc00280947 */ /* 0x000fea000383ffff */
.L_x_470:
        /* <DEDUP_REMOVED lines=9> */
[----:B0-----:R-:W-:Y:S02]  /*2d10*/  @!P0 LEA R6, R7, R6, 0x18 ;  /* 0x0000000607068211 */ /* 0x001fe400078ec0ff */
[----:B-1----:R-:W-:-:S03]  /*2d20*/  @!P1 LEA R9, R9, R8, 0x18 ;  /* 0x0000000809099211 */ /* 0x002fc600078ec0ff */
[----:B------:R2:W-:Y:S01]  /*2d30*/  @!P0 STS [R6+0x28], R5 ;  /* 0x0000280506008388 */ /* 0x0005e20000000800 */
[----:B------:R-:W-:Y:S02]  /*2d40*/  IMAD.MOV.U32 R8, RZ, RZ, R26 ;  /* 0x000000ffff087224 */ /* 0x000fe400078e001a */
[----:B------:R-:W-:Y:S01]  /*2d50*/  @!P1 IMAD.MOV.U32 R8, RZ, RZ, R20 ;  /* 0x000000ffff089224 */ /* 0x000fe200078e0014 */
[----:B------:R2:W-:Y:S04]  /*2d60*/  @!P0 STS [R6+0x24], R20 ;  /* 0x0000241406008388 */ /* 0x0005e80000000800 */
[----:B------:R2:W-:Y:S02]  /*2d70*/  @!P1 STS [R9+0x14], R20 ;  /* 0x0000141409009388 */ /* 0x0005e40000000800 */
.L_x_460:
[----:B------:R-:W-:Y:S05]  /*2d80*/  WARPSYNC.ALL ;  /* 0x0000000000007948 */ /* 0x000fea0003800000 */
[----:B--2---:R-:W0:Y:S01]  /*2d90*/  S2R R4, SR_CgaCtaId ;  /* 0x0000000000047919 */ /* 0x004e220000008800 */
[----:B------:R-:W-:Y:S01]  /*2da0*/  MOV R9, 0x400 ;  /* 0x0000040000097802 */ /* 0x000fe20000000f00 */
[----:B------:R-:W-:Y:S01]  /*2db0*/  UIADD3 UR6, UPT, UPT, -UR5, 0x80, URZ ;  /* 0x0000008005067890 */ /* 0x000fe2000fffe1ff */
[----:B------:R-:W-:Y:S01]  /*2dc0*/  BAR.SYNC.DEFER_BLOCKING 0x0 ;  /* 0x0000000000007b1d */ /* 0x000fe20000010000 */
[----:B------:R-:W-:Y:S02]  /*2dd0*/  ISETP.NE.AND P1, PT, R0, RZ, PT ;  /* 0x000000ff0000720c */ /* 0x000fe40003f25270 */
[----:B------:R-:W-:-:S03]  /*2de0*/  ISETP.NE.AND P0, PT, R3, RZ, PT ;  /* 0x000000ff0300720c */ /* 0x000fc60003f05270 */
[----:B------:R-:W-:Y:S01]  /*2df0*/  BSSY.RECONVERGENT B1, `(.L_x_479) ;  /* 0x0000032000017945 */ /* 0x000fe20003800200 */
[----:B0-----:R-:W-:-:S05]  /*2e00*/  LEA R9, R4, R9, 0x18 ;  /* 0x0000000904097211 */ /* 0x001fca00078ec0ff */
[----:B------:R-:W0:Y:S04]  /*2e10*/  LDS.128 R4, [R9+0x20] ;  /* 0x0000200009047984 */ /* 0x000e280000000c00 */
[----:B------:R-:W1:Y:S01]  /*2e20*/  LDS R10, [R9+0x14] ;  /* 0x00001400090a7984 */ /* 0x000e620000000800 */
[----:B0-----:R-:W-:Y:S02]  /*2e30*/  R2UR UR4, R7 ;  /* 0x00000000070472ca */ /* 0x001fe400000e0000 */
[----:B-1----:R-:W-:-:S04]  /*2e40*/  SEL R10, R10, RZ, P1 ;  /* 0x000000ff0a0a7207 */ /* 0x002fc80000800000 */
[----:B------:R-:W-:-:S07]  /*2e50*/  IADD3 R3, PT, PT, -R5, R10, R8 ;  /* 0x0000000a05037210 */ /* 0x000fce0007ffe108 */
[----:B------:R-:W-:Y:S01]  /*2e60*/  UIADD3 UR4, UPT, UPT, UR5, UR6, -UR4 ;  /* 0x0000000605047290 */ /* 0x000fe2000fffe804 */
[----:B------:R-:W-:-:S05]  /*2e70*/  IMAD.IADD R4, R0, 0x1, -R3 ;  /* 0x0000000100047824 */ /* 0x000fca00078e0a03 */
[----:B------:R-:W-:Y:S01]  /*2e80*/  @P0 VIADD R4, R3, UR4 ;  /* 0x0000000403040c36 */ /* 0x000fe20008000000 */
[----:B------:R-:W-:Y:S01]  /*2e90*/  BAR.SYNC.DEFER_BLOCKING 0x0 ;  /* 0x0000000000007b1d */ /* 0x000fe20000010000 */
[----:B------:R-:W-:Y:S02]  /*2ea0*/  ISETP.GE.AND P0, PT, R0, UR4, PT ;  /* 0x0000000400007c0c */ /* 0x000fe4000bf06270 */
[----:B------:R-:W-:-:S05]  /*2eb0*/  IMAD R3, R4, 0x18, R9 ;  /* 0x0000001804037824 */ /* 0x000fca00078e0209 */
[----:B-----5:R0:W-:Y:S04]  /*2ec0*/  STS.64 [R3], R16 ;  /* 0x0000001003007388 */ /* 0x0201e80000000a00 */
[----:B------:R0:W-:Y:S04]  /*2ed0*/  STS.64 [R3+0x8], R14 ;  /* 0x0000080e03007388 */ /* 0x0001e80000000a00 */
[----:B------:R0:W-:Y:S01]  /*2ee0*/  STS [R3+0x10], R2 ;  /* 0x0000100203007388 */ /* 0x0001e20000000800 */
[----:B------:R-:W-:Y:S06]  /*2ef0*/  BAR.SYNC.DEFER_BLOCKING 0x0 ;  /* 0x0000000000007b1d */ /* 0x000fec0000010000 */
[----:B------:R-:W-:Y:S05]  /*2f00*/  @P0 BRA `(.L_x_480) ;  /* 0x0000000000500947 */ /* 0x000fea0003800000 */
[----:B------:R-:W1:Y:S01]  /*2f10*/  LDCU.U8 UR7, c[0x0][0x3c8] ;  /* 0x00007900ff0777ac */ /* 0x000e620008000000 */
[----:B------:R-:W-:Y:S01]  /*2f20*/  IMAD.MOV.U32 R13, RZ, RZ, RZ ;  /* 0x000000ffff0d7224 */ /* 0x000fe200078e00ff */
[----:B------:R-:W2:Y:S01]  /*2f30*/  LDCU.64 UR12, c[0x0][0x3d0] ;  /* 0x00007a00ff0c77ac */ /* 0x000ea20008000a00 */
[----:B-1----:R-:W-:-:S06]  /*2f40*/  UISETP.NE.AND UP0, UPT, UR7, URZ, UPT ;  /* 0x000000ff0700728c */ /* 0x002fcc000bf05270 */
[----:B------:R-:W-:-:S13]  /*2f50*/  PLOP3.LUT P1, PT, PT, PT, UP0, 0x80, 0x8 ;  /* 0x000000000008781c */ /* 0x000fda0003f2f008 */
[----:B0-----:R-:W0:Y:S08]  /*2f60*/  @!P1 LDC.64 R2, c[0x0][0x3e0] ;  /* 0x0000f800ff029b82 */ /* 0x001e300000000a00 */
[----:B------:R-:W1:Y:S01]  /*2f70*/  @!P1 LDC.64 R10, c[0x0][0x3d8] ;  /* 0x0000f600ff0a9b82 */ /* 0x000e620000000a00 */
[----:B0-----:R-:W1:Y:S01]  /*2f80*/  @!P1 LDG.E.64 R2, desc[UR8][R2.64] ;  /* 0x0000000802029981 */ /* 0x001e62000c1e1b00 */
[----:B------:R-:W-:Y:S01]  /*2f90*/  IADD3 R5, PT, PT, -R5, UR10, RZ ;  /* 0x0000000a05057c10 */ /* 0x000fe2000fffe1ff */
[----:B------:R-:W-:Y:S01]  /*2fa0*/  IMAD.MOV.U32 R4, RZ, RZ, RZ ;  /* 0x000000ffff047224 */ /* 0x000fe200078e00ff */
[----:B-1----:R-:W-:-:S05]  /*2fb0*/  @!P1 IADD3 R13, P0, PT, -R2, R10, RZ ;  /* 0x0000000a020d9210 */ /* 0x002fca0007f1e1ff */
[----:B------:R-:W-:Y:S01]  /*2fc0*/  @!P1 IMAD.X R4, R11, 0x1, ~R3, P0 ;  /* 0x000000010b049824 */ /* 0x000fe200000e0e03 */
[----:B------:R-:W-:Y:S02]  /*2fd0*/  IADD3 R13, P0, P2, R13, R5, R0 ;  /* 0x000000050d0d7210 */ /* 0x000fe40007a1e000 */
[----:B------:R-:W-:Y:S02]  /*2fe0*/  SHF.R.S32.HI R5, RZ, 0x1f, R5 ;  /* 0x0000001fff057819 */ /* 0x000fe40000011405 */
[----:B------:R-:W-:Y:S02]  /*2ff0*/  LOP3.LUT R13, RZ, R13, RZ, 0x33, !PT ;  /* 0x0000000dff0d7212 */ /* 0x000fe400078e33ff */
[----:B------:R-:W-:Y:S02]  /*3000*/  IADD3.X R5, PT, PT, R4, R5, RZ, P0, P2 ;  /* 0x0000000504057210 */ /* 0x000fe400007e44ff */
[----:B--2---:R-:W-:Y:S02]  /*3010*/  IADD3 R13, P0, PT, R13, UR12, RZ ;  /* 0x0000000c0d0d7c10 */ /* 0x004fe4000ff1e0ff */
[----:B------:R-:W-:-:S04]  /*3020*/  LOP3.LUT R14, RZ, R5, RZ, 0x33, !PT ;  /* 0x00000005ff0e7212 */ /* 0x000fc800078e33ff */
[----:B------:R-:W-:Y:S01]  /*3030*/  IADD3.X R14, PT, PT, R14, UR13, RZ, P0, !PT ;  /* 0x0000000d0e0e7c10 */ /* 0x000fe200087fe4ff */
[----:B------:R-:W-:Y:S06]  /*3040*/  BRA `(.L_x_481) ;  /* 0x0000000000307947 */ /* 0x000fec0003800000 */
.L_x_480:
[----:B------:R-:W1:Y:S01]  /*3050*/  LDCU.U8 UR7, c[0x0][0x3c8] ;  /* 0x00007900ff0777ac */ /* 0x000e620008000000 */
[----:B------:R-:W-:Y:S01]  /*3060*/  VIADD R4, R0, -UR4 ;  /* 0x8000000400047c36 */ /* 0x000fe20008000000 */
[----:B0-----:R-:W-:Y:S01]  /*3070*/  CS2R R2, SRZ ;  /* 0x0000000000027805 */ /* 0x001fe2000001ff00 */
[----:B-1----:R-:W-:-:S06]  /*3080*/  UISETP.NE.AND UP0, UPT, UR7, URZ, UPT ;  /* 0x000000ff0700728c */ /* 0x002fcc000bf05270 */
[----:B------:R-:W-:-:S13]  /*3090*/  PLOP3.LUT P1, PT, PT, PT, UP0, 0x80, 0x8 ;  /* 0x000000000008781c */ /* 0x000fda0003f2f008 */
[----:B------:R-:W-:Y:S05]  /*30a0*/  @P1 BRA `(.L_x_482) ;  /* 0x0000000000081947 */ /* 0x000fea0003800000 */
[----:B------:R-:W0:Y:S02]  /*30b0*/  LDC.64 R2, c[0x0][0x3e0] ;  /* 0x0000f800ff027b82 */ /* 0x000e240000000a00 */
[----:B0-----:R-:W5:Y:S02]  /*30c0*/  LDG.E.64 R2, desc[UR8][R2.64] ;  /* 0x0000000802027981 */ /* 0x001f64000c1e1b00 */
.L_x_482:
[--C-:B-----5:R-:W-:Y:S02]  /*30d0*/  IADD3 R13, P0, P2, R2, R4, R5.reuse ;  /* 0x00000004020d7210 */ /* 0x120fe40007a1e005 */
[----:B------:R-:W-:Y:S02]  /*30e0*/  SHF.R.S32.HI R5, RZ, 0x1f, R5 ;  /* 0x0000001fff057819 */ /* 0x000fe40000011405 */
[----:B------:R-:W-:-:S04]  /*30f0*/  SHF.R.S32.HI R2, RZ, 0x1f, R4 ;  /* 0x0000001fff027819 */ /* 0x000fc80000011404 */
[----:B------:R-:W-:-:S07]  /*3100*/  IADD3.X R14, PT, PT, R3, R2, R5, P0, P2 ;  /* 0x00000002030e7210 */ /* 0x000fce00007e4405 */
.L_x_481:
[----:B------:R-:W-:Y:S05]  /*3110*/  BSYNC.RECONVERGENT B1 ;  /* 0x0000000000017941 */ /* 0x000fea0003800200 */
.L_x_479:
[----:B------:R-:W-:Y:S01]  /*3120*/  ISETP.GE.AND P0, PT, R0, UR5, PT ;  /* 0x0000000500007c0c */ /* 0x000fe2000bf06270 */
[----:B------:R-:W-:-:S12]  /*3130*/  VIADD R6, R6, -UR6 ;  /* 0x8000000606067c36 */ /* 0x000fd80008000000 */
[----:B------:R-:W-:Y:S05]  /*3140*/  @P0 BRA `(.L_x_459) ;  /* 0x0000000000440947 */ /* 0x000fea0003800000 */
        /* <DEDUP_REMOVED lines=14> */
[----:B-1----:R0:W-:Y:S04]  /*3230*/  STG.E.64 desc[UR8][R8.64], R4 ;  /* 0x0000000408007986 */ /* 0x0021e8000c101b08 */
[----:B---3--:R0:W-:Y:S04]  /*3240*/  STG.E.64 desc[UR8][R10.64], R2 ;  /* 0x000000020a007986 */ /* 0x0081e8000c101b08 */
[----:B----4-:R0:W-:Y:S02]  /*3250*/  STG.E desc[UR8][R12.64], R7 ;  /* 0x000000070c007986 */ /* 0x0101e4000c101908 */
.L_x_459:
[----:B------:R-:W-:Y:S05]  /*3260*/  BSYNC.RECONVERGENT B0 ;  /* 0x0000000000007941 */ /* 0x000fea0003800200 */
.L_x_452:
[----:B------:R-:W2:Y:S02]  /*3270*/  S2R R0, SR_TID.X ;  /* 0x0000000000007919 */ /* 0x000ea40000002100 */
[----:B--2---:R-:W-:-:S13]  /*3280*/  ISETP.NE.AND P0, PT, R0, RZ, PT ;  /* 0x000000ff0000720c */ /* 0x004fda0003f05270 */
[----:B------:R-:W-:Y:S05]  /*3290*/  @P0 EXIT ;  /* 0x000000000000094d */ /* 0x000fea0003800000 */
[----:B------:R-:W2:Y:S02]  /*32a0*/  LDCU.U8 UR4, c[0x0][0x3c9] ;  /* 0x00007920ff0477ac */ /* 0x000ea40008000000 */
[----:B--2---:R-:W-:-:S09]  /*32b0*/  UISETP.NE.AND UP0, UPT, UR4, URZ, UPT ;  /* 0x000000ff0400728c */ /* 0x004fd2000bf05270 */
[----:B------:R-:W-:Y:S05]  /*32c0*/  BRA.U !UP0, `(.L_x_483) ;  /* 0x00000001082c7547 */ /* 0x000fea000b800000 */
[----:B01----:R-:W0:Y:S01]  /*32d0*/  LDC.64 R4, c[0x0][0x3a8] ;  /* 0x0000ea00ff047b82 */ /* 0x003e220000000a00 */
[----:B------:R-:W-:Y:S01]  /*32e0*/  BSSY.RECONVERGENT B0, `(.L_x_484) ;  /* 0x0000005000007945 */ /* 0x000fe20003800200 */
[----:B------:R-:W-:-:S03]  /*32f0*/  CS2R R2, SRZ ;  /* 0x0000000000027805 */ /* 0x000fc6000001ff00 */
[----:B------:R-:W-:Y:S05]  /*3300*/  @P1 BRA `(.L_x_485) ;  /* 0x0000000000081947 */ /* 0x000fea0003800000 */
[----:B------:R-:W1:Y:S02]  /*3310*/  LDC.64 R2, c[0x0][0x3e0] ;  /* 0x0000f800ff027b82 */ /* 0x000e640000000a00 */
[----:B-1----:R-:W5:Y:S02]  /*3320*/  LDG.E.64 R2, desc[UR8][R2.64] ;  /* 0x0000000802027981 */ /* 0x002f64000c1e1b00 */
.L_x_485:
[----:B------:R-:W-:Y:S05]  /*3330*/  BSYNC.RECONVERGENT B0 ;  /* 0x0000000000007941 */ /* 0x000fea0003800200 */
.L_x_484:
[----:B-----5:R-:W-:-:S04]  /*3340*/  IADD3 R2, P0, PT, R6, R2, RZ ;  /* 0x0000000206027210 */ /* 0x020fc80007f1e0ff */
[----:B------:R-:W-:-:S05]  /*3350*/  LEA.HI.X.SX32 R3, R6, R3, 0x1, P0 ;  /* 0x0000000306037211 */ /* 0x000fca00000f0eff */
[----:B0-----:R-:W-:Y:S01]  /*3360*/  STG.E.64 desc[UR8][R4.64], R2 ;  /* 0x0000000204007986 */ /* 0x001fe2000c101b08 */
[----:B------:R-:W-:Y:S05]  /*3370*/  EXIT ;  /* 0x000000000000794d */ /* 0x000fea0003800000 */
.L_x_483:
[----:B01----:R-:W0:Y:S01]  /*3380*/  LDC.64 R4, c[0x0][0x3e8] ;  /* 0x0000fa00ff047b82 */ /* 0x003e220000000a00 */
[----:B------:R-:W-:Y:S01]  /*3390*/  BSSY.RECONVERGENT B0, `(.L_x_486) ;  /* 0x0000005000007945 */ /* 0x000fe20003800200 */
[----:B------:R-:W-:-:S03]  /*33a0*/  CS2R R2, SRZ ;  /* 0x0000000000027805 */ /* 0x000fc6000001ff00 */
[----:B------:R-:W-:Y:S05]  /*33b0*/  @P1 BRA `(.L_x_487) ;  /* 0x0000000000081947 */ /* 0x000fea0003800000 */
[----:B------:R-:W1:Y:S02]  /*33c0*/  LDC.64 R2, c[0x0][0x3e0] ;  /* 0x0000f800ff027b82 */ /* 0x000e640000000a00 */
[----:B-1----:R-:W5:Y:S02]  /*33d0*/  LDG.E.64 R2, desc[UR8][R2.64] ;  /* 0x0000000802027981 */ /* 0x002f64000c1e1b00 */
.L_x_487:
[----:B------:R-:W-:Y:S05]  /*33e0*/  BSYNC.RECONVERGENT B0 ;  /* 0x0000000000007941 */ /* 0x000fea0003800200 */
.L_x_486:
[----:B-----5:R-:W-:-:S04]  /*33f0*/  IADD3 R2, P0, PT, R6, R2, RZ ;  /* 0x0000000206027210 */ /* 0x020fc80007f1e0ff */
[----:B------:R-:W-:-:S05]  /*3400*/  LEA.HI.X.SX32 R3, R6, R3, 0x1, P0 ;  /* 0x0000000306037211 */ /* 0x000fca00000f0eff */
[----:B0-----:R-:W-:Y:S01]  /*3410*/  STG.E.64 desc[UR8][R4.64], R2 ;  /* 0x0000000204007986 */ /* 0x001fe2000c101b08 */
[----:B------:R-:W-:Y:S05]  /*3420*/  EXIT ;  /* 0x000000000000794d */ /* 0x000fea0003800000 */
.L_x_432:
[----:B------:R-:W-:Y:S01]  /*3430*/  BSSY B0, `(.L_x_488) ;  /* 0x0000006000007945 */ /* 0x000fe20003800000 */
[----:B------:R-:W-:Y:S01]  /*3440*/  PLOP3.LUT P0, PT, P0, PT, PT, 0x8, 0x80 ;  /* 0x000000000080781c */ /* 0x000fe2000070e170 */
[----:B------:R-:W-:-:S12]  /*3450*/  IMAD.MOV.U32 R23, RZ, RZ, -0x1 ;  /* 0xffffffffff177424 */ /* 0x000fd800078e00ff */
[----:B-----5:R-:W-:Y:S05]  /*3460*/  WARPSYNC.COLLECTIVE R23, `(.L_x_489) ;  /* 0x0000000017087348 */ /* 0x020fea0003c00000 */
[----:B------:R-:W-:Y:S01]  /*3470*/  VOTE.ANY P0, P0 ;  /* 0x0000000000ff7806 */ /* 0x000fe20000000100 */
[----:B-----5:R-:W-:-:S12]  /*3480*/  ENDCOLLECTIVE ;  /* 0x000000000000791b */ /* 0x020fd80003800000 */
.L_x_489:
[----:B------:R-:W-:Y:S05]  /*3490*/  BSYNC B0 ;  /* 0x0000000000007941 */ /* 0x000fea0003800000 */
.L_x_488:
[----:B------:R-:W-:Y:S05]  /*34a0*/  BRA `(.L_x_490) ;  /* 0xffffffd400fc7947 */ /* 0x000fea000383ffff */
.L_x_436:
[----:B------:R-:W-:Y:S01]  /*34b0*/  BSSY B0, `(.L_x_491) ;  /* 0x0000006000007945 */ /* 0x000fe20003800000 */
[----:B------:R-:W-:Y:S01]  /*34c0*/  PLOP3.LUT P0, PT, P0, PT, PT, 0x8, 0x80 ;  /* 0x000000000080781c */ /* 0x000fe2000070e170 */
[----:B------:R-:W-:-:S12]  /*34d0*/  IMAD.MOV.U32 R23, RZ, RZ, -0x1 ;  /* 0xffffffffff177424 */ /* 0x000fd800078e00ff */
[----:B-----5:R-:W-:Y:S05]  /*34e0*/  WARPSYNC.COLLECTIVE R23, `(.L_x_492) ;  /* 0x0000000017087348 */ /* 0x020fea0003c00000 */
[----:B------:R-:W-:Y:S01]  /*34f0*/  VOTE.ANY P0, P0 ;  /* 0x0000000000ff7806 */ /* 0x000fe20000000100 */
[----:B-----5:R-:W-:-:S12]  /*3500*/  ENDCOLLECTIVE ;  /* 0x000000000000791b */ /* 0x020fd80003800000 */
.L_x_492:
[----:B------:R-:W-:Y:S05]  /*3510*/  BSYNC B0 ;  /* 0x0000000000007941 */ /* 0x000fea0003800000 */
.L_x_491:
[----:B------:R-:W-:Y:S05]  /*3520*/  BRA `(.L_x_493) ;  /* 0xffffffd8000c7947 */ /* 0x000fea000383ffff */
.L_x_438:
[----:B------:R-:W0:Y:S01]  /*3530*/  S2R R28, SR_GEMASK ;  /* 0x00000000001c7919 */ /* 0x000e220000003c00 */
[----:B------:R-:W-:Y:S01]  /*3540*/  BSSY B0, `(.L_x_494) ;  /* 0x0000006000007945 */ /* 0x000fe20003800000 */
[----:B------:R-:W-:Y:S01]  /*3550*/  PLOP3.LUT P0, PT, P0, PT, PT, 0x8, 0x80 ;  /* 0x000000000080781c */ /* 0x000fe2000070e170 */
[----:B------:R-:W-:-:S12]  /*3560*/  IMAD.MOV.U32 R23, RZ, RZ, -0x1 ;  /* 0xffffffffff177424 */ /* 0x000fd800078e00ff */
[----:B0----5:R-:W-:Y:S05]  /*3570*/  WARPSYNC.COLLECTIVE R23, `(.L_x_495) ;  /* 0x0000000017087348 */ /* 0x021fea0003c00000 */
[----:B------:R-:W-:Y:S01]  /*3580*/  VOTE.ANY R23, PT, P0 ;  /* 0x0000000000177806 */ /* 0x000fe200000e0100 */
[----:B0----5:R-:W-:Y:S06]  /*3590*/  ENDCOLLECTIVE ;  /* 0x000000000000791b */ /* 0x021fec0003800000 */
.L_x_495:
[----:B------:R-:W-:Y:S05]  /*35a0*/  BSYNC B0 ;  /* 0x0000000000007941 */ /* 0x000fea0003800000 */
.L_x_494:
[----:B------:R-:W-:Y:S01]  /*35b0*/  LOP3.LUT R23, R23, 0x80000000, R28, 0xec, !PT ;  /* 0x8000000017177812 */ /* 0x000fe200078eec1c */
[----:B------:R-:W-:Y:S01]  /*35c0*/  IMAD.MOV.U32 R24, RZ, RZ, R13 ;  /* 0x000000ffff187224 */ /* 0x000fe200078e000d */
[----:B------:R-:W0:Y:S01]  /*35d0*/  LDC.64 R18, c[0x0][0x3b0] ;  /* 0x0000ec00ff127b82 */ /* 0x000e220000000a00 */
[----:B------:R-:W-:Y:S02]  /*35e0*/  IMAD.MOV.U32 R10, RZ, RZ, 0x1 ;  /* 0x00000001ff0a7424 */ /* 0x000fe400078e00ff */
[C---:B------:R-:W-:Y:S02]  /*35f0*/  VIADD R4, R23.reuse, 0xffffffff ;  /* 0xffffffff17047836 */ /* 0x040fe40000000000 */
[C---:B------:R-:W-:Y:S02]  /*3600*/  VIADD R14, R26.reuse, 0x4 ;  /* 0x000000041a0e7836 */ /* 0x040fe40000000000 */
[----:B------:R-:W-:Y:S01]  /*3610*/  VIADD R15, R26, 0x8 ;  /* 0x000000081a0f7836 */ /* 0x000fe20000000000 */
[----:B------:R-:W-:Y:S01]  /*3620*/  LOP3.LUT R4, R23, R4, RZ, 0xc, !PT ;  /* 0x0000000417047212 */ /* 0x000fe200078e0cff */
[----:B------:R-:W-:-:S03]  /*3630*/  IMAD.MOV.U32 R23, RZ, RZ, -0x1 ;  /* 0xffffffffff177424 */ /* 0x000fc600078e00ff */
[----:B------:R1:W2:Y:S02]  /*3640*/  POPC R11, R4 ;  /* 0x00000004000b7309 */ /* 0x0002a40000000000 */
[----:B-1----:R-:W-:-:S07]  /*3650*/  VIADD R4, R26, 0x2 ;  /* 0x000000021a047836 */ /* 0x002fce0000000000 */
[----:B0-2---:R-:W-:Y:S05]  /*3660*/  WARPSYNC.COLLECTIVE R23, `(.L_x_496) ;  /* 0x0000000017087348 */ /* 0x005fea0003c00000 */
[----:B--2---:R1:W2:Y:S02]  /*3670*/  SHFL.DOWN P2, R25, R24, R10, R11 ;  /* 0x0800000a18197389 */ /* 0x0042a4000004000b */
[----:B012---:R-:W-:Y:S05]  /*3680*/  ENDCOLLECTIVE ;  /* 0x000000000000791b */ /* 0x007fea0003800000 */
.L_x_496:
[-C--:B------:R-:W-:Y:S02]  /*3690*/  ISETP.GE.AND P0, PT, R26, R11.reuse, PT ;  /* 0x0000000b1a00720c */ /* 0x080fe40003f06270 */
[-C--:B------:R-:W-:Y:S01]  /*36a0*/  ISETP.GT.AND P1, PT, R14, R11.reuse, PT ;  /* 0x0000000b0e00720c */ /* 0x080fe20003f24270 */
[----:B------:R-:W-:Y:S01]  /*36b0*/  IMAD.MOV.U32 R10, RZ, RZ, 0x2 ;  /* 0x00000002ff0a7424 */ /* 0x000fe200078e00ff */
[----:B------:R-:W-:Y:S02]  /*36c0*/  SEL R16, R25, RZ, !P0 ;  /* 0x000000ff19107207 */ /* 0x000fe40004000000 */
[----:B------:R-:W-:-:S03]  /*36d0*/  ISETP.GT.AND P0, PT, R4, R11, PT ;  /* 0x0000000b0400720c */ /* 0x000fc60003f04270 */
[----:B------:R-:W-:-:S04]  /*36e0*/  IMAD.IADD R16, R16, 0x1, R13 ;  /* 0x0000000110107824 */ /* 0x000fc800078e020d */
[----:B------:R-:W-:-:S07]  /*36f0*/  IMAD.MOV.U32 R24, RZ, RZ, R16 ;  /* 0x000000ffff187224 */ /* 0x000fce00078e0010 */
[----:B------:R-:W-:Y:S05]  /*3700*/  WARPSYNC.COLLECTIVE R23, `(.L_x_497) ;  /* 0x0000000017087348 */ /* 0x000fea0003c00000 */
[----:B------:R0:W1:Y:S02]  /*3710*/  SHFL.DOWN P2, R25, R24, R10, R11 ;  /* 0x0800000a18197389 */ /* 0x000064000004000b */
[----:B01----:R-:W-:Y:S05]  /*3720*/  ENDCOLLECTIVE ;  /* 0x000000000000791b */ /* 0x003fea0003800000 */
.L_x_497:
[----:B------:R-:W-:Y:S01]  /*3730*/  IMAD.MOV.U32 R10, RZ, RZ, 0x4 ;  /* 0x00000004ff0a7424 */ /* 0x000fe200078e00ff */
[----:B------:R-:W-:Y:S02]  /*3740*/  SEL R17, R25, RZ, !P0 ;  /* 0x000000ff19117207 */ /* 0x000fe40004000000 */
[----:B------:R-:W-:-:S03]  /*3750*/  ISETP.NE.AND P0, PT, R12, 0x65, PT ;  /* 0x000000650c00780c */ /* 0x000fc60003f05270 */
[----:B------:R-:W-:Y:S02]  /*3760*/  IMAD.IADD R17, R16, 0x1, R17 ;  /* 0x0000000110117824 */ /* 0x000fe400078e0211 */
[----:B------:R-:W-:Y:S02]  /*3770*/  VIADD R16, R26, 0x10 ;  /* 0x000000101a107836 */ /* 0x000fe40000000000 */
[----:B------:R-:W-:-:S07]  /*3780*/  IMAD.MOV.U32 R24, RZ, RZ, R17 ;  /* 0x000000ffff187224 */ /* 0x000fce00078e0011 */
[----:B------:R-:W-:Y:S05]  /*3790*/  WARPSYNC.COLLECTIVE R23, `(.L_x_498) ;  /* 0x0000000017087348 */ /* 0x000fea0003c00000 */
[----:B------:R0:W1:Y:S02]  /*37a0*/  SHFL.DOWN P2, R25, R24, R10, R11 ;  /* 0x0800000a18197389 */ /* 0x000064000004000b */
[----:B01----:R-:W-:Y:S05]  /*37b0*/  ENDCOLLECTIVE ;  /* 0x000000000000791b */ /* 0x003fea0003800000 */
.L_x_498:
        /* <DEDUP_REMOVED lines=8> */
.L_x_499:
        /* <DEDUP_REMOVED lines=8> */
.L_x_500:
[----:B------:R-:W-:Y:S05]  /*38c0*/  WARPSYNC.COLLECTIVE R23, `(.L_x_501) ;  /* 0x0000000017087348 */ /* 0x000fea0003c00000 */
[----:B------:R-:W-:Y:S01]  /*38d0*/  VOTE.ALL P0, P0 ;  /* 0x0000000000ff7806 */ /* 0x000fe20000000000 */
[----:B------:R-:W-:-:S12]  /*38e0*/  ENDCOLLECTIVE ;  /* 0x000000000000791b */ /* 0x000fd80003800000 */
.L_x_501:
[----:B------:R-:W-:Y:S02]  /*38f0*/  SEL R12, R25, RZ, !P1 ;  /* 0x000000ff190c7207 */ /* 0x000fe40004800000 */
[----:B------:R-:W-:-:S03]  /*3900*/  IADD3 R18, P1, PT, R18, 0x100, RZ ;  /* 0x0000010012127810 */ /* 0x000fc60007f3e0ff */
[----:B------:R-:W-:Y:S02]  /*3910*/  IMAD.IADD R17, R13, 0x1, R12 ;  /* 0x000000010d117824 */ /* 0x000fe400078e020c */
[----:B------:R-:W-:Y:S01]  /*3920*/  IMAD.X R19, RZ, RZ, R19, P1 ;  /* 0x000000ffff137224 */ /* 0x000fe200008e0613 */
[----:B------:R-:W-:Y:S07]  /*3930*/  BRA `(.L_x_502) ;  /* 0xffffffd400a47947 */ /* 0x000fee000383ffff */
.L_x_440:
[----:B------:R-:W-:Y:S01]  /*3940*/  BSSY B0, `(.L_x_503) ;  /* 0x0000006000007945 */ /* 0x000fe20003800000 */
[----:B------:R-:W-:Y:S01]  /*3950*/  PLOP3.LUT P0, PT, P0, PT, PT, 0x8, 0x80 ;  /* 0x000000000080781c */ /* 0x000fe2000070e170 */
[----:B------:R-:W-:-:S12]  /*3960*/  IMAD.MOV.U32 R23, RZ, RZ, -0x1 ;  /* 0xffffffffff177424 */ /* 0x000fd800078e00ff */
[----:B-----5:R-:W-:Y:S05]  /*3970*/  WARPSYNC.COLLECTIVE R23, `(.L_x_504) ;  /* 0x0000000017087348 */ /* 0x020fea0003c00000 */
[----:B------:R-:W-:Y:S01]  /*3980*/  VOTE.ANY P0, P0 ;  /* 0x0000000000ff7806 */ /* 0x000fe20000000100 */
[----:B-----5:R-:W-:-:S12]  /*3990*/  ENDCOLLECTIVE ;  /* 0x000000000000791b */ /* 0x020fd80003800000 */
.L_x_504:
[----:B------:R-:W-:Y:S05]  /*39a0*/  BSYNC B0 ;  /* 0x0000000000007941 */ /* 0x000fea0003800000 */
.L_x_503:
[----:B------:R-:W-:Y:S05]  /*39b0*/  BRA `(.L_x_505) ;  /* 0xffffffd400ac7947 */ /* 0x000fea000383ffff */
.L_x_444:
[----:B------:R-:W-:Y:S01]  /*39c0*/  BSSY B0, `(.L_x_506) ;  /* 0x0000006000007945 */ /* 0x000fe20003800000 */
[----:B------:R-:W-:Y:S01]  /*39d0*/  PLOP3.LUT P0, PT, P0, PT, PT, 0x8, 0x80 ;  /* 0x000000000080781c */ /* 0x000fe2000070e170 */
[----:B------:R-:W-:-:S12]  /*39e0*/  IMAD.MOV.U32 R23, RZ, RZ, -0x1 ;  /* 0xffffffffff177424 */ /* 0x000fd800078e00ff */
[----:B-----5:R-:W-:Y:S05]  /*39f0*/  WARPSYNC.COLLECTIVE R23, `(.L_x_507) ;  /* 0x0000000017087348 */ /* 0x020fea0003c00000 */
[----:B------:R-:W-:Y:S01]  /*3a00*/  VOTE.ANY P0, P0 ;  /* 0x0000000000ff7806 */ /* 0x000fe20000000100 */
[----:B-----5:R-:W-:-:S12]  /*3a10*/  ENDCOLLECTIVE ;  /* 0x000000000000791b */ /* 0x020fd80003800000 */
.L_x_507:
[----:B------:R-:W-:Y:S05]  /*3a20*/  BSYNC B0 ;  /* 0x0000000000007941 */ /* 0x000fea0003800000 */
.L_x_506:
[----:B------:R-:W-:Y:S05]  /*3a30*/  BRA `(.L_x_508) ;  /* 0xffffffd400c07947 */ /* 0x000fea000383ffff */
.L_x_446:
[----:B------:R-:W-:Y:S01]  /*3a40*/  BSSY B0, `(.L_x_509) ;  /* 0x0000006000007945 */ /* 0x000fe20003800000 */
[----:B------:R-:W-:Y:S01]  /*3a50*/  PLOP3.LUT P0, PT, P0, PT, PT, 0x8, 0x80 ;  /* 0x000000000080781c */ /* 0x000fe2000070e170 */
[----:B------:R-:W-:-:S12]  /*3a60*/  IMAD.MOV.U32 R23, RZ, RZ, -0x1 ;  /* 0xffffffffff177424 */ /* 0x000fd800078e00ff */
[----:B-----5:R-:W-:Y:S05]  /*3a70*/  WARPSYNC.COLLECTIVE R23, `(.L_x_510) ;  /* 0x0000000017087348 */ /* 0x020fea0003c00000 */
[----:B------:R-:W-:Y:S01]  /*3a80*/  VOTE.ANY R23, PT, P0 ;  /* 0x0000000000177806 */ /* 0x000fe200000e0100 */
[----:B-----5:R-:W-:Y:S06]  /*3a90*/  ENDCOLLECTIVE ;  /* 0x000000000000791b */ /* 0x020fec0003800000 */
.L_x_510:
[----:B------:R-:W-:Y:S05]  /*3aa0*/  BSYNC B0 ;  /* 0x0000000000007941 */ /* 0x000fea0003800000 */
.L_x_509:
[----:B------:R-:W-:Y:S01]  /*3ab0*/  LOP3.LUT R23, R23, 0x80000000, R28, 0xec, !PT ;  /* 0x8000000017177812 */ /* 0x000fe200078eec1c */
[----:B------:R-:W-:Y:S02]  /*3ac0*/  IMAD.MOV.U32 R24, RZ, RZ, R13 ;  /* 0x000000ffff187224 */ /* 0x000fe400078e000d */
[----:B------:R-:W-:Y:S02]  /*3ad0*/  VIADD R3, R3, 0xffffffe0 ;  /* 0xffffffe003037836 */ /* 0x000fe40000000000 */
[----:B------:R-:W-:-:S05]  /*3ae0*/  VIADD R10, R23, 0xffffffff ;  /* 0xffffffff170a7836 */ /* 0x000fca0000000000 */
[----:B------:R-:W-:Y:S01]  /*3af0*/  LOP3.LUT R10, R23, R10, RZ, 0xc, !PT ;  /* 0x0000000a170a7212 */ /* 0x000fe200078e0cff */
[----:B------:R-:W-:-:S03]  /*3b00*/  IMAD.MOV.U32 R23, RZ, RZ, -0x1 ;  /* 0xffffffffff177424 */ /* 0x000fc600078e00ff */
[----:B------:R0:W1:Y:S02]  /*3b10*/  POPC R11, R10 ;  /* 0x0000000a000b7309 */ /* 0x0000640000000000 */
[----:B0-----:R-:W-:Y:S01]  /*3b20*/  IMAD.MOV.U32 R10, RZ, RZ, 0x1 ;  /* 0x00000001ff0a7424 */ /* 0x001fe200078e00ff */
[----:B-1----:R-:W-:-:S13]  /*3b30*/  ISETP.GE.AND P0, PT, R26, R11, PT ;  /* 0x0000000b1a00720c */ /* 0x002fda0003f06270 */
[----:B------:R-:W-:Y:S05]  /*3b40*/  WARPSYNC.COLLECTIVE R23, `(.L_x_511) ;  /* 0x0000000017087348 */ /* 0x000fea0003c00000 */
[----:B------:R0:W1:Y:S02]  /*3b50*/  SHFL.DOWN P2, R25, R24, R10, R11 ;  /* 0x0800000a18197389 */ /* 0x000064000004000b */
[----:B01----:R-:W-:Y:S05]  /*3b60*/  ENDCOLLECTIVE ;  /* 0x000000000000791b */ /* 0x003fea0003800000 */
.L_x_511:
        /* <DEDUP_REMOVED lines=8> */
.L_x_512:
[----:B------:R-:W-:Y:S01]  /*3bf0*/  IMAD.MOV.U32 R10, RZ, RZ, 0x4 ;  /* 0x00000004ff0a7424 */ /* 0x000fe200078e00ff */
[----:B------:R-:W-:Y:S02]  /*3c00*/  SEL R25, R25, RZ, !P0 ;  /* 0x000000ff19197207 */ /* 0x000fe40004000000 */
[----:B------:R-:W-:-:S03]  /*3c10*/  ISETP.GT.AND P0, PT, R14, R11, PT ;  /* 0x0000000b0e00720c */ /* 0x000fc60003f04270 */
[----:B------:R-:W-:-:S10]  /*3c20*/  IMAD.IADD R24, R29, 0x1, R25 ;  /* 0x000000011d187824 */ /* 0x000fd400078e0219 */
[----:B------:R-:W-:Y:S05]  /*3c30*/  WARPSYNC.COLLECTIVE R23, `(.L_x_513) ;  /* 0x0000000017087348 */ /* 0x000fea0003c00000 */
[----:B------:R0:W1:Y:S02]  /*3c40*/  SHFL.DOWN P2, R25, R24, R10, R11 ;  /* 0x0800000a18197389 */ /* 0x000064000004000b */
[----:B01----:R-:W-:Y:S05]  /*3c50*/  ENDCOLLECTIVE ;  /* 0x000000000000791b */ /* 0x003fea0003800000 */
.L_x_513:
        /* <DEDUP_REMOVED lines=8> */
.L_x_514:
        /* <DEDUP_REMOVED lines=8> */
.L_x_515:
[----:B------:R-:W-:Y:S02]  /*3d60*/  SEL R25, R25, RZ, !P0 ;  /* 0x000000ff19197207 */ /* 0x000fe40004000000 */
[----:B------:R-:W-:Y:S02]  /*3d70*/  ISETP.NE.AND P0, PT, R12, 0x65, PT ;  /* 0x000000650c00780c */ /* 0x000fe40003f05270 */
[----:B------:R-:W-:-:S11]  /*3d80*/  IADD3 R17, PT, PT, R29, R25, R17 ;  /* 0x000000191d117210 */ /* 0x000fd60007ffe011 */
[----:B------:R-:W-:Y:S05]  /*3d90*/  WARPSYNC.COLLECTIVE R23, `(.L_x_516) ;  /* 0x0000000017087348 */ /* 0x000fea0003c00000 */
[----:B------:R-:W-:Y:S01]  /*3da0*/  VOTE.ALL P0, P0 ;  /* 0x0000000000ff7806 */ /* 0x000fe20000000000 */
[----:B------:R-:W-:-:S12]  /*3db0*/  ENDCOLLECTIVE ;  /* 0x000000000000791b */ /* 0x000fd80003800000 */
.L_x_516:
[----:B------:R-:W-:Y:S05]  /*3dc0*/  BRA `(.L_x_517) ;  /* 0xffffffd4005c7947 */ /* 0x000fea000383ffff */
.L_x_463:
[----:B------:R-:W-:Y:S01]  /*3dd0*/  BSSY B1, `(.L_x_518) ;  /* 0x0000006000017945 */ /* 0x000fe20003800000 */
[----:B------:R-:W-:Y:S01]  /*3de0*/  PLOP3.LUT P0, PT, P0, PT, PT, 0x8, 0x80 ;  /* 0x000000000080781c */ /* 0x000fe2000070e170 */
[----:B------:R-:W-:-:S12]  /*3df0*/  IMAD.MOV.U32 R23, RZ, RZ, -0x1 ;  /* 0xffffffffff177424 */ /* 0x000fd800078e00ff */
[----:B-----5:R-:W-:Y:S05]  /*3e00*/  WARPSYNC.COLLECTIVE R23, `(.L_x_519) ;  /* 0x0000000017087348 */ /* 0x020fea0003c00000 */
[----:B------:R-:W-:Y:S01]  /*3e10*/  VOTE.ANY P0, P0 ;  /* 0x0000000000ff7806 */ /* 0x000fe20000000100 */
[----:B-----5:R-:W-:-:S12]  /*3e20*/  ENDCOLLECTIVE ;  /* 0x000000000000791b */ /* 0x020fd80003800000 */
.L_x_519:
[----:B------:R-:W-:Y:S05]  /*3e30*/  BSYNC B1 ;  /* 0x0000000000017941 */ /* 0x000fea0003800000 */
.L_x_518:
[----:B------:R-:W-:Y:S05]  /*3e40*/  BRA `(.L_x_520) ;  /* 0xffffffe400e47947 */ /* 0x000fea000383ffff */
.L_x_467:
[----:B------:R-:W-:Y:S01]  /*3e50*/  BSSY B1, `(.L_x_521) ;  /* 0x0000006000017945 */ /* 0x000fe20003800000 */
[----:B------:R-:W-:Y:S01]  /*3e60*/  PLOP3.LUT P0, PT, P0, PT, PT, 0x8, 0x80 ;  /* 0x000000000080781c */ /* 0x000fe2000070e170 */
[----:B------:R-:W-:-:S12]  /*3e70*/  IMAD.MOV.U32 R23, RZ, RZ, -0x1 ;  /* 0xffffffffff177424 */ /* 0x000fd800078e00ff */
[----:B-----5:R-:W-:Y:S05]  /*3e80*/  WARPSYNC.COLLECTIVE R23, `(.L_x_522) ;  /* 0x0000000017087348 */ /* 0x020fea0003c00000 */
[----:B------:R-:W-:Y:S01]  /*3e90*/  VOTE.ANY P0, P0 ;  /* 0x0000000000ff7806 */ /* 0x000fe20000000100 */
[----:B-----5:R-:W-:-:S12]  /*3ea0*/  ENDCOLLECTIVE ;  /* 0x000000000000791b */ /* 0x020fd80003800000 */
.L_x_522:
[----:B------:R-:W-:Y:S05]  /*3eb0*/  BSYNC B1 ;  /* 0x0000000000017941 */ /* 0x000fea0003800000 */
.L_x_521:
[----:B------:R-:W-:Y:S05]  /*3ec0*/  BRA `(.L_x_523) ;  /* 0xffffffe400f47947 */ /* 0x000fea000383ffff */
.L_x_469:
[----:B------:R-:W0:Y:S01]  /*3ed0*/  S2R R28, SR_GEMASK ;  /* 0x00000000001c7919 */ /* 0x000e220000003c00 */
[----:B------:R-:W-:Y:S01]  /*3ee0*/  BSSY B1, `(.L_x_524) ;  /* 0x0000006000017945 */ /* 0x000fe20003800000 */
[----:B------:R-:W-:Y:S01]  /*3ef0*/  PLOP3.LUT P0, PT, P0, PT, PT, 0x8, 0x80 ;  /* 0x000000000080781c */ /* 0x000fe2000070e170 */
[----:B------:R-:W-:-:S12]  /*3f00*/  IMAD.MOV.U32 R23, RZ, RZ, -0x1 ;  /* 0xffffffffff177424 */ /* 0x000fd800078e00ff */
[----:B0----5:R-:W-:Y:S05]  /*3f10*/  WARPSYNC.COLLECTIVE R23, `(.L_x_525) ;  /* 0x0000000017087348 */ /* 0x021fea0003c00000 */
[----:B------:R-:W-:Y:S01]  /*3f20*/  VOTE.ANY R23, PT, P0 ;  /* 0x0000000000177806 */ /* 0x000fe200000e0100 */
[----:B0----5:R-:W-:Y:S06]  /*3f30*/  ENDCOLLECTIVE ;  /* 0x000000000000791b */ /* 0x021fec0003800000 */
.L_x_525:
[----:B------:R-:W-:Y:S05]  /*3f40*/  BSYNC B1 ;  /* 0x0000000000017941 */ /* 0x000fea0003800000 */
.L_x_524:
[----:B------:R-:W-:Y:S01]  /*3f50*/  LOP3.LUT R23, R23, 0x80000000, R28, 0xec, !PT ;  /* 0x8000000017177812 */ /* 0x000fe200078eec1c */
[----:B------:R-:W-:Y:S02]  /*3f60*/  IMAD.MOV.U32 R24, RZ, RZ, R19 ;  /* 0x000000ffff187224 */ /* 0x000fe400078e0013 */
[----:B------:R-:W-:Y:S02]  /*3f70*/  IMAD.MOV.U32 R10, RZ, RZ, 0x1 ;  /* 0x00000001ff0a7424 */ /* 0x000fe400078e00ff */
[----:B------:R-:W-:Y:S02]  /*3f80*/  VIADD R4, R23, 0xffffffff ;  /* 0xffffffff17047836 */ /* 0x000fe40000000000 */
[C---:B------:R-:W-:Y:S02]  /*3f90*/  VIADD R7, R27.reuse, 0x2 ;  /* 0x000000021b077836 */ /* 0x040fe40000000000 */
[----:B------:R-:W-:Y:S01]  /*3fa0*/  VIADD R8, R27, 0x4 ;  /* 0x000000041b087836 */ /* 0x000fe20000000000 */
[----:B------:R-:W-:Y:S01]  /*3fb0*/  LOP3.LUT R4, R23, R4, RZ, 0xc, !PT ;  /* 0x0000000417047212 */ /* 0x000fe200078e0cff */
[----:B------:R-:W-:-:S02]  /*3fc0*/  IMAD.MOV.U32 R23, RZ, RZ, -0x1 ;  /* 0xffffffffff177424 */ /* 0x000fc400078e00ff */
[C---:B------:R-:W-:Y:S01]  /*3fd0*/  VIADD R9, R27.reuse, 0x8 ;  /* 0x000000081b097836 */ /* 0x040fe20000000000 */
[----:B------:R-:W0:Y:S02]  /*3fe0*/  POPC R29, R4 ;  /* 0x00000004001d7309 */ /* 0x000e240000000000 */
[----:B0-----:R-:W-:Y:S01]  /*3ff0*/  IMAD.MOV.U32 R11, RZ, RZ, R29 ;  /* 0x000000ffff0b7224 */ /* 0x001fe200078e001d */
[----:B------:R-:W-:-:S13]  /*4000*/  ISETP.GE.AND P0, PT, R27, R29, PT ;  /* 0x0000001d1b00720c */ /* 0x000fda0003f06270 */
[----:B------:R-:W-:Y:S05]  /*4010*/  WARPSYNC.COLLECTIVE R23, `(.L_x_526) ;  /* 0x0000000017087348 */ /* 0x000fea0003c00000 */
[----:B------:R0:W1:Y:S02]  /*4020*/  SHFL.DOWN P2, R25, R24, R10, R11 ;  /* 0x0800000a18197389 */ /* 0x000064000004000b */
[----:B01----:R-:W-:Y:S05]  /*4030*/  ENDCOLLECTIVE ;  /* 0x000000000000791b */ /* 0x003fea0003800000 */
.L_x_526:
        /* <DEDUP_REMOVED lines=8> */
.L_x_527:
[----:B------:R-:W-:Y:S01]  /*40c0*/  IMAD.MOV.U32 R10, RZ, RZ, 0x4 ;  /* 0x00000004ff0a7424 */ /* 0x000fe200078e00ff */
[----:B------:R-:W-:Y:S02]  /*40d0*/  SEL R25, R25, RZ, !P0 ;  /* 0x000000ff19197207 */ /* 0x000fe40004000000 */
[----:B------:R-:W-:-:S03]  /*40e0*/  ISETP.NE.AND P0, PT, R18, 0x65, PT ;  /* 0x000000651200780c */ /* 0x000fc60003f05270 */
[----:B------:R-:W-:-:S04]  /*40f0*/  IMAD.IADD R22, R20, 0x1, R25 ;  /* 0x0000000114167824 */ /* 0x000fc800078e0219 */
[----:B------:R-:W-:-:S07]  /*4100*/  IMAD.MOV.U32 R24, RZ, RZ, R22 ;  /* 0x000000ffff187224 */ /* 0x000fce00078e0016 */
[----:B------:R-:W-:Y:S05]  /*4110*/  WARPSYNC.COLLECTIVE R23, `(.L_x_528) ;  /* 0x0000000017087348 */ /* 0x000fea0003c00000 */
[----:B------:R0:W1:Y:S02]  /*4120*/  SHFL.DOWN P2, R25, R24, R10, R11 ;  /* 0x0800000a18197389 */ /* 0x000064000004000b */
[----:B01----:R-:W-:Y:S05]  /*4130*/  ENDCOLLECTIVE ;  /* 0x000000000000791b */ /* 0x003fea0003800000 */
.L_x_528:
[----:B------:R-:W-:Y:S01]  /*4140*/  IMAD.MOV.U32 R10, RZ, RZ, 0x8 ;  /* 0x00000008ff0a7424 */ /* 0x000fe200078e00ff */
[----:B------:R-:W-:-:S04]  /*4150*/  ISETP.GT.AND P2, PT, R8, R29, PT ;  /* 0x0000001d0800720c */ /* 0x000fc80003f44270 */
[----:B------:R-:W-:-:S05]  /*4160*/  SEL R21, R25, RZ, !P2 ;  /* 0x000000ff19157207 */ /* 0x000fca0005000000 */
[----:B------:R-:W-:-:S04]  /*4170*/  IMAD.IADD R21, R22, 0x1, R21 ;  /* 0x0000000116157824 */ /* 0x000fc800078e0215 */
[----:B------:R-:W-:-:S07]  /*4180*/  IMAD.MOV.U32 R24, RZ, RZ, R21 ;  /* 0x000000ffff187224 */ /* 0x000fce00078e0015 */
[----:B------:R-:W-:Y:S05]  /*4190*/  WARPSYNC.COLLECTIVE R23, `(.L_x_529) ;  /* 0x0000000017087348 */ /* 0x000fea0003c00000 */
[----:B------:R0:W1:Y:S02]  /*41a0*/  SHFL.DOWN P2, R25, R24, R10, R11 ;  /* 0x0800000a18197389 */ /* 0x000064000004000b */
[----:B01----:R-:W-:Y:S05]  /*41b0*/  ENDCOLLECTIVE ;  /* 0x000000000000791b */ /* 0x003fea0003800000 */
.L_x_529:
[----:B------:R-:W-:Y:S01]  /*41c0*/  IMAD.MOV.U32 R10, RZ, RZ, 0x10 ;  /* 0x00000010ff0a7424 */ /* 0x000fe200078e00ff */
[----:B------:R-:W-:-:S04]  /*41d0*/  ISETP.GT.AND P2, PT, R9, R29, PT ;  /* 0x0000001d0900720c */ /* 0x000fc80003f44270 */
[----:B------:R-:W-:-:S05]  /*41e0*/  SEL R4, R25, RZ, !P2 ;  /* 0x000000ff19047207 */ /* 0x000fca0005000000 */
[----:B------:R-:W-:Y:S02]  /*41f0*/  IMAD.IADD R19, R21, 0x1, R4 ;  /* 0x0000000115137824 */ /* 0x000fe400078e0204 */
[----:B------:R-:W-:Y:S02]  /*4200*/  VIADD R4, R27, 0x10 ;  /* 0x000000101b047836 */ /* 0x000fe40000000000 */
[----:B------:R-:W-:-:S07]  /*4210*/  IMAD.MOV.U32 R24, RZ, RZ, R19 ;  /* 0x000000ffff187224 */ /* 0x000fce00078e0013 */
[----:B------:R-:W-:Y:S05]  /*4220*/  WARPSYNC.COLLECTIVE R23, `(.L_x_530) ;  /* 0x0000000017087348 */ /* 0x000fea0003c00000 */
[----:B------:R0:W1:Y:S02]  /*4230*/  SHFL.DOWN P2, R25, R24, R10, R11 ;  /* 0x0800000a18197389 */ /* 0x000064000004000b */
[----:B01----:R-:W-:Y:S05]  /*4240*/  ENDCOLLECTIVE ;  /* 0x000000000000791b */ /* 0x003fea0003800000 */
.L_x_530:
[----:B------:R-:W-:Y:S05]  /*4250*/  WARPSYNC.COLLECTIVE R23, `(.L_x_531) ;  /* 0x0000000017087348 */ /* 0x000fea0003c00000 */
[----:B------:R-:W-:Y:S01]  /*4260*/  VOTE.ALL P0, P0 ;  /* 0x0000000000ff7806 */ /* 0x000fe20000000000 */
[----:B------:R-:W-:-:S12]  /*4270*/  ENDCOLLECTIVE ;  /* 0x000000000000791b */ /* 0x000fd80003800000 */
.L_x_531:
[----:B------:R-:W0:Y:S01]  /*4280*/  LDC.64 R10, c[0x0][0x3b0] ;  /* 0x0000ec00ff0a7b82 */ /* 0x000e220000000a00 */
[----:B------:R-:W-:-:S04]  /*4290*/  ISETP.GT.AND P2, PT, R4, R29, PT ;  /* 0x0000001d0400720c */ /* 0x000fc80003f44270 */
[----:B------:R-:W-:-:S05]  /*42a0*/  SEL R20, R25, RZ, !P2 ;  /* 0x000000ff19147207 */ /* 0x000fca0005000000 */
[----:B------:R-:W-:Y:S01]  /*42b0*/  IMAD.IADD R20, R19, 0x1, R20 ;  /* 0x0000000113147824 */ /* 0x000fe200078e0214 */
[----:B0-----:R-:W-:-:S05]  /*42c0*/  IADD3 R21, P2, PT, R10, 0x100, RZ ;  /* 0x000001000a157810 */ /* 0x001fca0007f5e0ff */
[----:B------:R-:W-:Y:S01]  /*42d0*/  IMAD.X R22, RZ, RZ, R11, P2 ;  /* 0x000000ffff167224 */ /* 0x000fe200010e060b */
[----:B------:R-:W-:Y:S07]  /*42e0*/  BRA `(.L_x_532) ;  /* 0xffffffe400887947 */ /* 0x000fee000383ffff */
.L_x_471:
[----:B------:R-:W-:Y:S01]  /*42f0*/  BSSY B1, `(.L_x_533) ;  /* 0x0000006000017945 */ /* 0x000fe20003800000 */
[----:B------:R-:W-:Y:S01]  /*4300*/  PLOP3.LUT P0, PT, P0, PT, PT, 0x8, 0x80 ;  /* 0x000000000080781c */ /* 0x000fe2000070e170 */
[----:B------:R-:W-:-:S12]  /*4310*/  IMAD.MOV.U32 R23, RZ, RZ, -0x1 ;  /* 0xffffffffff177424 */ /* 0x000fd800078e00ff */
[----:B-----5:R-:W-:Y:S05]  /*4320*/  WARPSYNC.COLLECTIVE R23, `(.L_x_534) ;  /* 0x0000000017087348 */ /* 0x020fea0003c00000 */
[----:B------:R-:W-:Y:S01]  /*4330*/  VOTE.ANY P0, P0 ;  /* 0x0000000000ff7806 */ /* 0x000fe20000000100 */
[----:B-----5:R-:W-:-:S12]  /*4340*/  ENDCOLLECTIVE ;  /* 0x000000000000791b */ /* 0x020fd80003800000 */
.L_x_534:
[----:B------:R-:W-:Y:S05]  /*4350*/  BSYNC B1 ;  /* 0x0000000000017941 */ /* 0x000fea0003800000 */
.L_x_533:
[----:B------:R-:W-:Y:S05]  /*4360*/  BRA `(.L_x_535) ;  /* 0xffffffe400907947 */ /* 0x000fea000383ffff */
.L_x_475:
[----:B------:R-:W-:Y:S01]  /*4370*/  BSSY B1, `(.L_x_536) ;  /* 0x0000006000017945 */ /* 0x000fe20003800000 */
[----:B------:R-:W-:Y:S01]  /*4380*/  PLOP3.LUT P0, PT, P0, PT, PT, 0x8, 0x80 ;  /* 0x000000000080781c */ /* 0x000fe2000070e170 */
[----:B------:R-:W-:-:S12]  /*4390*/  IMAD.MOV.U32 R23, RZ, RZ, -0x1 ;  /* 0xffffffffff177424 */ /* 0x000fd800078e00ff */
[----:B-----5:R-:W-:Y:S05]  /*43a0*/  WARPSYNC.COLLECTIVE R23, `(.L_x_537) ;  /* 0x0000000017087348 */ /* 0x020fea0003c00000 */
[----:B------:R-:W-:Y:S01]  /*43b0*/  VOTE.ANY P0, P0 ;  /* 0x0000000000ff7806 */ /* 0x000fe20000000100 */
[----:B-----5:R-:W-:-:S12]  /*43c0*/  ENDCOLLECTIVE ;  /* 0x000000000000791b */ /* 0x020fd80003800000 */
.L_x_537:
[----:B------:R-:W-:Y:S05]  /*43d0*/  BSYNC B1 ;  /* 0x0000000000017941 */ /* 0x000fea0003800000 */
.L_x_536:
[----:B------:R-:W-:Y:S05]  /*43e0*/  BRA `(.L_x_538) ;  /* 0xffffffe400a07947 */ /* 0x000fea000383ffff */
.L_x_477:
[----:B------:R-:W-:Y:S01]  /*43f0*/  BSSY B1, `(.L_x_539) ;  /* 0x0000006000017945 */ /* 0x000fe20003800000 */
[----:B------:R-:W-:Y:S01]  /*4400*/  PLOP3.LUT P0, PT, P0, PT, PT, 0x8, 0x80 ;  /* 0x000000000080781c */ /* 0x000fe2000070e170 */
[----:B------:R-:W-:-:S12]  /*4410*/  IMAD.MOV.U32 R23, RZ, RZ, -0x1 ;  /* 0xffffffffff177424 */ /* 0x000fd800078e00ff */
[----:B-----5:R-:W-:Y:S05]  /*4420*/  WARPSYNC.COLLECTIVE R23, `(.L_x_540) ;  /* 0x0000000017087348 */ /* 0x020fea0003c00000 */
[----:B------:R-:W-:Y:S01]  /*4430*/  VOTE.ANY R23, PT, P0 ;  /* 0x0000000000177806 */ /* 0x000fe200000e0100 */
[----:B-----5:R-:W-:Y:S06]  /*4440*/  ENDCOLLECTIVE ;  /* 0x000000000000791b */ /* 0x020fec0003800000 */
.L_x_540:
[----:B------:R-:W-:Y:S05]  /*4450*/  BSYNC B1 ;  /* 0x0000000000017941 */ /* 0x000fea0003800000 */
.L_x_539:
        /* <DEDUP_REMOVED lines=12> */
.L_x_541:
        /* <DEDUP_REMOVED lines=8> */
.L_x_542:
[----:B------:R-:W-:Y:S01]  /*45a0*/  IMAD.MOV.U32 R10, RZ, RZ, 0x4 ;  /* 0x00000004ff0a7424 */ /* 0x000fe200078e00ff */
[----:B------:R-:W-:Y:S02]  /*45b0*/  SEL R25, R25, RZ, !P0 ;  /* 0x000000ff19197207 */ /* 0x000fe40004000000 */
[----:B------:R-:W-:-:S03]  /*45c0*/  ISETP.GT.AND P0, PT, R8, R11, PT ;  /* 0x0000000b0800720c */ /* 0x000fc60003f04270 */
[----:B------:R-:W-:-:S10]  /*45d0*/  IMAD.IADD R24, R29, 0x1, R25 ;  /* 0x000000011d187824 */ /* 0x000fd400078e0219 */
[----:B------:R-:W-:Y:S05]  /*45e0*/  WARPSYNC.COLLECTIVE R23, `(.L_x_543) ;  /* 0x0000000017087348 */ /* 0x000fea0003c00000 */
[----:B------:R0:W1:Y:S02]  /*45f0*/  SHFL.DOWN P2, R25, R24, R10, R11 ;  /* 0x0800000a18197389 */ /* 0x000064000004000b */
[----:B01----:R-:W-:Y:S05]  /*4600*/  ENDCOLLECTIVE ;  /* 0x000000000000791b */ /* 0x003fea0003800000 */
.L_x_543:
        /* <DEDUP_REMOVED lines=8> */
.L_x_544:
        /* <DEDUP_REMOVED lines=8> */
.L_x_545:
[----:B------:R-:W-:Y:S02]  /*4710*/  SEL R25, R25, RZ, !P0 ;  /* 0x000000ff19197207 */ /* 0x000fe40004000000 */
[----:B------:R-:W-:Y:S02]  /*4720*/  ISETP.NE.AND P0, PT, R18, 0x65, PT ;  /* 0x000000651200780c */ /* 0x000fe40003f05270 */
[----:B------:R-:W-:-:S11]  /*4730*/  IADD3 R20, PT, PT, R29, R25, R20 ;  /* 0x000000191d147210 */ /* 0x000fd60007ffe014 */
[----:B------:R-:W-:Y:S05]  /*4740*/  WARPSYNC.COLLECTIVE R23, `(.L_x_546) ;  /* 0x0000000017087348 */ /* 0x000fea0003c00000 */
[----:B------:R-:W-:Y:S01]  /*4750*/  VOTE.ALL P0, P0 ;  /* 0x0000000000ff7806 */ /* 0x000fe20000000000 */
[----:B------:R-:W-:-:S12]  /*4760*/  ENDCOLLECTIVE ;  /* 0x000000000000791b */ /* 0x000fd80003800000 */
.L_x_546:
[----:B------:R-:W-:Y:S05]  /*4770*/  BRA `(.L_x_547) ;  /* 0xffffffe4003c7947 */ /* 0x000fea000383ffff */
.L_x_548:
        /* <DEDUP_REMOVED lines=16> */
.L_x_2883:


//--------------------- .text._ZN3cub18CUB_300001_SM_10006detail6select23DeviceSelectSweepKernelINS2_10policy_hubIN4cuda3std3__45tupleIJddiEEENS0_8NullTypeEiLb0ELNS0_10SelectImplE2EE10Policy1000EPS9_PSA_N6thrust24THRUST_300001_SM_1000_NS12zip_iteratorINS8_IJNSH_6detail15normal_iteratorINSH_10device_ptrIdEEEESN_NSK_INSL_IiEEEEEEEEEPiNS0_13ScanTileStateIiLb1EEE8region_3SA_iNS2_19streaming_context_tIiLb0EEELSB_2EEEvT0_T1_T2_T3_T4_T5_T6_T7_iT8_NS1_7vsmem_tE --------------------------
	.section	.text._ZN3cub18CUB_300001_SM_10006detail6select23DeviceSelectSweepKernelINS2_10policy_hubIN4cuda3std3__45tupleIJddiEEENS0_8NullTypeEiLb0ELNS0_10SelectImplE2EE10Policy1000EPS9_PSA_N6thrust24THRUST_300001_SM_1000_NS12zip_iteratorINS8_IJNSH_6detail15normal_iteratorINSH_10device_ptrIdEEEESN_NSK_INSL_IiEEEEEEEEEPiNS0_13ScanTileStateIiLb1EEE8region_3SA_iNS2_19streaming_context_tIiLb0EEELSB_2EEEvT0_T1_T2_T3_T4_T5_T6_T7_iT8_NS1_7vsmem_tE,"ax",@progbits
	.align	128
        .global         _ZN3cub18CUB_300001_SM_10006detail6select23DeviceSelectSweepKernelINS2_10policy_hubIN4cuda3std3__45tupleIJddiEEENS0_8NullTypeEiLb0ELNS0_10SelectImplE2EE10Policy1000EPS9_PSA_N6thrust24THRUST_300001_SM_1000_NS12zip_iteratorINS8_IJNSH_6detail15normal_iteratorINSH_10device_ptrIdEEEESN_NSK_INSL_IiEEEEEEEEEPiNS0_13ScanTileStateIiLb1EEE8region_3SA_iNS2_19streaming_context_tIiLb0EEELSB_2EEEvT0_T1_T2_T3_T4_T5_T6_T7_iT8_NS1_7vsmem_tE
        .type           _ZN3cub18CUB_300001_SM_10006detail6select23DeviceSelectSweepKernelINS2_10policy_hubIN4cuda3std3__45tupleIJddiEEENS0_8NullTypeEiLb0ELNS0_10SelectImplE2EE10Policy1000EPS9_PSA_N6thrust24THRUST_300001_SM_1000_NS12zip_iteratorINS8_IJNSH_6detail15normal_iteratorINSH_10device_ptrIdEEEESN_NSK_INSL_IiEEEEEEEEEPiNS0_13ScanTileStateIiLb1EEE8region_3SA_iNS2_19streaming_context_tIiLb0EEELSB_2EEEvT0_T1_T2_T3_T4_T5_T6_T7_iT8_NS1_7vsmem_tE,@function
        .size           _ZN3cub18CUB_300001_SM_10006detail6select23DeviceSelectSweepKernelINS2_10policy_hubIN4cuda3std3__45tupleIJddiEEENS0_8NullTypeEiLb0ELNS0_10SelectImplE2EE10Policy1000EPS9_PSA_N6thrust24THRUST_300001_SM_1000_NS12zip_iteratorINS8_IJNSH_6detail15normal_iteratorINSH_10device_ptrIdEEEESN_NSK_INSL_IiEEEEEEEEEPiNS0_13ScanTileStateIiLb1EEE8region_3SA_iNS2_19streaming_context_tIiLb0EEELSB_2EEEvT0_T1_T2_T3_T4_T5_T6_T7_iT8_NS1_7vsmem_tE,(.L_x_2884 - _ZN3cub18CUB_300001_SM_10006detail6select23DeviceSelectSweepKernelINS2_10policy_hubIN4cuda3std3__45tupleIJddiEEENS0_8NullTypeEiLb0ELNS0_10SelectImplE2EE10Policy1000EPS9_PSA_N6thrust24THRUST_300001_SM_1000_NS12zip_iteratorINS8_IJNSH_6detail15normal_iteratorINSH_10device_ptrIdEEEESN_NSK_INSL_IiEEEEEEEEEPiNS0_13ScanTileStateIiLb1EEE8region_3SA_iNS2_19streaming_context_tIiLb0EEELSB_2EEEvT0_T1_T2_T3_T4_T5_T6_T7_iT8_NS1_7vsmem_tE)
        .other          _ZN3cub18CUB_300001_SM_10006detail6select23DeviceSelectSweepKernelINS2_10policy_hubIN4cuda3std3__45tupleIJddiEEENS0_8NullTypeEiLb0ELNS0_10SelectImplE2EE10Policy1000EPS9_PSA_N6thrust24THRUST_300001_SM_1000_NS12zip_iteratorINS8_IJNSH_6detail15normal_iteratorINSH_10device_ptrIdEEEESN_NSK_INSL_IiEEEEEEEEEPiNS0_13ScanTileStateIiLb1EEE8region_3SA_iNS2_19streaming_context_tIiLb0EEELSB_2EEEvT0_T1_T2_T3_T4_T5_T6_T7_iT8_NS1_7vsmem_tE,@"STO_CUDA_ENTRY STV_DEFAULT"
_ZN3cub18CUB_300001_SM_10006detail6select23DeviceSelectSweepKernelINS2_10policy_hubIN4cuda3std3__45tupleIJddiEEENS0_8NullTypeEiLb0ELNS0_10SelectImplE2EE10Policy1000EPS9_PSA_N6thrust24THRUST_300001_SM_1000_NS12zip_iteratorINS8_IJNSH_6detail15normal_iteratorINSH_10device_ptrIdEEEESN_NSK_INSL_IiEEEEEEEEEPiNS0_13ScanTileStateIiLb1EEE8region_3SA_iNS2_19streaming_context_tIiLb0EEELSB_2EEEvT0_T1_T2_T3_T4_T5_T6_T7_iT8_NS1_7vsmem_tE:
.text._ZN3cub18CUB_300001_SM_10006detail6select23DeviceSelectSweepKernelINS2_10policy_hubIN4cuda3std3__45tupleIJddiEEENS0_8NullTypeEiLb0ELNS0_10SelectImplE2EE10Policy1000EPS9_PSA_N6thrust24THRUST_300001_SM_1000_NS12zip_iteratorINS8_IJNSH_6detail15normal_iteratorINSH_10device_ptrIdEEEESN_NSK_INSL_IiEEEEEEEEEPiNS0_13ScanTileStateIiLb1EEE8region_3SA_iNS2_19streaming_context_tIiLb0EEELSB_2EEEvT0_T1_T2_T3_T4_T5_T6_T7_iT8_NS1_7vsmem_tE:
        /* <DEDUP_REMOVED lines=14> */
[----:B------:R-:W1:Y:S01]  /*00e0*/  LDC.64 R4, c[0x0][0x380] ;  /* 0x0000e000ff047b82 */ /* 0x000e620000000a00 */
[----:B------:R-:W2:Y:S01]  /*00f0*/  S2R R18, SR_LANEID ;  /* 0x0000000000127919 */ /* 0x000ea20000000000 */
[----:B------:R-:W-:Y:S01]  /*0100*/  MOV R11, 0x400 ;  /* 0x00000400000b7802 */ /* 0x000fe20000000f00 */
[----:B------:R-:W3:Y:S01]  /*0110*/  LDCU UR5, c[0x0][0x3bc] ;  /* 0x00007780ff0577ac */ /* 0x000ee20008000800 */
[----:B0-----:R-:W-:-:S04]  /*0120*/  VIADD R3, R0, UR8 ;  /* 0x0000000800037c36 */ /* 0x001fc80008000000 */
[----:B-1----:R-:W-:-:S05]  /*0130*/  IMAD.WIDE.U32 R4, R3, 0x18, R4 ;  /* 0x0000001803047825 */ /* 0x002fca00078e0004 */
[----:B------:R-:W4:Y:S04]  /*0140*/  LDG.E R10, desc[UR10][R4.64+0x10] ;  /* 0x0000100a040a7981 */ /* 0x000f28000c1e1900 */
[----:B------:R-:W5:Y:S04]  /*0150*/  LDG.E.64 R2, desc[UR10][R4.64] ;  /* 0x0000000a04027981 */ /* 0x000f68000c1e1b00 */
[----:B------:R0:W3:Y:S01]  /*0160*/  LDG.E.64 R8, desc[UR10][R4.64+0x8] ;  /* 0x0000080a04087981 */ /* 0x0000e2000c1e1b00 */
[----:B------:R-:W-:Y:S01]  /*0170*/  BAR.SYNC.DEFER_BLOCKING 0x0 ;  /* 0x0000000000007b1d */ /* 0x000fe20000010000 */
[----:B--2---:R-:W-:-:S02]  /*0180*/  ISETP.NE.AND P2, PT, R18, 0x1f, PT ;  /* 0x0000001f1200780c */ /* 0x004fc40003f45270 */
[----:B------:R-:W-:-:S04]  /*0190*/  SHF.R.U32.HI R12, RZ, 0x5, R0 ;  /* 0x00000005ff0c7819 */ /* 0x000fc80000011600 */
[C---:B------:R-:W-:Y:S01]  /*01a0*/  ISETP.NE.AND P4, PT, R12.reuse, 0x2, PT ;  /* 0x000000020c00780c */ /* 0x040fe20003f85270 */
[----:B0-----:R-:W0:Y:S01]  /*01b0*/  S2R R4, SR_CgaCtaId ;  /* 0x0000000000047919 */ /* 0x001e220000008800 */
[----:B------:R-:W-:Y:S02]  /*01c0*/  ISETP.NE.AND P3, PT, R12, 0x3, PT ;  /* 0x000000030c00780c */ /* 0x000fe40003f65270 */
[----:B0-----:R-:W-:-:S05]  /*01d0*/  LEA R11, R4, R11, 0x18 ;  /* 0x0000000b040b7211 */ /* 0x001fca00078ec0ff */
[----:B------:R-:W-:Y:S01]  /*01e0*/  @!P2 IMAD R17, R12, 0x4, R11 ;  /* 0x000000040c11a824 */ /* 0x000fe200078e020b */
[----:B----4-:R-:W-:-:S04]  /*01f0*/  ISETP.NE.AND P0, PT, R10, 0x3, PT ;  /* 0x000000030a00780c */ /* 0x010fc80003f05270 */
        /* <DEDUP_REMOVED lines=11> */
[----:B------:R-:W-:Y:S01]  /*02b0*/  ISETP.NE.AND P1, PT, R0, RZ, PT ;  /* 0x000000ff0000720c */ /* 0x000fe20003f25270 */
[----:B------:R-:W0:Y:S02]  /*02c0*/  LDC.64 R14, c[0x0][0x390] ;  /* 0x0000e400ff0e7b82 */ /* 0x000e240000000a00 */
[----:B------:R-:W-:Y:S01]  /*02d0*/  IMAD.IADD R13, R16, 0x1, -R13 ;  /* 0x00000001100d7824 */ /* 0x000fe200078e0a0d */
[----:B------:R1:W-:Y:S05]  /*02e0*/  @!P2 STS [R17], R16 ;  /* 0x000000101100a388 */ /* 0x0003ea0000000800 */
[----:B------:R-:W-:Y:S01]  /*02f0*/  BAR.SYNC.DEFER_BLOCKING 0x0 ;  /* 0x0000000000007b1d */ /* 0x000fe20000010000 */
[----:B------:R-:W-:-:S04]  /*0300*/  ISETP.NE.AND P2, PT, R18, RZ, PT ;  /* 0x000000ff1200720c */ /* 0x000fc80003f45270 */
[----:B------:R-:W-:Y:S01]  /*0310*/  SEL R13, R13, RZ, P2 ;  /* 0x000000ff0d0d7207 */ /* 0x000fe20001000000 */
[----:B-1----:R-:W-:Y:S01]  /*0320*/  @!P1 IMAD.MOV.U32 R16, RZ, RZ, 0x65 ;  /* 0x00000065ff109424 */ /* 0x002fe200078e00ff */
[----:B------:R-:W1:Y:S02]  /*0330*/  LDS.128 R4, [R11] ;  /* 0x000000000b047984 */ /* 0x000e640000000c00 */
[----:B-1----:R-:W-:-:S04]  /*0340*/  IMAD.IADD R5, R4, 0x1, R5 ;  /* 0x0000000104057824 */ /* 0x002fc800078e0205 */
[----:B------:R-:W-:Y:S01]  /*0350*/  IMAD.IADD R6, R6, 0x1, R5 ;  /* 0x0000000106067824 */ /* 0x000fe200078e0205 */
[----:B------:R-:W-:Y:S02]  /*0360*/  SEL R12, R5, R4, !P4 ;  /* 0x00000004050c7207 */ /* 0x000fe40006000000 */
[----:B------:R-:W1:Y:S01]  /*0370*/  @!P1 LDC.64 R4, c[0x0][0x3b0] ;  /* 0x0000ec00ff049b82 */ /* 0x000e620000000a00 */
        /* <DEDUP_REMOVED lines=9> */
[--C-:B------:R-:W-:Y:S01]  /*0410*/  IMAD R21, R6, 0x18, R11.reuse ;  /* 0x0000001806157824 */ /* 0x100fe200078e020b */
[----:B-1----:R1:W-:Y:S01]  /*0420*/  @!P1 ST.E.64.STRONG.GPU desc[UR10][R4.64+0x100], R16 ;  /* 0x0001001004009985 */ /* 0x0023e2000c10fb0a */
[C---:B------:R-:W-:Y:S01]  /*0430*/  IMAD R11, R0.reuse, 0x18, R11 ;  /* 0x00000018000b7824 */ /* 0x040fe200078e020b */
[----:B------:R-:W-:Y:S08]  /*0440*/  BAR.SYNC.DEFER_BLOCKING 0x0 ;  /* 0x0000000000007b1d */ /* 0x000ff00000010000 */
[----:B-1----:R-:W1:Y:S08]  /*0450*/  LDC.64 R4, c[0x0][0x398] ;  /* 0x0000e600ff047b82 */ /* 0x002e700000000a00 */
[----:B------:R-:W2:Y:S01]  /*0460*/  LDC.64 R16, c[0x0][0x3a0] ;  /* 0x0000e800ff107b82 */ /* 0x000ea20000000a00 */
[----:B-----5:R-:W-:Y:S04]  /*0470*/  STS.64 [R21], R2 ;  /* 0x0000000215007388 */ /* 0x020fe80000000a00 */
[----:B---3--:R3:W-:Y:S04]  /*0480*/  STS.64 [R21+0x8], R8 ;  /* 0x0000080815007388 */ /* 0x0087e80000000a00 */
[----:B------:R-:W-:Y:S01]  /*0490*/  STS [R21+0x10], R10 ;  /* 0x0000100a15007388 */ /* 0x000fe20000000800 */
[----:B------:R-:W-:Y:S01]  /*04a0*/  BAR.SYNC.DEFER_BLOCKING 0x0 ;  /* 0x0000000000007b1d */ /* 0x000fe20000010000 */
[----:B---3--:R-:W-:Y:S01]  /*04b0*/  IMAD.IADD R9, R0, 0x1, -R19 ;  /* 0x0000000100097824 */ /* 0x008fe200078e0a13 */
[----:B------:R-:W-:-:S05]  /*04c0*/  LOP3.LUT R0, RZ, R0, RZ, 0x33, !PT ;  /* 0x00000000ff007212 */ /* 0x000fca00078e33ff */
[----:B------:R-:W-:-:S04]  /*04d0*/  @!P0 VIADD R9, R0, UR5 ;  /* 0x0000000500098c36 */ /* 0x000fc80008000000 */
[----:B0-----:R-:W-:-:S04]  /*04e0*/  IMAD.WIDE R2, R9, 0x8, R14 ;  /* 0x0000000809027825 */ /* 0x001fc800078e020e */
[----:B-1----:R-:W-:-:S04]  /*04f0*/  IMAD.WIDE R4, R9, 0x8, R4 ;  /* 0x0000000809047825 */ /* 0x002fc800078e0204 */
[----:B--2---:R-:W-:Y:S01]  /*0500*/  IMAD.WIDE R8, R9, 0x4, R16 ;  /* 0x0000000409087825 */ /* 0x004fe200078e0210 */
[----:B------:R-:W0:Y:S04]  /*0510*/  LDS.64 R6, [R11] ;  /* 0x000000000b067984 */ /* 0x000e280000000a00 */
[----:B------:R-:W1:Y:S04]  /*0520*/  LDS.64 R12, [R11+0x8] ;  /* 0x000008000b0c7984 */ /* 0x000e680000000a00 */
[----:B------:R-:W2:Y:S04]  /*0530*/  LDS R23, [R11+0x10] ;  /* 0x000010000b177984 */ /* 0x000ea80000000800 */
[----:B0-----:R-:W-:Y:S04]  /*0540*/  STG.E.64 desc[UR10][R2.64], R6 ;  /* 0x0000000602007986 */ /* 0x001fe8000c101b0a */
[----:B-1----:R-:W-:Y:S04]  /*0550*/  STG.E.64 desc[UR10][R4.64], R12 ;  /* 0x0000000c04007986 */ /* 0x002fe8000c101b0a */
[----:B--2---:R-:W-:Y:S01]  /*0560*/  STG.E desc[UR10][R8.64], R23 ;  /* 0x0000001708007986 */ /* 0x004fe2000c10190a */
[----:B------:R-:W-:Y:S05]  /*0570*/  EXIT ;  /* 0x000000000000794d */ /* 0x000fea0003800000 */
.L_x_550:
[----:B------:R-:W0:Y:S01]  /*0580*/  S2R R27, SR_TID.X ;  /* 0x00000000001b7919 */ /* 0x000e220000002100 */
[----:B------:R-:W1:Y:S01]  /*0590*/  LDC.64 R4, c[0x0][0x380] ;  /* 0x0000e000ff047b82 */ /* 0x000e620000000a00 */
[----:B------:R-:W-:Y:S01]  /*05a0*/  IMAD.U32 R0, RZ, RZ, UR8 ;  /* 0x00000008ff007e24 */ /* 0x000fe2000f8e00ff */
[----:B0-----:R-:W-:-:S04]  /*05b0*/  IADD3 R3, P0, PT, R27, UR8, RZ ;  /* 0x000000081b037c10 */ /* 0x001fc8000ff1e0ff */
[----:B------:R-:W-:Y:S01]  /*05c0*/  LEA.HI.X.SX32 R0, R0, RZ, 0x1, P0 ;  /* 0x000000ff00007211 */ /* 0x000fe200000f0eff */
[----:B-1----:R-:W-:-:S04]  /*05d0*/  IMAD.WIDE.U32 R4, R3, 0x18, R4 ;  /* 0x0000001803047825 */ /* 0x002fc800078e0004 */
        /* <DEDUP_REMOVED lines=57> */
.L_x_552:
[----:B------:R-:W-:Y:S05]  /*0970*/  NANOSLEEP 0x1c2 ;  /* 0x000001c20000795d */ /* 0x000fea0003800000 */
[----:B------:R-:W-:Y:S01]  /*0980*/  NOP ;  /* 0x0000000000007918 */ /* 0x000fe20000000000 */
.L_x_553:
[----:B------:R-:W-:-:S05]  /*0990*/  IMAD.WIDE R10, R3, 0x8, R10 ;  /* 0x00000008030a7825 */ /* 0x000fca00078e020a */
[----:B------:R-:W2:Y:S01]  /*09a0*/  LD.E.64.STRONG.GPU R12, desc[UR10][R10.64+0x100] ;  /* 0x0001000a0a0c7980 */ /* 0x000ea2000c10fb00 */
[----:B------:R-:W-:Y:S01]  /*09b0*/  UMOV UR6, 0xffffffff ;  /* 0xffffffff00067882 */ /* 0x000fe20000000000 */
[----:B--2---:R-:W-:Y:S02]  /*09c0*/  ISETP.NE.AND P0, PT, R12, 0x63, PT ;  /* 0x000000630c00780c */ /* 0x004fe40003f05270 */
[----:B------:R-:W-:Y:S11]  /*09d0*/  BRA.DIV UR6, `(.L_x_554) ;  /* 0x0000001e06e47947 */ /* 0x000ff6000b800000 */
[----:B------:R-:W-:-:S13]  /*09e0*/  VOTE.ANY P0, !P0 ;  /* 0x0000000000ff7806 */ /* 0x000fda0004000100 */
.L_x_596:
[----:B------:R-:W-:Y:S05]  /*09f0*/  @!P0 BRA `(.L_x_555) ;  /* 0x0000000000308947 */ /* 0x000fea0003800000 */
.L_x_559:
[----:B------:R-:W-:Y:S05]  /*0a00*/  YIELD ;  /* 0x0000000000007946 */ /* 0x000fea0003800000 */
[----:B------:R-:W-:Y:S05]  /*0a10*/  @P1 BRA `(.L_x_556) ;  /* 0x0000000000081947 */ /* 0x000fea0003800000 */
[----:B------:R0:W-:Y:S06]  /*0a20*/  MEMBAR.SC.CTA ;  /* 0x0000000000007992 */ /* 0x0001ec0000000000 */
[----:B0-----:R-:W-:Y:S05]  /*0a30*/  BRA `(.L_x_557) ;  /* 0x0000000000087947 */ /* 0x001fea0003800000 */
.L_x_556:
[----:B------:R-:W-:Y:S05]  /*0a40*/  NANOSLEEP 0x15e ;  /* 0x0000015e0000795d */ /* 0x000fea0003800000 */
[----:B------:R-:W-:Y:S01]  /*0a50*/  NOP ;  /* 0x0000000000007918 */ /* 0x000fe20000000000 */
.L_x_557:
[----:B------:R-:W2:Y:S01]  /*0a60*/  LD.E.64.STRONG.GPU R12, desc[UR10][R10.64+0x100] ;  /* 0x0001000a0a0c7980 */ /* 0x000ea2000c10fb00 */
[----:B------:R-:W-:Y:S01]  /*0a70*/  UMOV UR6, 0xffffffff ;  /* 0xffffffff00067882 */ /* 0x000fe20000000000 */
[----:B--2---:R-:W-:Y:S02]  /*0a80*/  ISETP.NE.AND P0, PT, R12, 0x63, PT ;  /* 0x000000630c00780c */ /* 0x004fe40003f05270 */
[----:B------:R-:W-:Y:S11]  /*0a90*/  BRA.DIV UR6, `(.L_x_558) ;  /* 0x0000001e06d47947 */ /* 0x000ff6000b800000 */
[----:B------:R-:W-:-:S13]  /*0aa0*/  VOTE.ANY P0, !P0 ;  /* 0x0000000000ff7806 */ /* 0x000fda0004000100 */
.L_x_599:
[----:B------:R-:W-:Y:S05]  /*0ab0*/  @P0 BRA `(.L_x_559) ;  /* 0xfffffffc00d00947 */ /* 0x000fea000383ffff */
.L_x_555:
        /* <DEDUP_REMOVED lines=38> */
.L_x_608:
[----:B------:R-:W-:Y:S05]  /*0d20*/  @!P0 BRA `(.L_x_561) ;  /* 0x0000000000dc8947 */ /* 0x000fea0003800000 */
.L_x_569:
        /* <DEDUP_REMOVED lines=9> */
.L_x_611:
[----:B------:R-:W-:Y:S05]  /*0dc0*/  @!P0 BRA `(.L_x_563) ;  /* 0x0000000000348947 */ /* 0x000fea0003800000 */
[----:B------:R-:W-:-:S13]  /*0dd0*/  ISETP.GT.U32.AND P1, PT, R0, 0x1f3, PT ;  /* 0x000001f30000780c */ /* 0x000fda0003f24070 */
.L_x_567:
[----:B------:R-:W-:Y:S05]  /*0de0*/  YIELD ;  /* 0x0000000000007946 */ /* 0x000fea0003800000 */
[----:B------:R-:W-:Y:S05]  /*0df0*/  @P1 BRA `(.L_x_564) ;  /* 0x0000000000081947 */ /* 0x000fea0003800000 */
[----:B------:R0:W-:Y:S06]  /*0e00*/  MEMBAR.SC.CTA ;  /* 0x0000000000007992 */ /* 0x0001ec0000000000 */
[----:B0-----:R-:W-:Y:S05]  /*0e10*/  BRA `(.L_x_565) ;  /* 0x0000000000087947 */ /* 0x001fea0003800000 */
.L_x_564:
[----:B------:R-:W-:Y:S05]  /*0e20*/  NANOSLEEP 0x15e ;  /* 0x0000015e0000795d */ /* 0x000fea0003800000 */
[----:B------:R-:W-:Y:S01]  /*0e30*/  NOP ;  /* 0x0000000000007918 */ /* 0x000fe20000000000 */
.L_x_565:
[----:B------:R-:W2:Y:S01]  /*0e40*/  LD.E.64.STRONG.GPU R12, desc[UR10][R10.64+-0x100] ;  /* 0xffff000a0a0c7980 */ /* 0x000ea2000c10fb00 */
[----:B------:R-:W-:Y:S01]  /*0e50*/  UMOV UR6, 0xffffffff ;  /* 0xffffffff00067882 */ /* 0x000fe20000000000 */
[----:B--2---:R-:W-:Y:S02]  /*0e60*/  ISETP.NE.AND P0, PT, R12, 0x63, PT ;  /* 0x000000630c00780c */ /* 0x004fe40003f05270 */
[----:B------:R-:W-:Y:S11]  /*0e70*/  BRA.DIV UR6, `(.L_x_566) ;  /* 0x0000002206207947 */ /* 0x000ff6000b800000 */
[----:B------:R-:W-:-:S13]  /*0e80*/  VOTE.ANY P0, !P0 ;  /* 0x0000000000ff7806 */ /* 0x000fda0004000100 */
.L_x_614:
[----:B------:R-:W-:Y:S05]  /*0e90*/  @P0 BRA `(.L_x_567) ;  /* 0xfffffffc00d00947 */ /* 0x000fea000383ffff */
.L_x_563:
        /* <DEDUP_REMOVED lines=31> */
.L_x_623:
[----:B------:R-:W-:Y:S05]  /*1090*/  @P0 BRA `(.L_x_569) ;  /* 0xfffffffc00240947 */ /* 0x000fea000383ffff */
.L_x_561:
        /* <DEDUP_REMOVED lines=16> */
.L_x_551:
[----:B------:R-:W0:Y:S01]  /*11a0*/  S2R R3, SR_CgaCtaId ;  /* 0x0000000000037919 */ /* 0x000e220000008800 */
[----:B------:R-:W-:Y:S05]  /*11b0*/  WARPSYNC.ALL ;  /* 0x0000000000007948 */ /* 0x000fea0003800000 */
[----:B------:R-:W-:Y:S01]  /*11c0*/  BAR.SYNC.DEFER_BLOCKING 0x0 ;  /* 0x0000000000007b1d */ /* 0x000fe20000010000 */
[----:B--2---:R-:W-:Y:S02]  /*11d0*/  MOV R0, 0x400 ;  /* 0x0000040000007802 */ /* 0x004fe40000000f00 */
[----:B------:R-:W-:Y:S02]  /*11e0*/  ISETP.NE.AND P0, PT, R27, RZ, PT ;  /* 0x000000ff1b00720c */ /* 0x000fe40003f05270 */
[----:B------:R-:W-:Y:S01]  /*11f0*/  ISETP.NE.AND P1, PT, R2, 0x3, PT ;  /* 0x000000030200780c */ /* 0x000fe20003f25270 */
[----:B------:R-:W1:Y:S02]  /*1200*/  LDCU UR6, c[0x0][0x3bc] ;  /* 0x00007780ff0677ac */ /* 0x000e640008000800 */
[----:B------:R-:W2:Y:S08]  /*1210*/  LDC.64 R14, c[0x0][0x390] ;  /* 0x0000e400ff0e7b82 */ /* 0x000eb00000000a00 */
[----:B------:R-:W3:Y:S01]  /*1220*/  LDC.64 R12, c[0x0][0x398] ;  /* 0x0000e600ff0c7b82 */ /* 0x000ee20000000a00 */
[----:B0-----:R-:W-:-:S05]  /*1230*/  LEA R6, R3, R0, 0x18 ;  /* 0x0000000003067211 */ /* 0x001fca00078ec0ff */
[----:B------:R-:W0:Y:S01]  /*1240*/  LDS R4, [R6+0x14] ;  /* 0x0000140006047984 */ /* 0x000e220000000800 */
[----:B------:R-:W-:-:S03]  /*1250*/  IMAD R18, R27, 0x18, R6 ;  /* 0x000000181b127824 */ /* 0x000fc600078e0206 */
[----:B------:R-:W4:Y:S04]  /*1260*/  LDS R0, [R6+0x24] ;  /* 0x0000240006007984 */ /* 0x000f280000000800 */
[----:B------:R-:W1:Y:S01]  /*1270*/  LDS R3, [R6+0x2c] ;  /* 0x00002c0006037984 */ /* 0x000e620000000800 */
[----:B0-----:R-:W-:-:S04]  /*1280*/  SEL R4, R4, RZ, P0 ;  /* 0x000000ff04047207 */ /* 0x001fc80000000000 */
[----:B----4-:R-:W-:Y:S02]  /*1290*/  IADD3 R4, PT, PT, -R0, R4, R11 ;  /* 0x0000000400047210 */ /* 0x010fe40007ffe10b */
[----:B------:R-:W0:Y:S01]  /*12a0*/  LDC.64 R10, c[0x0][0x3a0] ;  /* 0x0000e800ff0a7b82 */ /* 0x000e220000000a00 */
[----:B-1----:R-:W-:Y:S02]  /*12b0*/  IADD3 R16, PT, PT, -R3, 0x80, RZ ;  /* 0x0000008003107810 */ /* 0x002fe40007ffe1ff */
[----:B------:R-:W-:-:S05]  /*12c0*/  IMAD.IADD R5, R27, 0x1, -R4 ;  /* 0x000000011b057824 */ /* 0x000fca00078e0a04 */
[----:B------:R-:W-:Y:S01]  /*12d0*/  BAR.SYNC.DEFER_BLOCKING 0x0 ;  /* 0x0000000000007b1d */ /* 0x000fe20000010000 */
[----:B------:R-:W-:Y:S01]  /*12e0*/  ISETP.GE.AND P0, PT, R27, R16, PT ;  /* 0x000000101b00720c */ /* 0x000fe20003f06270 */
[----:B------:R-:W-:-:S04]  /*12f0*/  @!P1 IMAD.IADD R5, R16, 0x1, R4 ;  /* 0x0000000110059824 */ /* 0x000fc800078e0204 */
[----:B------:R-:W-:-:S05]  /*1300*/  IMAD R17, R5, 0x18, R6 ;  /* 0x0000001805117824 */ /* 0x000fca00078e0206 */
[----:B-----5:R-:W-:Y:S04]  /*1310*/  STS.64 [R17], R20 ;  /* 0x0000001411007388 */ /* 0x020fe80000000a00 */
[----:B------:R1:W-:Y:S04]  /*1320*/  STS.64 [R17+0x8], R8 ;  /* 0x0000080811007388 */ /* 0x0003e80000000a00 */
[----:B------:R2:W-:Y:S01]  /*1330*/  STS [R17+0x10], R2 ;  /* 0x0000100211007388 */ /* 0x0005e20000000800 */
[----:B------:R-:W-:Y:S01]  /*1340*/  BAR.SYNC.DEFER_BLOCKING 0x0 ;  /* 0x0000000000007b1d */ /* 0x000fe20000010000 */
[----:B-1----:R-:W-:-:S05]  /*1350*/  VIADD R9, R27, UR8 ;  /* 0x000000081b097c36 */ /* 0x002fca0008000000 */
[----:B------:R-:W-:-:S04]  /*1360*/  LOP3.LUT R9, RZ, R9, RZ, 0x33, !PT ;  /* 0x00000009ff097212 */ /* 0x000fc800078e33ff */
[C---:B------:R-:W-:Y:S02]  /*1370*/  IADD3 R9, PT, PT, R0.reuse, UR6, R9 ;  /* 0x0000000600097c10 */ /* 0x040fe4000fffe009 */
[----:B------:R-:W-:-:S05]  /*1380*/  IADD3 R0, PT, PT, R0, R3, R27 ;  /* 0x0000000300007210 */ /* 0x000fca0007ffe01b */
[----:B------:R-:W-:Y:S01]  /*1390*/  @P0 VIADD R9, R0, 0xffffff80 ;  /* 0xffffff8000090836 */ /* 0x000fe20000000000 */
[----:B------:R-:W1:Y:S03]  /*13a0*/  LDS.64 R6, [R18] ;  /* 0x0000000012067984 */ /* 0x000e660000000a00 */
[C---:B--2---:R-:W-:Y:S01]  /*13b0*/  IMAD.WIDE R2, R9.reuse, 0x8, R14 ;  /* 0x0000000809027825 */ /* 0x044fe200078e020e */
[----:B------:R-:W2:Y:S03]  /*13c0*/  LDS.64 R4, [R18+0x8] ;  /* 0x0000080012047984 */ /* 0x000ea60000000a00 */
[C---:B---3--:R-:W-:Y:S01]  /*13d0*/  IMAD.WIDE R12, R9.reuse, 0x8, R12 ;  /* 0x00000008090c7825 */ /* 0x048fe200078e020c */
[----:B------:R-:W3:Y:S03]  /*13e0*/  LDS R19, [R18+0x10] ;  /* 0x0000100012137984 */ /* 0x000ee60000000800 */
[----:B0-----:R-:W-:Y:S01]  /*13f0*/  IMAD.WIDE R10, R9, 0x4, R10 ;  /* 0x00000004090a7825 */ /* 0x001fe200078e020a */
[----:B-1----:R-:W-:Y:S04]  /*1400*/  STG.E.64 desc[UR10][R2.64], R6 ;  /* 0x0000000602007986 */ /* 0x002fe8000c101b0a */
[----:B--2---:R-:W-:Y:S04]  /*1410*/  STG.E.64 desc[UR10][R12.64], R4 ;  /* 0x000000040c007986 */ /* 0x004fe8000c101b0a */
[----:B---3--:R-:W-:Y:S01]  /*1420*/  STG.E desc[UR10][R10.64], R19 ;  /* 0x000000130a007986 */ /* 0x008fe2000c10190a */
[----:B------:R-:W-:Y:S05]  /*1430*/  EXIT ;  /* 0x000000000000794d */ /* 0x000fea0003800000 */
.L_x_549:
[----:B------:R-:W0:Y:S01]  /*1440*/  LDCU UR6, c[0x0][0x3bc] ;  /* 0x00007780ff0677ac */ /* 0x000e220008000800 */
[----:B------:R-:W-:Y:S02]  /*1450*/  UISETP.NE.AND UP0, UPT, UR4, URZ, UPT ;  /* 0x000000ff0400728c */ /* 0x000fe4000bf05270 */
[----:B0-----:R-:W-:-:S07]  /*1460*/  UIADD3 UR5, UPT, UPT, -UR8, UR6, URZ ;  /* 0x0000000608057290 */ /* 0x001fce000fffe1ff */
[----:B------:R-:W-:Y:S05]  /*1470*/  BRA.U UP0, `(.L_x_570) ;  /* 0x0000000500447547 */ /* 0x000fea000b800000 */
[----:B------:R-:W0:Y:S01]  /*1480*/  S2R R0, SR_TID.X ;  /* 0x0000000000007919 */ /* 0x000e220000002100 */
[----:B------:R-:W-:Y:S01]  /*1490*/  IMAD.MOV.U32 R11, RZ, RZ, RZ ;  /* 0x000000ffff0b7224 */ /* 0x000fe200078e00ff */
[----:B0-----:R-:W-:-:S13]  /*14a0*/  ISETP.GE.AND P0, PT, R0, UR5, PT ;  /* 0x0000000500007c0c */ /* 0x001fda000bf06270 */
[----:B------:R-:W0:Y:S01]  /*14b0*/  @!P0 LDC.64 R2, c[0x0][0x380] ;  /* 0x0000e000ff028b82 */ /* 0x000e220000000a00 */
[----:B------:R-:W-:-:S04]  /*14c0*/  @!P0 VIADD R5, R0, UR8 ;  /* 0x0000000800058c36 */ /* 0x000fc80008000000 */
[----:B0-----:R-:W-:-:S05]  /*14d0*/  @!P0 IMAD.WIDE.U32 R4, R5, 0x18, R2 ;  /* 0x0000001805048825 */ /* 0x001fca00078e0002 */
[----:B------:R-:W2:Y:S01]  /*14e0*/  @!P0 LDG.E R11, desc[UR10][R4.64+0x10] ;  /* 0x0000100a040b8981 */ /* 0x000ea2000c1e1900 */
[----:B------:R-:W-:Y:S02]  /*14f0*/  CS2R R8, SRZ ;  /* 0x0000000000087805 */ /* 0x000fe4000001ff00 */
[----:B------:R-:W-:-:S04]  /*1500*/  CS2R R2, SRZ ;  /* 0x0000000000027805 */ /* 0x000fc8000001ff00 */
[----:B------:R-:W3:Y:S04]  /*1510*/  @!P0 LDG.E.64 R8, desc[UR10][R4.64] ;  /* 0x0000000a04088981 */ /* 0x000ee8000c1e1b00 */
[----:B------:R0:W4:Y:S01]  /*1520*/  @!P0 LDG.E.64 R2, desc[UR10][R4.64+0x8] ;  /* 0x0000080a04028981 */ /* 0x000122000c1e1b00 */
[----:B------:R-:W-:Y:S01]  /*1530*/  IMAD.MOV.U32 R10, RZ, RZ, 0x1 ;  /* 0x00000001ff0a7424 */ /* 0x000fe200078e00ff */
[----:B------:R-:W-:Y:S01]  /*1540*/  MOV R13, 0x400 ;  /* 0x00000400000d7802 */ /* 0x000fe20000000f00 */
        /* <DEDUP_REMOVED lines=32> */
[C---:B------:R-:W-:Y:S02]  /*1750*/  IADD3 R7, PT, PT, R6.reuse, UR5, R7 ;  /* 0x0000000506077c10 */ /* 0x040fe4000fffe007 */
[----:B------:R-:W-:Y:S02]  /*1760*/  SEL R4, R6, R4, !P2 ;  /* 0x0000000406047207 */ /* 0x000fe40005000000 */
[----:B------:R-:W-:Y:S01]  /*1770*/  SEL R5, R5, RZ, P4 ;  /* 0x000000ff05057207 */ /* 0x000fe20002000000 */
[----:B------:R-:W-:Y:S01]  /*1780*/  VIADD R10, R7, 0xffffff80 ;  /* 0xffffff80070a7836 */ /* 0x000fe20000000000 */
[----:B------:R-:W-:-:S04]  /*1790*/  SEL R4, R4, RZ, P3 ;  /* 0x000000ff04047207 */ /* 0x000fc80001800000 */
[----:B------:R-:W-:Y:S01]  /*17a0*/  IADD3 R7, PT, PT, -R10, UR5, RZ ;  /* 0x000000050a077c10 */ /* 0x000fe2000fffe1ff */
[----:B------:R-:W-:-:S04]  /*17b0*/  IMAD.IADD R5, R4, 0x1, R5 ;  /* 0x0000000104057824 */ /* 0x000fc800078e0205 */
[----:B------:R-:W-:Y:S02]  /*17c0*/  IMAD.IADD R4, R0, 0x1, -R5 ;  /* 0x0000000100047824 */ /* 0x000fe400078e0a05 */
[----:B------:R-:W-:-:S04]  /*17d0*/  @P1 IMAD.IADD R4, R5, 0x1, R7 ;  /* 0x0000000105041824 */ /* 0x000fc800078e0207 */
[----:B------:R-:W-:-:S05]  /*17e0*/  IMAD R5, R4, 0x18, R13 ;  /* 0x0000001804057824 */ /* 0x000fca00078e020d */
[----:B---3--:R0:W-:Y:S04]  /*17f0*/  STS.64 [R5], R8 ;  /* 0x0000000805007388 */ /* 0x0081e80000000a00 */
[----:B----4-:R0:W-:Y:S04]  /*1800*/  STS.64 [R5+0x8], R2 ;  /* 0x0000080205007388 */ /* 0x0101e80000000a00 */
[----:B------:R0:W-:Y:S01]  /*1810*/  STS [R5+0x10], R11 ;  /* 0x0000100b05007388 */ /* 0x0001e20000000800 */
[----:B------:R-:W-:Y:S06]  /*1820*/  BAR.SYNC.DEFER_BLOCKING 0x0 ;  /* 0x0000000000007b1d */ /* 0x000fec0000010000 */
[----:B------:R-:W-:Y:S05]  /*1830*/  @P0 BRA.U `(.L_x_571) ;  /* 0x0000001100340947 */ /* 0x000fea0003800000 */
[C---:B------:R-:W-:Y:S01]  /*1840*/  ISETP.GE.AND P1, PT, R0.reuse, R7, PT ;  /* 0x000000070000720c */ /* 0x040fe20003f26270 */
[----:B0-----:R-:W-:Y:S01]  /*1850*/  IMAD.IADD R11, R0, 0x1, -R7 ;  /* 0x00000001000b7824 */ /* 0x001fe200078e0a07 */
[----:B------:R-:W-:Y:S01]  /*1860*/  LOP3.LUT R2, RZ, R0, RZ, 0x33, !PT ;  /* 0x00000000ff027212 */ /* 0x000fe200078e33ff */
[----:B------:R-:W-:Y:S10]  /*1870*/  BSSY.RECONVERGENT B0, `(.L_x_572) ;  /* 0x0000010000007945 */ /* 0x000ff40003800200 */
[----:B------:R-:W-:Y:S01]  /*1880*/  @!P1 VIADD R11, R2, UR6 ;  /* 0x00000006020b9c36 */ /* 0x000fe20008000000 */
[----:B------:R-:W-:Y:S06]  /*1890*/  @P0 BRA `(.L_x_573) ;  /* 0x0000000000340947 */ /* 0x000fec0003800000 */
[----:B------:R-:W-:Y:S01]  /*18a0*/  IMAD R0, R0, 0x18, R13 ;  /* 0x0000001800007824 */ /* 0x000fe200078e020d */
[----:B------:R-:W0:Y:S04]  /*18b0*/  LDC.64 R6, c[0x0][0x390] ;  /* 0x0000e400ff067b82 */ /* 0x000e280000000a00 */
[----:B------:R-:W1:Y:S04]  /*18c0*/  LDS.64 R4, [R0] ;  /* 0x0000000000047984 */ /* 0x000e680000000a00 */
[----:B------:R-:W2:Y:S01]  /*18d0*/  LDS.64 R2, [R0+0x8] ;  /* 0x0000080000027984 */ /* 0x000ea20000000a00 */
[----:B------:R-:W3:Y:S03]  /*18e0*/  LDC.64 R8, c[0x0][0x398] ;  /* 0x0000e600ff087b82 */ /* 0x000ee60000000a00 */
[----:B------:R-:W4:Y:S05]  /*18f0*/  LDS R15, [R0+0x10] ;  /* 0x00001000000f7984 */ /* 0x000f2a0000000800 */
[----:B------:R-:W5:Y:S01]  /*1900*/  LDC.64 R12, c[0x0][0x3a0] ;  /* 0x0000e800ff0c7b82 */ /* 0x000f620000000a00 */
[----:B0-----:R-:W-:-:S04]  /*1910*/  IMAD.WIDE R6, R11, 0x8, R6 ;  /* 0x000000080b067825 */ /* 0x001fc800078e0206 */
[----:B---3--:R-:W-:-:S04]  /*1920*/  IMAD.WIDE R8, R11, 0x8, R8 ;  /* 0x000000080b087825 */ /* 0x008fc800078e0208 */
[----:B-----5:R-:W-:Y:S01]  /*1930*/  IMAD.WIDE R12, R11, 0x4, R12 ;  /* 0x000000040b0c7825 */ /* 0x020fe200078e020c */
[----:B-1----:R0:W-:Y:S04]  /*1940*/  STG.E.64 desc[UR10][R6.64], R4 ;  /* 0x0000000406007986 */ /* 0x0021e8000c101b0a */
[----:B--2---:R0:W-:Y:S04]  /*1950*/  STG.E.64 desc[UR10][R8.64], R2 ;  /* 0x0000000208007986 */ /* 0x0041e8000c101b0a */
[----:B----4-:R0:W-:Y:S02]  /*1960*/  STG.E desc[UR10][R12.64], R15 ;  /* 0x0000000f0c007986 */ /* 0x0101e4000c10190a */
.L_x_573:
[----:B------:R-:W-:Y:S05]  /*1970*/  BSYNC.RECONVERGENT B0 ;  /* 0x0000000000007941 */ /* 0x000fea0003800200 */
.L_x_572:
[----:B------:R-:W-:Y:S05]  /*1980*/  BRA `(.L_x_571) ;  /* 0x0000000c00e07947 */ /* 0x000fea0003800000 */
.L_x_570:
[----:B------:R-:W0:Y:S01]  /*1990*/  S2R R4, SR_TID.X ;  /* 0x0000000000047919 */ /* 0x000e220000002100 */
[----:B------:R-:W-:Y:S01]  /*19a0*/  IMAD.U32 R0, RZ, RZ, UR8 ;  /* 0x00000008ff007e24 */ /* 0x000fe2000f8e00ff */
[----:B0-----:R-:W-:-:S13]  /*19b0*/  ISETP.GE.AND P1, PT, R4, UR5, PT ;  /* 0x0000000504007c0c */ /* 0x001fda000bf26270 */
[----:B------:R-:W0:Y:S01]  /*19c0*/  @!P1 LDC.64 R2, c[0x0][0x380] ;  /* 0x0000e000ff029b82 */ /* 0x000e220000000a00 */
[----:B------:R-:W-:-:S04]  /*19d0*/  @!P1 IADD3 R5, P0, PT, R4, UR8, RZ ;  /* 0x0000000804059c10 */ /* 0x000fc8000ff1e0ff */
[----:B------:R-:W-:-:S05]  /*19e0*/  @!P1 LEA.HI.X.SX32 R0, R0, RZ, 0x1, P0 ;  /* 0x000000ff00009211 */ /* 0x000fca00000f0eff */
[----:B------:R-:W-:Y:S02]  /*19f0*/  @!P1 IMAD R7, R0, 0x18, RZ ;  /* 0x0000001800079824 */ /* 0x000fe400078e02ff */
[----:B0-----:R-:W-:-:S04]  /*1a00*/  @!P1 IMAD.WIDE.U32 R2, R5, 0x18, R2 ;  /* 0x0000001805029825 */ /* 0x001fc800078e0002 */
[----:B------:R-:W-:Y:S02]  /*1a10*/  @!P1 IMAD.IADD R7, R3, 0x1, R7 ;  /* 0x0000000103079824 */ /* 0x000fe400078e0207 */
[----:B------:R-:W-:Y:S02]  /*1a20*/  IMAD.MOV.U32 R3, RZ, RZ, RZ ;  /* 0x000000ffff037224 */ /* 0x000fe400078e00ff */
[----:B------:R-:W-:-:S05]  /*1a30*/  @!P1 IMAD.MOV.U32 R6, RZ, RZ, R2 ;  /* 0x000000ffff069224 */ /* 0x000fca00078e0002 */
        /* <DEDUP_REMOVED lines=8> */
[----:B------:R-:W-:-:S02]  /*1ac0*/  UMOV UR6, 0x400 ;  /* 0x0000040000067882 */ /* 0x000fc40000000000 */
[----:B-1----:R-:W-:Y:S01]  /*1ad0*/  ULEA UR6, UR7, UR6, 0x18 ;  /* 0x0000000607067291 */ /* 0x002fe2000f8ec0ff */
[----:B------:R-:W-:Y:S01]  /*1ae0*/  BAR.SYNC.DEFER_BLOCKING 0x0 ;  /* 0x0000000000007b1d */ /* 0x000fe20000010000 */
[----:B0-----:R-:W-:Y:S02]  /*1af0*/  ISETP.NE.AND P2, PT, R28, RZ, PT ;  /* 0x000000ff1c00720c */ /* 0x001fe40003f45270 */
[----:B--2---:R-:W-:-:S04]  /*1b00*/  @!P1 ISETP.NE.AND P0, PT, R3, 0x3, PT ;  /* 0x000000030300980c */ /* 0x004fc80003f05270 */
[----:B------:R-:W-:Y:S02]  /*1b10*/  @!P1 SEL R2, RZ, 0x1, P0 ;  /* 0x00000001ff029807 */ /* 0x000fe40000000000 */
[----:B------:R-:W-:-:S06]  /*1b20*/  ISETP.NE.AND P1, PT, R28, 0x1f, PT ;  /* 0x0000001f1c00780c */ /* 0x000fcc0003f25270 */
[----:B------:R-:W0:Y:S02]  /*1b30*/  SHFL.UP P0, R5, R2, 0x1, RZ ;  /* 0x0420000002057989 */ /* 0x000e2400000000ff */
[----:B0-----:R-:W-:-:S05]  /*1b40*/  @P0 IMAD.IADD R5, R5, 0x1, R2 ;  /* 0x0000000105050824 */ /* 0x001fca00078e0202 */
[----:B------:R-:W0:Y:S02]  /*1b50*/  SHFL.UP P0, R0, R5, 0x2, RZ ;  /* 0x0440000005007989 */ /* 0x000e2400000000ff */
[----:B0-----:R-:W-:Y:S01]  /*1b60*/  @P0 IMAD.IADD R0, R5, 0x1, R0 ;  /* 0x0000000105000824 */ /* 0x001fe200078e0200 */
[----:B------:R-:W-:-:S04]  /*1b70*/  SHF.R.U32.HI R5, RZ, 0x5, R4 ;  /* 0x00000005ff057819 */ /* 0x000fc80000011604 */
[----:B------:R-:W0:Y:S02]  /*1b80*/  SHFL.UP P0, R9, R0, 0x4, RZ ;  /* 0x0480000000097989 */ /* 0x000e2400000000ff */
[----:B0-----:R-:W-:Y:S01]  /*1b90*/  @P0 IMAD.IADD R9, R0, 0x1, R9 ;  /* 0x0000000100090824 */ /* 0x001fe200078e0209 */
[----:B------:R-:W-:-:S04]  /*1ba0*/  @!P1 LEA R0, R5, UR6, 0x2 ;  /* 0x0000000605009c11 */ /* 0x000fc8000f8e10ff */
[----:B------:R-:W0:Y:S02]  /*1bb0*/  SHFL.UP P0, R12, R9, 0x8, RZ ;  /* 0x05000000090c7989 */ /* 0x000e2400000000ff */
[----:B0-----:R-:W-:-:S05]  /*1bc0*/  @P0 IMAD.IADD R12, R9, 0x1, R12 ;  /* 0x00000001090c0824 */ /* 0x001fca00078e020c */
[----:B---3--:R-:W0:Y:S02]  /*1bd0*/  SHFL.UP P0, R7, R12, 0x10, RZ ;  /* 0x060000000c077989 */ /* 0x008e2400000000ff */
[----:B0-----:R-:W-:Y:S01]  /*1be0*/  @P0 IMAD.IADD R7, R12, 0x1, R7 ;  /* 0x000000010c070824 */ /* 0x001fe200078e0207 */
[----:B------:R-:W-:-:S03]  /*1bf0*/  ISETP.NE.AND P0, PT, R5, 0x2, PT ;  /* 0x000000020500780c */ /* 0x000fc60003f05270 */
[----:B------:R-:W-:Y:S01]  /*1c00*/  IMAD.IADD R27, R7, 0x1, -R2 ;  /* 0x00000001071b7824 */ /* 0x000fe200078e0a02 */
[----:B------:R-:W-:Y:S01]  /*1c10*/  @!P1 STS [R0], R7 ;  /* 0x0000000700009388 */ /* 0x000fe20000000800 */
[----:B------:R-:W-:Y:S01]  /*1c20*/  BAR.SYNC.DEFER_BLOCKING 0x0 ;  /* 0x0000000000007b1d */ /* 0x000fe20000010000 */
[----:B------:R-:W-:Y:S02]  /*1c30*/  ISETP.NE.AND P1, PT, R5, 0x3, PT ;  /* 0x000000030500780c */ /* 0x000fe40003f25270 */
[----:B------:R-:W-:-:S03]  /*1c40*/  SEL R5, R27, RZ, P2 ;  /* 0x000000ff1b057207 */ /* 0x000fc60001000000 */
[----:B------:R-:W0:Y:S02]  /*1c50*/  LDS.128 R8, [UR6] ;  /* 0x00000006ff087984 */ /* 0x000e240008000c00 */
[----:B0-----:R-:W-:-:S04]  /*1c60*/  IMAD.IADD R9, R8, 0x1, R9 ;  /* 0x0000000108097824 */ /* 0x001fc800078e0209 */
[----:B------:R-:W-:Y:S01]  /*1c70*/  IMAD.IADD R10, R10, 0x1, R9 ;  /* 0x000000010a0a7824 */ /* 0x000fe200078e0209 */
[----:B------:R-:W-:Y:S02]  /*1c80*/  SEL R8, R9, R8, !P0 ;  /* 0x0000000809087207 */ /* 0x000fe40004000000 */
[----:B------:R-:W-:Y:S01]  /*1c90*/  ISETP.GT.U32.AND P0, PT, R4, 0x1f, PT ;  /* 0x0000001f0400780c */ /* 0x000fe20003f04070 */
[----:B------:R-:W-:Y:S01]  /*1ca0*/  IMAD.IADD R7, R11, 0x1, R10 ;  /* 0x000000010b077824 */ /* 0x000fe200078e020a */
[----:B------:R-:W-:Y:S02]  /*1cb0*/  SEL R8, R10, R8, !P1 ;  /* 0x000000080a087207 */ /* 0x000fe40004800000 */
        /* <DEDUP_REMOVED lines=18> */
.L_x_575:
[----:B------:R-:W-:Y:S05]  /*1de0*/  NANOSLEEP 0x1c2 ;  /* 0x000001c20000795d */ /* 0x000fea0003800000 */
[----:B------:R-:W-:Y:S01]  /*1df0*/  NOP ;  /* 0x0000000000007918 */ /* 0x000fe20000000000 */
.L_x_576:
[----:B------:R-:W-:-:S05]  /*1e00*/  IMAD.WIDE R8, R20, 0x8, R8 ;  /* 0x0000000814087825 */ /* 0x000fca00078e0208 */
[----:B------:R-:W2:Y:S01]  /*1e10*/  LD.E.64.STRONG.GPU R18, desc[UR10][R8.64+0x100] ;  /* 0x0001000a08127980 */ /* 0x000ea2000c10fb00 */
[----:B------:R-:W-:Y:S01]  /*1e20*/  UMOV UR7, 0xffffffff ;  /* 0xffffffff00077882 */ /* 0x000fe20000000000 */
[----:B--2---:R-:W-:Y:S02]  /*1e30*/  ISETP.NE.AND P0, PT, R18, 0x63, PT ;  /* 0x000000631200780c */ /* 0x004fe40003f05270 */
[----:B------:R-:W-:Y:S11]  /*1e40*/  BRA.DIV UR7, `(.L_x_577) ;  /* 0x0000001607307947 */ /* 0x000ff6000b800000 */
[----:B------:R-:W-:-:S13]  /*1e50*/  VOTE.ANY P0, !P0 ;  /* 0x0000000000ff7806 */ /* 0x000fda0004000100 */
.L_x_626:
[----:B------:R-:W-:Y:S05]  /*1e60*/  @!P0 BRA `(.L_x_578) ;  /* 0x0000000000308947 */ /* 0x000fea0003800000 */
.L_x_582:
[----:B------:R-:W-:Y:S05]  /*1e70*/  YIELD ;  /* 0x0000000000007946 */ /* 0x000fea0003800000 */
[----:B------:R-:W-:Y:S05]  /*1e80*/  @P1 BRA `(.L_x_579) ;  /* 0x0000000000081947 */ /* 0x000fea0003800000 */
[----:B------:R0:W-:Y:S06]  /*1e90*/  MEMBAR.SC.CTA ;  /* 0x0000000000007992 */ /* 0x0001ec0000000000 */
[----:B0-----:R-:W-:Y:S05]  /*1ea0*/  BRA `(.L_x_580) ;  /* 0x0000000000087947 */ /* 0x001fea0003800000 */
.L_x_579:
[----:B------:R-:W-:Y:S05]  /*1eb0*/  NANOSLEEP 0x15e ;  /* 0x0000015e0000795d */ /* 0x000fea0003800000 */
[----:B------:R-:W-:Y:S01]  /*1ec0*/  NOP ;  /* 0x0000000000007918 */ /* 0x000fe20000000000 */
.L_x_580:
[----:B------:R-:W2:Y:S01]  /*1ed0*/  LD.E.64.STRONG.GPU R18, desc[UR10][R8.64+0x100] ;  /* 0x0001000a08127980 */ /* 0x000ea2000c10fb00 */
[----:B------:R-:W-:Y:S01]  /*1ee0*/  UMOV UR7, 0xffffffff ;  /* 0xffffffff00077882 */ /* 0x000fe20000000000 */
[----:B--2---:R-:W-:Y:S02]  /*1ef0*/  ISETP.NE.AND P0, PT, R18, 0x63, PT ;  /* 0x000000631200780c */ /* 0x004fe40003f05270 */
[----:B------:R-:W-:Y:S11]  /*1f00*/  BRA.DIV UR7, `(.L_x_581) ;  /* 0x0000001607207947 */ /* 0x000ff6000b800000 */
[----:B------:R-:W-:-:S13]  /*1f10*/  VOTE.ANY P0, !P0 ;  /* 0x0000000000ff7806 */ /* 0x000fda0004000100 */
.L_x_629:
[----:B------:R-:W-:Y:S05]  /*1f20*/  @P0 BRA `(.L_x_582) ;  /* 0xfffffffc00d00947 */ /* 0x000fea000383ffff */
.L_x_578:
        /* <DEDUP_REMOVED lines=11> */
[----:B------:R0:W2:Y:S02]  /*1fe0*/  POPC R21, R6 ;  /* 0x0000000600157309 */ /* 0x0000a40000000000 */
[C---:B0-----:R-:W-:Y:S01]  /*1ff0*/  VIADD R6, R28.reuse, 0x8 ;  /* 0x000000081c067836 */ /* 0x041fe20000000000 */
[----:B--2---:R-:W0:Y:S01]  /*2000*/  SHFL.DOWN PT, R25, R19, 0x1, R21 ;  /* 0x0820000013197989 */ /* 0x004e2200000e0015 */
[-C--:B------:R-:W-:Y:S02]  /*2010*/  ISETP.GE.AND P0, PT, R28, R21.reuse, PT ;  /* 0x000000151c00720c */ /* 0x080fe40003f06270 */
[-C--:B------:R-:W-:Y:S02]  /*2020*/  ISETP.GT.AND P1, PT, R5, R21.reuse, PT ;  /* 0x000000150500720c */ /* 0x080fe40003f24270 */
        /* <DEDUP_REMOVED lines=16> */
[----:B------:R1:W0:Y:S05]  /*2130*/  SHFL.DOWN PT, R25, R19, 0x10, R21 ;  /* 0x0a00000013197989 */ /* 0x00022a00000e0015 */
[----:B------:R-:W-:Y:S02]  /*2140*/  VOTE.ALL P0, P0 ;  /* 0x0000000000ff7806 */ /* 0x000fe40000000000 */
[----:B-1----:R-:W-:-:S05]  /*2150*/  IADD3 R21, P2, PT, R10, 0x100, RZ ;  /* 0x000001000a157810 */ /* 0x002fca0007f5e0ff */
[----:B------:R-:W-:Y:S01]  /*2160*/  IMAD.X R24, RZ, RZ, R11, P2 ;  /* 0x000000ffff187224 */ /* 0x000fe200010e060b */
[----:B0-----:R-:W-:-:S05]  /*2170*/  SEL R22, R25, RZ, !P1 ;  /* 0x000000ff19167207 */ /* 0x001fca0004800000 */
[----:B------:R-:W-:-:S07]  /*2180*/  IMAD.IADD R22, R19, 0x1, R22 ;  /* 0x0000000113167824 */ /* 0x000fce00078e0216 */
.L_x_638:
[----:B------:R-:W-:Y:S05]  /*2190*/  @!P0 BRA `(.L_x_584) ;  /* 0x0000000000dc8947 */ /* 0x000fea0003800000 */
.L_x_592:
        /* <DEDUP_REMOVED lines=9> */
.L_x_641:
[----:B------:R-:W-:Y:S05]  /*2230*/  @!P0 BRA `(.L_x_586) ;  /* 0x0000000000348947 */ /* 0x000fea0003800000 */
[----:B------:R-:W-:-:S13]  /*2240*/  ISETP.GT.U32.AND P1, PT, R0, 0x1f3, PT ;  /* 0x000001f30000780c */ /* 0x000fda0003f24070 */
.L_x_590:
[----:B------:R-:W-:Y:S05]  /*2250*/  YIELD ;  /* 0x0000000000007946 */ /* 0x000fea0003800000 */
[----:B------:R-:W-:Y:S05]  /*2260*/  @P1 BRA `(.L_x_587) ;  /* 0x0000000000081947 */ /* 0x000fea0003800000 */
[----:B------:R0:W-:Y:S06]  /*2270*/  MEMBAR.SC.CTA ;  /* 0x0000000000007992 */ /* 0x0001ec0000000000 */
[----:B0-----:R-:W-:Y:S05]  /*2280*/  BRA `(.L_x_588) ;  /* 0x0000000000087947 */ /* 0x001fea0003800000 */
.L_x_587:
[----:B------:R-:W-:Y:S05]  /*2290*/  NANOSLEEP 0x15e ;  /* 0x0000015e0000795d */ /* 0x000fea0003800000 */
[----:B------:R-:W-:Y:S01]  /*22a0*/  NOP ;  /* 0x0000000000007918 */ /* 0x000fe20000000000 */
.L_x_588:
[----:B------:R-:W2:Y:S01]  /*22b0*/  LD.E.64.STRONG.GPU R18, desc[UR10][R10.64+-0x100] ;  /* 0xffff000a0a127980 */ /* 0x000ea2000c10fb00 */
[----:B------:R-:W-:Y:S01]  /*22c0*/  UMOV UR7, 0xffffffff ;  /* 0xffffffff00077882 */ /* 0x000fe20000000000 */
[----:B--2---:R-:W-:Y:S02]  /*22d0*/  ISETP.NE.AND P0, PT, R18, 0x63, PT ;  /* 0x000000631200780c */ /* 0x004fe40003f05270 */
[----:B------:R-:W-:Y:S11]  /*22e0*/  BRA.DIV UR7, `(.L_x_589) ;  /* 0x00000016076c7947 */ /* 0x000ff6000b800000 */
[----:B------:R-:W-:-:S13]  /*22f0*/  VOTE.ANY P0, !P0 ;  /* 0x0000000000ff7806 */ /* 0x000fda0004000100 */
.L_x_644:
[----:B------:R-:W-:Y:S05]  /*2300*/  @P0 BRA `(.L_x_590) ;  /* 0xfffffffc00d00947 */ /* 0x000fea000383ffff */
.L_x_586:
        /* <DEDUP_REMOVED lines=31> */
.L_x_653:
[----:B------:R-:W-:Y:S05]  /*2500*/  @P0 BRA `(.L_x_592) ;  /* 0xfffffffc00240947 */ /* 0x000fea000383ffff */
.L_x_584:
        /* <DEDUP_REMOVED lines=16> */
.L_x_574:
[----:B------:R-:W-:Y:S05]  /*2610*/  WARPSYNC.ALL ;  /* 0x0000000000007948 */ /* 0x000fea0003800000 */
[C---:B------:R-:W-:Y:S01]  /*2620*/  ISETP.GE.AND P1, PT, R4.reuse, UR5, PT ;  /* 0x0000000504007c0c */ /* 0x040fe2000bf26270 */
[----:B--2---:R-:W0:Y:S01]  /*2630*/  S2R R6, SR_CgaCtaId ;  /* 0x0000000000067919 */ /* 0x004e220000008800 */
[----:B------:R-:W-:Y:S01]  /*2640*/  MOV R5, 0x400 ;  /* 0x0000040000057802 */ /* 0x000fe20000000f00 */
[----:B------:R-:W-:Y:S01]  /*2650*/  UIADD3 UR6, UPT, UPT, -UR5, 0x80, URZ ;  /* 0x0000008005067890 */ /* 0x000fe2000fffe1ff */
[----:B------:R-:W-:Y:S01]  /*2660*/  BAR.SYNC.DEFER_BLOCKING 0x0 ;  /* 0x0000000000007b1d */ /* 0x000fe20000010000 */
[----:B------:R-:W-:-:S02]  /*2670*/  ISETP.NE.AND P2, PT, R4, RZ, PT ;  /* 0x000000ff0400720c */ /* 0x000fc40003f45270 */
[----:B------:R-:W-:-:S03]  /*2680*/  ISETP.NE.AND P0, PT, R2, RZ, PT ;  /* 0x000000ff0200720c */ /* 0x000fc60003f05270 */
[----:B------:R-:W-:Y:S01]  /*2690*/  BSSY.RECONVERGENT B0, `(.L_x_571) ;  /* 0x0000027000007945 */ /* 0x000fe20003800200 */
[----:B0-----:R-:W-:-:S05]  /*26a0*/  LEA R7, R6, R5, 0x18 ;  /* 0x0000000506077211 */ /* 0x001fca00078ec0ff */
[----:B------:R-:W0:Y:S04]  /*26b0*/  LDS.128 R8, [R7+0x20] ;  /* 0x0000200007087984 */ /* 0x000e280000000c00 */
[----:B------:R-:W1:Y:S01]  /*26c0*/  LDS R5, [R7+0x14] ;  /* 0x0000140007057984 */ /* 0x000e620000000800 */
[----:B0-----:R-:W-:Y:S01]  /*26d0*/  R2UR UR4, R11 ;  /* 0x000000000b0472ca */ /* 0x001fe200000e0000 */
[----:B------:R-:W-:Y:S01]  /*26e0*/  VIADD R10, R10, -UR6 ;  /* 0x800000060a0a7c36 */ /* 0x000fe20008000000 */
[----:B-1----:R-:W-:-:S04]  /*26f0*/  SEL R5, R5, RZ, P2 ;  /* 0x000000ff05057207 */ /* 0x002fc80001000000 */
[----:B------:R-:W-:-:S07]  /*2700*/  IADD3 R5, PT, PT, -R9, R5, R0 ;  /* 0x0000000509057210 */ /* 0x000fce0007ffe100 */
[----:B------:R-:W-:Y:S01]  /*2710*/  UIADD3 UR4, UPT, UPT, UR5, UR6, -UR4 ;  /* 0x0000000605047290 */ /* 0x000fe2000fffe804 */
[----:B------:R-:W-:-:S05]  /*2720*/  IMAD.IADD R0, R4, 0x1, -R5 ;  /* 0x0000000104007824 */ /* 0x000fca00078e0a05 */
[----:B------:R-:W-:-:S04]  /*2730*/  @P0 VIADD R0, R5, UR4 ;  /* 0x0000000405000c36 */ /* 0x000fc80008000000 */
[----:B------:R-:W-:Y:S01]  /*2740*/  IMAD R5, R0, 0x18, R7 ;  /* 0x0000001800057824 */ /* 0x000fe200078e0207 */
[----:B------:R-:W-:Y:S06]  /*2750*/  BAR.SYNC.DEFER_BLOCKING 0x0 ;  /* 0x0000000000007b1d */ /* 0x000fec0000010000 */
[----:B-----5:R0:W-:Y:S04]  /*2760*/  STS.64 [R5], R16 ;  /* 0x0000001005007388 */ /* 0x0201e80000000a00 */
[----:B------:R0:W-:Y:S04]  /*2770*/  STS.64 [R5+0x8], R14 ;  /* 0x0000080e05007388 */ /* 0x0001e80000000a00 */
[----:B------:R0:W-:Y:S01]  /*2780*/  STS [R5+0x10], R3 ;  /* 0x0000100305007388 */ /* 0x0001e20000000800 */
[----:B------:R-:W-:Y:S06]  /*2790*/  BAR.SYNC.DEFER_BLOCKING 0x0 ;  /* 0x0000000000007b1d */ /* 0x000fec0000010000 */
[----:B------:R-:W-:Y:S05]  /*27a0*/  @P1 BRA.U `(.L_x_593) ;  /* 0x0000000100541947 */ /* 0x000fea0003800000 */
[----:B------:R-:W1:Y:S01]  /*27b0*/  LDCU UR5, c[0x0][0x3bc] ;  /* 0x00007780ff0577ac */ /* 0x000e620008000800 */
[C---:B------:R-:W-:Y:S01]  /*27c0*/  VIADD R0, R4.reuse, UR8 ;  /* 0x0000000804007c36 */ /* 0x040fe20008000000 */
[----:B------:R-:W-:-:S04]  /*27d0*/  ISETP.GE.AND P0, PT, R4, UR4, PT ;  /* 0x0000000404007c0c */ /* 0x000fc8000bf06270 */
[----:B------:R-:W-:Y:S02]  /*27e0*/  LOP3.LUT R2, RZ, R0, RZ, 0x33, !PT ;  /* 0x00000000ff027212 */ /* 0x000fe400078e33ff */
[C---:B------:R-:W-:Y:S02]  /*27f0*/  IADD3 R0, PT, PT, R9.reuse, -UR4, R4 ;  /* 0x8000000409007c10 */ /* 0x040fe4000fffe004 */
[----:B-1----:R-:W-:-:S04]  /*2800*/  IADD3 R9, PT, PT, R9, UR5, R2 ;  /* 0x0000000509097c10 */ /* 0x002fc8000fffe002 */
[----:B------:R-:W-:Y:S01]  /*2810*/  SEL R11, R9, R0, !P0 ;  /* 0x00000000090b7207 */ /* 0x000fe20004000000 */
[----:B------:R-:W-:Y:S06]  /*2820*/  @P1 BRA `(.L_x_593) ;  /* 0x0000000000341947 */ /* 0x000fec0003800000 */
[----:B------:R-:W-:Y:S01]  /*2830*/  IMAD R0, R4, 0x18, R7 ;  /* 0x0000001804007824 */ /* 0x000fe200078e0207 */
[----:B------:R-:W1:Y:S04]  /*2840*/  LDC.64 R8, c[0x0][0x398] ;  /* 0x0000e600ff087b82 */ /* 0x000e680000000a00 */
[----:B0-----:R-:W0:Y:S04]  /*2850*/  LDS.64 R4, [R0] ;  /* 0x0000000000047984 */ /* 0x001e280000000a00 */
[----:B------:R-:W2:Y:S01]  /*2860*/  LDS.64 R2, [R0+0x8] ;  /* 0x0000080000027984 */ /* 0x000ea20000000a00 */
[----:B------:R-:W3:Y:S03]  /*2870*/  LDC.64 R6, c[0x0][0x390] ;  /* 0x0000e400ff067b82 */ /* 0x000ee60000000a00 */
[----:B------:R-:W4:Y:S05]  /*2880*/  LDS R15, [R0+0x10] ;  /* 0x00001000000f7984 */ /* 0x000f2a0000000800 */
[----:B------:R-:W5:Y:S01]  /*2890*/  LDC.64 R12, c[0x0][0x3a0] ;  /* 0x0000e800ff0c7b82 */ /* 0x000f620000000a00 */
[----:B-1----:R-:W-:-:S04]  /*28a0*/  IMAD.WIDE R8, R11, 0x8, R8 ;  /* 0x000000080b087825 */ /* 0x002fc800078e0208 */
[----:B---3--:R-:W-:-:S04]  /*28b0*/  IMAD.WIDE R6, R11, 0x8, R6 ;  /* 0x000000080b067825 */ /* 0x008fc800078e0206 */
[----:B-----5:R-:W-:Y:S01]  /*28c0*/  IMAD.WIDE R12, R11, 0x4, R12 ;  /* 0x000000040b0c7825 */ /* 0x020fe200078e020c */
[----:B0-----:R1:W-:Y:S04]  /*28d0*/  STG.E.64 desc[UR10][R6.64], R4 ;  /* 0x0000000406007986 */ /* 0x0013e8000c101b0a */
[----:B--2---:R1:W-:Y:S04]  /*28e0*/  STG.E.64 desc[UR10][R8.64], R2 ;  /* 0x0000000208007986 */ /* 0x0043e8000c101b0a */
[----:B----4-:R1:W-:Y:S02]  /*28f0*/  STG.E desc[UR10][R12.64], R15 ;  /* 0x0000000f0c007986 */ /* 0x0103e4000c10190a */
.L_x_593:
[----:B------:R-:W-:Y:S05]  /*2900*/  BSYNC.RECONVERGENT B0 ;  /* 0x0000000000007941 */ /* 0x000fea0003800200 */
.L_x_571:
[----:B------:R-:W2:Y:S02]  /*2910*/  S2R R0, SR_TID.X ;  /* 0x0000000000007919 */ /* 0x000ea40000002100 */
[----:B--2---:R-:W-:-:S13]  /*2920*/  ISETP.NE.AND P0, PT, R0, RZ, PT ;  /* 0x000000ff0000720c */ /* 0x004fda0003f05270 */
[----:B------:R-:W-:Y:S05]  /*2930*/  @P0 EXIT ;  /* 0x000000000000094d */ /* 0x000fea0003800000 */
[----:B01----:R-:W0:Y:S02]  /*2940*/  LDC.64 R2, c[0x0][0x3a8] ;  /* 0x0000ea00ff027b82 */ /* 0x003e240000000a00 */
[----:B0-----:R-:W-:Y:S01]  /*2950*/  STG.E desc[UR10][R2.64], R10 ;  /* 0x0000000a02007986 */ /* 0x001fe2000c10190a */
[----:B------:R-:W-:Y:S05]  /*2960*/  EXIT ;  /* 0x000000000000794d */ /* 0x000fea0003800000 */
.L_x_554:
[----:B------:R-:W-:Y:S01]  /*2970*/  BSSY B0, `(.L_x_594) ;  /* 0x0000006000007945 */ /* 0x000fe20003800000 */
[----:B------:R-:W-:Y:S01]  /*2980*/  PLOP3.LUT P0, PT, P0, PT, PT, 0x8, 0x80 ;  /* 0x000000000080781c */ /* 0x000fe2000070e170 */
[----:B------:R-:W-:-:S12]  /*2990*/  IMAD.MOV.U32 R23, RZ, RZ, -0x1 ;  /* 0xffffffffff177424 */ /* 0x000fd800078e00ff */
[----:B-----5:R-:W-:Y:S05]  /*29a0*/  WARPSYNC.COLLECTIVE R23, `(.L_x_595) ;  /* 0x0000000017087348 */ /* 0x020fea0003c00000 */
[----:B------:R-:W-:Y:S01]  /*29b0*/  VOTE.ANY P0, P0 ;  /* 0x0000000000ff7806 */ /* 0x000fe20000000100 */
[----:B-----5:R-:W-:-:S12]  /*29c0*/  ENDCOLLECTIVE ;  /* 0x000000000000791b */ /* 0x020fd80003800000 */
.L_x_595:
[----:B------:R-:W-:Y:S05]  /*29d0*/  BSYNC B0 ;  /* 0x0000000000007941 */ /* 0x000fea0003800000 */
.L_x_594:
[----:B------:R-:W-:Y:S05]  /*29e0*/  BRA `(.L_x_596) ;  /* 0xffffffe000007947 */ /* 0x000fea000383ffff */
.L_x_558:
[----:B------:R-:W-:Y:S01]  /*29f0*/  BSSY B0, `(.L_x_597) ;  /* 0x0000006000007945 */ /* 0x000fe20003800000 */
[----:B------:R-:W-:Y:S01]  /*2a00*/  PLOP3.LUT P0, PT, P0, PT, PT, 0x8, 0x80 ;  /* 0x000000000080781c */ /* 0x000fe2000070e170 */
[----:B------:R-:W-:-:S12]  /*2a10*/  IMAD.MOV.U32 R23, RZ, RZ, -0x1 ;  /* 0xffffffffff177424 */ /* 0x000fd800078e00ff */
[----:B-----5:R-:W-:Y:S05]  /*2a20*/  WARPSYNC.COLLECTIVE R23, `(.L_x_598) ;  /* 0x0000000017087348 */ /* 0x020fea0003c00000 */
[----:B------:R-:W-:Y:S01]  /*2a30*/  VOTE.ANY P0, P0 ;  /* 0x0000000000ff7806 */ /* 0x000fe20000000100 */
[----:B-----5:R-:W-:-:S12]  /*2a40*/  ENDCOLLECTIVE ;  /* 0x000000000000791b */ /* 0x020fd80003800000 */
.L_x_598:
[----:B------:R-:W-:Y:S05]  /*2a50*/  BSYNC B0 ;  /* 0x0000000000007941 */ /* 0x000fea0003800000 */
.L_x_597:
[----:B------:R-:W-:Y:S05]  /*2a60*/  BRA `(.L_x_599) ;  /* 0xffffffe000107947 */ /* 0x000fea000383ffff */
.L_x_560:
[----:B------:R-:W0:Y:S01]  /*2a70*/  S2R R28, SR_GEMASK ;  /* 0x00000000001c7919 */ /* 0x000e220000003c00 */
[----:B------:R-:W-:Y:S01]  /*2a80*/  BSSY B0, `(.L_x_600) ;  /* 0x0000006000007945 */ /* 0x000fe20003800000 */
[----:B------:R-:W-:Y:S01]  /*2a90*/  PLOP3.LUT P0, PT, P0, PT, PT, 0x8, 0x80 ;  /* 0x000000000080781c */ /* 0x000fe2000070e170 */
[----:B------:R-:W-:-:S12]  /*2aa0*/  IMAD.MOV.U32 R23, RZ, RZ, -0x1 ;  /* 0xffffffffff177424 */ /* 0x000fd800078e00ff */
[----:B0----5:R-:W-:Y:S05]  /*2ab0*/  WARPSYNC.COLLECTIVE R23, `(.L_x_601) ;  /* 0x0000000017087348 */ /* 0x021fea0003c00000 */
[----:B------:R-:W-:Y:S01]  /*2ac0*/  VOTE.ANY R23, PT, P0 ;  /* 0x0000000000177806 */ /* 0x000fe200000e0100 */
[----:B0----5:R-:W-:Y:S06]  /*2ad0*/  ENDCOLLECTIVE ;  /* 0x000000000000791b */ /* 0x021fec0003800000 */
.L_x_601:
[----:B------:R-:W-:Y:S05]  /*2ae0*/  BSYNC B0 ;  /* 0x0000000000007941 */ /* 0x000fea0003800000 */
.L_x_600:
        /* <DEDUP_REMOVED lines=14> */
.L_x_602:
[----:B------:R-:W-:Y:S01]  /*2bd0*/  ISETP.GE.AND P0, PT, R24, R11, PT ;  /* 0x0000000b1800720c */ /* 0x000fe20003f06270 */
[----:B------:R-:W-:-:S03]  /*2be0*/  IMAD.MOV.U32 R10, RZ, RZ, 0x2 ;  /* 0x00000002ff0a7424 */ /* 0x000fc600078e00ff */
[----:B------:R-:W-:Y:S02]  /*2bf0*/  SEL R16, R25, RZ, !P0 ;  /* 0x000000ff19107207 */ /* 0x000fe40004000000 */
[----:B------:R-:W-:-:S03]  /*2c00*/  ISETP.GT.AND P0, PT, R4, R11, PT ;  /* 0x0000000b0400720c */ /* 0x000fc60003f04270 */
[----:B------:R-:W-:-:S04]  /*2c10*/  IMAD.IADD R16, R16, 0x1, R13 ;  /* 0x0000000110107824 */ /* 0x000fc800078e020d */
[----:B------:R-:W-:-:S07]  /*2c20*/  IMAD.MOV.U32 R26, RZ, RZ, R16 ;  /* 0x000000ffff1a7224 */ /* 0x000fce00078e0010 */
[----:B------:R-:W-:Y:S05]  /*2c30*/  WARPSYNC.COLLECTIVE R23, `(.L_x_603) ;  /* 0x0000000017087348 */ /* 0x000fea0003c00000 */
[----:B------:R0:W1:Y:S02]  /*2c40*/  SHFL.DOWN P1, R25, R26, R10, R11 ;  /* 0x0800000a1a197389 */ /* 0x000064000002000b */
[----:B01----:R-:W-:Y:S05]  /*2c50*/  ENDCOLLECTIVE ;  /* 0x000000000000791b */ /* 0x003fea0003800000 */
.L_x_603:
        /* <DEDUP_REMOVED lines=9> */
.L_x_604:
        /* <DEDUP_REMOVED lines=8> */
.L_x_605:
        /* <DEDUP_REMOVED lines=8> */
.L_x_606:
[----:B------:R-:W-:Y:S05]  /*2df0*/  WARPSYNC.COLLECTIVE R23, `(.L_x_607) ;  /* 0x0000000017087348 */ /* 0x000fea0003c00000 */
[----:B------:R-:W-:Y:S01]  /*2e00*/  VOTE.ALL P0, P0 ;  /* 0x0000000000ff7806 */ /* 0x000fe20000000000 */
[----:B------:R-:W-:-:S12]  /*2e10*/  ENDCOLLECTIVE ;  /* 0x000000000000791b */ /* 0x000fd80003800000 */
.L_x_607:
[----:B------:R-:W-:-:S04]  /*2e20*/  ISETP.GT.AND P1, PT, R16, R11, PT ;  /* 0x0000000b1000720c */ /* 0x000fc80003f24270 */
[----:B------:R-:W-:Y:S02]  /*2e30*/  SEL R12, R25, RZ, !P1 ;  /* 0x000000ff190c7207 */ /* 0x000fe40004800000 */
[----:B------:R-:W-:-:S03]  /*2e40*/  IADD3 R18, P1, PT, R18, 0x100, RZ ;  /* 0x0000010012127810 */ /* 0x000fc60007f3e0ff */
[----:B------:R-:W-:Y:S02]  /*2e50*/  IMAD.IADD R17, R13, 0x1, R12 ;  /* 0x000000010d117824 */ /* 0x000fe400078e020c */
[----:B------:R-:W-:Y:S01]  /*2e60*/  IMAD.X R19, RZ, RZ, R19, P1 ;  /* 0x000000ffff137224 */ /* 0x000fe200008e0613 */
[----:B------:R-:W-:Y:S07]  /*2e70*/  BRA `(.L_x_608) ;  /* 0xffffffdc00a87947 */ /* 0x000fee000383ffff */
.L_x_562:
[----:B------:R-:W-:Y:S01]  /*2e80*/  BSSY B0, `(.L_x_609) ;  /* 0x0000006000007945 */ /* 0x000fe20003800000 */
[----:B------:R-:W-:Y:S01]  /*2e90*/  PLOP3.LUT P0, PT, P0, PT, PT, 0x8, 0x80 ;  /* 0x000000000080781c */ /* 0x000fe2000070e170 */
[----:B------:R-:W-:-:S12]  /*2ea0*/  IMAD.MOV.U32 R23, RZ, RZ, -0x1 ;  /* 0xffffffffff177424 */ /* 0x000fd800078e00ff */
[----:B-----5:R-:W-:Y:S05]  /*2eb0*/  WARPSYNC.COLLECTIVE R23, `(.L_x_610) ;  /* 0x0000000017087348 */ /* 0x020fea0003c00000 */
[----:B------:R-:W-:Y:S01]  /*2ec0*/  VOTE.ANY P0, P0 ;  /* 0x0000000000ff7806 */ /* 0x000fe20000000100 */
[----:B-----5:R-:W-:-:S12]  /*2ed0*/  ENDCOLLECTIVE ;  /* 0x000000000000791b */ /* 0x020fd80003800000 */
.L_x_610:
[----:B------:R-:W-:Y:S05]  /*2ee0*/  BSYNC B0 ;  /* 0x0000000000007941 */ /* 0x000fea0003800000 */
.L_x_609:
[----:B------:R-:W-:Y:S05]  /*2ef0*/  BRA `(.L_x_611) ;  /* 0xffffffdc00b07947 */ /* 0x000fea000383ffff */
.L_x_566:
[----:B------:R-:W-:Y:S01]  /*2f00*/  BSSY B0, `(.L_x_612) ;  /* 0x0000006000007945 */ /* 0x000fe20003800000 */
[----:B------:R-:W-:Y:S01]  /*2f10*/  PLOP3.LUT P0, PT, P0, PT, PT, 0x8, 0x80 ;  /* 0x000000000080781c */ /* 0x000fe2000070e170 */
[----:B------:R-:W-:-:S12]  /*2f20*/  IMAD.MOV.U32 R23, RZ, RZ, -0x1 ;  /* 0xffffffffff177424 */ /* 0x000fd800078e00ff */
[----:B-----5:R-:W-:Y:S05]  /*2f30*/  WARPSYNC.COLLECTIVE R23, `(.L_x_613) ;  /* 0x0000000017087348 */ /* 0x020fea0003c00000 */
[----:B------:R-:W-:Y:S01]  /*2f40*/  VOTE.ANY P0, P0 ;  /* 0x0000000000ff7806 */ /* 0x000fe20000000100 */
[----:B-----5:R-:W-:-:S12]  /*2f50*/  ENDCOLLECTIVE ;  /* 0x000000000000791b */ /* 0x020fd80003800000 */
.L_x_613:
[----:B------:R-:W-:Y:S05]  /*2f60*/  BSYNC B0 ;  /* 0x0000000000007941 */ /* 0x000fea0003800000 */
.L_x_612:
[----:B------:R-:W-:Y:S05]  /*2f70*/  BRA `(.L_x_614) ;  /* 0xffffffdc00c47947 */ /* 0x000fea000383ffff */
.L_x_568:
[----:B------:R-:W-:Y:S01]  /*2f80*/  BSSY B0, `(.L_x_615) ;  /* 0x0000006000007945 */ /* 0x000fe20003800000 */
[----:B------:R-:W-:Y:S01]  /*2f90*/  PLOP3.LUT P0, PT, P0, PT, PT, 0x8, 0x80 ;  /* 0x000000000080781c */ /* 0x000fe2000070e170 */
[----:B------:R-:W-:-:S12]  /*2fa0*/  IMAD.MOV.U32 R23, RZ, RZ, -0x1 ;  /* 0xffffffffff177424 */ /* 0x000fd800078e00ff */
[----:B-----5:R-:W-:Y:S05]  /*2fb0*/  WARPSYNC.COLLECTIVE R23, `(.L_x_616) ;  /* 0x0000000017087348 */ /* 0x020fea0003c00000 */
[----:B------:R-:W-:Y:S01]  /*2fc0*/  VOTE.ANY R23, PT, P0 ;  /* 0x0000000000177806 */ /* 0x000fe200000e0100 */
[----:B-----5:R-:W-:Y:S06]  /*2fd0*/  ENDCOLLECTIVE ;  /* 0x000000000000791b */ /* 0x020fec0003800000 */
.L_x_616:
[----:B------:R-:W-:Y:S05]  /*2fe0*/  BSYNC B0 ;  /* 0x0000000000007941 */ /* 0x000fea0003800000 */
.L_x_615:
        /* <DEDUP_REMOVED lines=12> */
.L_x_617:
        /* <DEDUP_REMOVED lines=8> */
.L_x_618:
[----:B------:R-:W-:Y:S01]  /*3130*/  IMAD.MOV.U32 R10, RZ, RZ, 0x4 ;  /* 0x00000004ff0a7424 */ /* 0x000fe200078e00ff */
[----:B------:R-:W-:Y:S02]  /*3140*/  SEL R25, R25, RZ, !P0 ;  /* 0x000000ff19197207 */ /* 0x000fe40004000000 */
[----:B------:R-:W-:-:S03]  /*3150*/  ISETP.GT.AND P0, PT, R14, R11, PT ;  /* 0x0000000b0e00720c */ /* 0x000fc60003f04270 */
[----:B------:R-:W-:-:S10]  /*3160*/  IMAD.IADD R26, R29, 0x1, R25 ;  /* 0x000000011d1a7824 */ /* 0x000fd400078e0219 */
[----:B------:R-:W-:Y:S05]  /*3170*/  WARPSYNC.COLLECTIVE R23, `(.L_x_619) ;  /* 0x0000000017087348 */ /* 0x000fea0003c00000 */
[----:B------:R0:W1:Y:S02]  /*3180*/  SHFL.DOWN P1, R25, R26, R10, R11 ;  /* 0x0800000a1a197389 */ /* 0x000064000002000b */
[----:B01----:R-:W-:Y:S05]  /*3190*/  ENDCOLLECTIVE ;  /* 0x000000000000791b */ /* 0x003fea0003800000 */
.L_x_619:
        /* <DEDUP_REMOVED lines=8> */
.L_x_620:
        /* <DEDUP_REMOVED lines=8> */
.L_x_621:
[----:B------:R-:W-:Y:S02]  /*32a0*/  SEL R25, R25, RZ, !P0 ;  /* 0x000000ff19197207 */ /* 0x000fe40004000000 */
[----:B------:R-:W-:Y:S02]  /*32b0*/  ISETP.NE.AND P0, PT, R12, 0x65, PT ;  /* 0x000000650c00780c */ /* 0x000fe40003f05270 */
[----:B------:R-:W-:-:S11]  /*32c0*/  IADD3 R17, PT, PT, R29, R25, R17 ;  /* 0x000000191d117210 */ /* 0x000fd60007ffe011 */
[----:B------:R-:W-:Y:S05]  /*32d0*/  WARPSYNC.COLLECTIVE R23, `(.L_x_622) ;  /* 0x0000000017087348 */ /* 0x000fea0003c00000 */
[----:B------:R-:W-:Y:S01]  /*32e0*/  VOTE.ALL P0, P0 ;  /* 0x0000000000ff7806 */ /* 0x000fe20000000000 */
[----:B------:R-:W-:-:S12]  /*32f0*/  ENDCOLLECTIVE ;  /* 0x000000000000791b */ /* 0x000fd80003800000 */
.L_x_622:
[----:B------:R-:W-:Y:S05]  /*3300*/  BRA `(.L_x_623) ;  /* 0xffffffdc00607947 */ /* 0x000fea000383ffff */
.L_x_577:
[----:B------:R-:W-:Y:S01]  /*3310*/  BSSY B0, `(.L_x_624) ;  /* 0x0000006000007945 */ /* 0x000fe20003800000 */
[----:B------:R-:W-:Y:S01]  /*3320*/  PLOP3.LUT P0, PT, P0, PT, PT, 0x8, 0x80 ;  /* 0x000000000080781c */ /* 0x000fe2000070e170 */
[----:B------:R-:W-:-:S12]  /*3330*/  IMAD.MOV.U32 R23, RZ, RZ, -0x1 ;  /* 0xffffffffff177424 */ /* 0x000fd800078e00ff */
[----:B-----5:R-:W-:Y:S05]  /*3340*/  WARPSYNC.COLLECTIVE R23, `(.L_x_625) ;  /* 0x0000000017087348 */ /* 0x020fea0003c00000 */
[----:B------:R-:W-:Y:S01]  /*3350*/  VOTE.ANY P0, P0 ;  /* 0x0000000000ff7806 */ /* 0x000fe20000000100 */
[----:B-----5:R-:W-:-:S12]  /*3360*/  ENDCOLLECTIVE ;  /* 0x000000000000791b */ /* 0x020fd80003800000 */
.L_x_625:
[----:B------:R-:W-:Y:S05]  /*3370*/  BSYNC B0 ;  /* 0x0000000000007941 */ /* 0x000fea0003800000 */
.L_x_624:
[----:B------:R-:W-:Y:S05]  /*3380*/  BRA `(.L_x_626) ;  /* 0xffffffe800b47947 */ /* 0x000fea000383ffff */
.L_x_581:
[----:B------:R-:W-:Y:S01]  /*3390*/  BSSY B0, `(.L_x_627) ;  /* 0x0000006000007945 */ /* 0x000fe20003800000 */
[----:B------:R-:W-:Y:S01]  /*33a0*/  PLOP3.LUT P0, PT, P0, PT, PT, 0x8, 0x80 ;  /* 0x000000000080781c */ /* 0x000fe2000070e170 */
[----:B------:R-:W-:-:S12]  /*33b0*/  IMAD.MOV.U32 R23, RZ, RZ, -0x1 ;  /* 0xffffffffff177424 */ /* 0x000fd800078e00ff */
[----:B-----5:R-:W-:Y:S05]  /*33c0*/  WARPSYNC.COLLECTIVE R23, `(.L_x_628) ;  /* 0x0000000017087348 */ /* 0x020fea0003c00000 */
[----:B------:R-:W-:Y:S01]  /*33d0*/  VOTE.ANY P0, P0 ;  /* 0x0000000000ff7806 */ /* 0x000fe20000000100 */
[----:B-----5:R-:W-:-:S12]  /*33e0*/  ENDCOLLECTIVE ;  /* 0x000000000000791b */ /* 0x020fd80003800000 */
.L_x_628:
[----:B------:R-:W-:Y:S05]  /*33f0*/  BSYNC B0 ;  /* 0x0000000000007941 */ /* 0x000fea0003800000 */
.L_x_627:
[----:B------:R-:W-:Y:S05]  /*3400*/  BRA `(.L_x_629) ;  /* 0xffffffe800c47947 */ /* 0x000fea000383ffff */
.L_x_583:
[----:B------:R-:W0:Y:S01]  /*3410*/  S2R R29, SR_GEMASK ;  /* 0x00000000001d7919 */ /* 0x000e220000003c00 */
[----:B------:R-:W-:Y:S01]  /*3420*/  BSSY B0, `(.L_x_630) ;  /* 0x0000006000007945 */ /* 0x000fe20003800000 */
[----:B------:R-:W-:Y:S01]  /*3430*/  PLOP3.LUT P0, PT, P0, PT, PT, 0x8, 0x80 ;  /* 0x000000000080781c */ /* 0x000fe2000070e170 */
[----:B------:R-:W-:-:S12]  /*3440*/  IMAD.MOV.U32 R23, RZ, RZ, -0x1 ;  /* 0xffffffffff177424 */ /* 0x000fd800078e00ff */
[----:B0----5:R-:W-:Y:S05]  /*3450*/  WARPSYNC.COLLECTIVE R23, `(.L_x_631) ;  /* 0x0000000017087348 */ /* 0x021fea0003c00000 */
[----:B------:R-:W-:Y:S01]  /*3460*/  VOTE.ANY R23, PT, P0 ;  /* 0x0000000000177806 */ /* 0x000fe200000e0100 */
[----:B0----5:R-:W-:Y:S06]  /*3470*/  ENDCOLLECTIVE ;  /* 0x000000000000791b */ /* 0x021fec0003800000 */
.L_x_631:
[----:B------:R-:W-:Y:S05]  /*3480*/  BSYNC B0 ;  /* 0x0000000000007941 */ /* 0x000fea0003800000 */
.L_x_630:
[----:B------:R-:W-:Y:S01]  /*3490*/  LOP3.LUT R23, R23, 0x80000000, R29, 0xec, !PT ;  /* 0x8000000017177812 */ /* 0x000fe200078eec1d */
[----:B------:R-:W-:Y:S02]  /*34a0*/  IMAD.MOV.U32 R26, RZ, RZ, R19 ;  /* 0x000000ffff1a7224 */ /* 0x000fe400078e0013 */
[----:B------:R-:W-:Y:S02]  /*34b0*/  IMAD.MOV.U32 R10, RZ, RZ, 0x1 ;  /* 0x00000001ff0a7424 */ /* 0x000fe400078e00ff */
[C---:B------:R-:W-:Y:S02]  /*34c0*/  VIADD R6, R23.reuse, 0xffffffff ;  /* 0xffffffff17067836 */ /* 0x040fe40000000000 */
[C---:B------:R-:W-:Y:S02]  /*34d0*/  VIADD R9, R28.reuse, 0x2 ;  /* 0x000000021c097836 */ /* 0x040fe40000000000 */
[----:B------:R-:W-:Y:S01]  /*34e0*/  VIADD R8, R28, 0x4 ;  /* 0x000000041c087836 */ /* 0x000fe20000000000 */
[----:B------:R-:W-:Y:S01]  /*34f0*/  LOP3.LUT R6, R23, R6, RZ, 0xc, !PT ;  /* 0x0000000617067212 */ /* 0x000fe200078e0cff */
[----:B------:R-:W-:-:S02]  /*3500*/  IMAD.MOV.U32 R23, RZ, RZ, -0x1 ;  /* 0xffffffffff177424 */ /* 0x000fc400078e00ff */
[C---:B------:R-:W-:Y:S01]  /*3510*/  VIADD R5, R28.reuse, 0x10 ;  /* 0x000000101c057836 */ /* 0x040fe20000000000 */
[----:B------:R0:W1:Y:S02]  /*3520*/  POPC R21, R6 ;  /* 0x0000000600157309 */ /* 0x0000640000000000 */
[C---:B0-----:R-:W-:Y:S02]  /*3530*/  VIADD R6, R28.reuse, 0x8 ;  /* 0x000000081c067836 */ /* 0x041fe40000000000 */
[----:B-1----:R-:W-:Y:S01]  /*3540*/  IMAD.MOV.U32 R11, RZ, RZ, R21 ;  /* 0x000000ffff0b7224 */ /* 0x002fe200078e0015 */
[----:B------:R-:W-:-:S13]  /*3550*/  ISETP.GE.AND P0, PT, R28, R21, PT ;  /* 0x000000151c00720c */ /* 0x000fda0003f06270 */
[----:B------:R-:W-:Y:S05]  /*3560*/  WARPSYNC.COLLECTIVE R23, `(.L_x_632) ;  /* 0x0000000017087348 */ /* 0x000fea0003c00000 */
[----:B------:R0:W1:Y:S02]  /*3570*/  SHFL.DOWN P1, R25, R26, R10, R11 ;  /* 0x0800000a1a197389 */ /* 0x000064000002000b */
[----:B01----:R-:W-:Y:S05]  /*3580*/  ENDCOLLECTIVE ;  /* 0x000000000000791b */ /* 0x003fea0003800000 */
.L_x_632:
        /* <DEDUP_REMOVED lines=8> */
.L_x_633:
        /* <DEDUP_REMOVED lines=8> */
.L_x_634:
[----:B------:R-:W-:Y:S01]  /*3690*/  IMAD.MOV.U32 R10, RZ, RZ, 0x8 ;  /* 0x00000008ff0a7424 */ /* 0x000fe200078e00ff */
[----:B------:R-:W-:-:S04]  /*36a0*/  ISETP.GT.AND P1, PT, R8, R21, PT ;  /* 0x000000150800720c */ /* 0x000fc80003f24270 */
[----:B------:R-:W-:-:S05]  /*36b0*/  SEL R25, R25, RZ, !P1 ;  /* 0x000000ff19197207 */ /* 0x000fca0004800000 */
[----:B------:R-:W-:-:S07]  /*36c0*/  IMAD.IADD R26, R24, 0x1, R25 ;  /* 0x00000001181a7824 */ /* 0x000fce00078e0219 */
[----:B------:R-:W-:Y:S05]  /*36d0*/  WARPSYNC.COLLECTIVE R23, `(.L_x_635) ;  /* 0x0000000017087348 */ /* 0x000fea0003c00000 */
[----:B------:R0:W1:Y:S02]  /*36e0*/  SHFL.DOWN P1, R25, R26, R10, R11 ;  /* 0x0800000a1a197389 */ /* 0x000064000002000b */
[----:B01----:R-:W-:Y:S05]  /*36f0*/  ENDCOLLECTIVE ;  /* 0x000000000000791b */ /* 0x003fea0003800000 */
.L_x_635:
        /* <DEDUP_REMOVED lines=8> */
.L_x_636:
[----:B------:R-:W-:Y:S05]  /*3780*/  WARPSYNC.COLLECTIVE R23, `(.L_x_637) ;  /* 0x0000000017087348 */ /* 0x000fea0003c00000 */
[----:B------:R-:W-:Y:S01]  /*3790*/  VOTE.ALL P0, P0 ;  /* 0x0000000000ff7806 */ /* 0x000fe20000000000 */
[----:B------:R-:W-:-:S12]  /*37a0*/  ENDCOLLECTIVE ;  /* 0x000000000000791b */ /* 0x000fd80003800000 */
.L_x_637:
[----:B------:R-:W0:Y:S01]  /*37b0*/  LDC.64 R10, c[0x0][0x3b0] ;  /* 0x0000ec00ff0a7b82 */ /* 0x000e220000000a00 */
[----:B------:R-:W-:-:S04]  /*37c0*/  ISETP.GT.AND P1, PT, R5, R21, PT ;  /* 0x000000150500720c */ /* 0x000fc80003f24270 */
[----:B------:R-:W-:-:S05]  /*37d0*/  SEL R22, R25, RZ, !P1 ;  /* 0x000000ff19167207 */ /* 0x000fca0004800000 */
[----:B------:R-:W-:Y:S01]  /*37e0*/  IMAD.IADD R22, R19, 0x1, R22 ;  /* 0x0000000113167824 */ /* 0x000fe200078e0216 */
[----:B0-----:R-:W-:-:S05]  /*37f0*/  IADD3 R21, P1, PT, R10, 0x100, RZ ;  /* 0x000001000a157810 */ /* 0x001fca0007f3e0ff */
[----:B------:R-:W-:Y:S01]  /*3800*/  IMAD.X R24, RZ, RZ, R11, P1 ;  /* 0x000000ffff187224 */ /* 0x000fe200008e060b */
[----:B------:R-:W-:Y:S07]  /*3810*/  BRA `(.L_x_638) ;  /* 0xffffffe8005c7947 */ /* 0x000fee000383ffff */
.L_x_585:
[----:B------:R-:W-:Y:S01]  /*3820*/  BSSY B0, `(.L_x_639) ;  /* 0x0000006000007945 */ /* 0x000fe20003800000 */
[----:B------:R-:W-:Y:S01]  /*3830*/  PLOP3.LUT P0, PT, P0, PT, PT, 0x8, 0x80 ;  /* 0x000000000080781c */ /* 0x000fe2000070e170 */
[----:B------:R-:W-:-:S12]  /*3840*/  IMAD.MOV.U32 R23, RZ, RZ, -0x1 ;  /* 0xffffffffff177424 */ /* 0x000fd800078e00ff */
[----:B-----5:R-:W-:Y:S05]  /*3850*/  WARPSYNC.COLLECTIVE R23, `(.L_x_640) ;  /* 0x0000000017087348 */ /* 0x020fea0003c00000 */
[----:B------:R-:W-:Y:S01]  /*3860*/  VOTE.ANY P0, P0 ;  /* 0x0000000000ff7806 */ /* 0x000fe20000000100 */
[----:B-----5:R-:W-:-:S12]  /*3870*/  ENDCOLLECTIVE ;  /* 0x000000000000791b */ /* 0x020fd80003800000 */
.L_x_640:
[----:B------:R-:W-:Y:S05]  /*3880*/  BSYNC B0 ;  /* 0x0000000000007941 */ /* 0x000fea0003800000 */
.L_x_639:
[----:B------:R-:W-:Y:S05]  /*3890*/  BRA `(.L_x_641) ;  /* 0xffffffe800647947 */ /* 0x000fea000383ffff */
.L_x_589:
[----:B------:R-:W-:Y:S01]  /*38a0*/  BSSY B0, `(.L_x_642) ;  /* 0x0000006000007945 */ /* 0x000fe20003800000 */
[----:B------:R-:W-:Y:S01]  /*38b0*/  PLOP3.LUT P0, PT, P0, PT, PT, 0x8, 0x80 ;  /* 0x000000000080781c */ /* 0x000fe2000070e170 */
[----:B------:R-:W-:-:S12]  /*38c0*/  IMAD.MOV.U32 R23, RZ, RZ, -0x1 ;  /* 0xffffffffff177424 */ /* 0x000fd800078e00ff */
[----:B-----5:R-:W-:Y:S05]  /*38d0*/  WARPSYNC.COLLECTIVE R23, `(.L_x_643) ;  /* 0x0000000017087348 */ /* 0x020fea0003c00000 */
[----:B------:R-:W-:Y:S01]  /*38e0*/  VOTE.ANY P0, P0 ;  /* 0x0000000000ff7806 */ /* 0x000fe20000000100 */
[----:B-----5:R-:W-:-:S12]  /*38f0*/  ENDCOLLECTIVE ;  /* 0x000000000000791b */ /* 0x020fd80003800000 */
.L_x_643:
[----:B------:R-:W-:Y:S05]  /*3900*/  BSYNC B0 ;  /* 0x0000000000007941 */ /* 0x000fea0003800000 */
.L_x_642:
[----:B------:R-:W-:Y:S05]  /*3910*/  BRA `(.L_x_644) ;  /* 0xffffffe800787947 */ /* 0x000fea000383ffff */
.L_x_591:
[----:B------:R-:W-:Y:S01]  /*3920*/  BSSY B0, `(.L_x_645) ;  /* 0x0000006000007945 */ /* 0x000fe20003800000 */
[----:B------:R-:W-:Y:S01]  /*3930*/  PLOP3.LUT P0, PT, P0, PT, PT, 0x8, 0x80 ;  /* 0x000000000080781c */ /* 0x000fe2000070e170 */
[----:B------:R-:W-:-:S12]  /*3940*/  IMAD.MOV.U32 R23, RZ, RZ, -0x1 ;  /* 0xffffffffff177424 */ /* 0x000fd800078e00ff */
[----:B-----5:R-:W-:Y:S05]  /*3950*/  WARPSYNC.COLLECTIVE R23, `(.L_x_646) ;  /* 0x0000000017087348 */ /* 0x020fea0003c00000 */
[----:B------:R-:W-:Y:S01]  /*3960*/  VOTE.ANY R23, PT, P0 ;  /* 0x0000000000177806 */ /* 0x000fe200000e0100 */
[----:B-----5:R-:W-:Y:S06]  /*3970*/  ENDCOLLECTIVE ;  /* 0x000000000000791b */ /* 0x020fec0003800000 */
.L_x_646:
[----:B------:R-:W-:Y:S05]  /*3980*/  BSYNC B0 ;  /* 0x0000000000007941 */ /* 0x000fea0003800000 */
.L_x_645:
        /* <DEDUP_REMOVED lines=12> */
.L_x_647:
[----:B------:R-:W-:Y:S01]  /*3a50*/  IMAD.MOV.U32 R10, RZ, RZ, 0x2 ;  /* 0x00000002ff0a7424 */ /* 0x000fe200078e00ff */
[----:B------:R-:W-:Y:S02]  /*3a60*/  SEL R25, R25, RZ, !P0 ;  /* 0x000000ff19197207 */ /* 0x000fe40004000000 */
[----:B------:R-:W-:-:S03]  /*3a70*/  ISETP.GT.AND P0, PT, R9, R11, PT ;  /* 0x0000000b0900720c */ /* 0x000fc60003f04270 */
[----:B------:R-:W-:-:S10]  /*3a80*/  IMAD.IADD R26, R25, 0x1, R19 ;  /* 0x00000001191a7824 */ /* 0x000fd400078e0213 */
[----:B------:R-:W-:Y:S05]  /*3a90*/  WARPSYNC.COLLECTIVE R23, `(.L_x_648) ;  /* 0x0000000017087348 */ /* 0x000fea0003c00000 */
[----:B------:R0:W1:Y:S02]  /*3aa0*/  SHFL.DOWN P1, R25, R26, R10, R11 ;  /* 0x0800000a1a197389 */ /* 0x000064000002000b */
[----:B01----:R-:W-:Y:S05]  /*3ab0*/  ENDCOLLECTIVE ;  /* 0x000000000000791b */ /* 0x003fea0003800000 */
.L_x_648:
        /* <DEDUP_REMOVED lines=8> */
.L_x_649:
        /* <DEDUP_REMOVED lines=8> */
.L_x_650:
[----:B------:R-:W-:Y:S01]  /*3bc0*/  IMAD.MOV.U32 R10, RZ, RZ, 0x10 ;  /* 0x00000010ff0a7424 */ /* 0x000fe200078e00ff */
[----:B------:R-:W-:Y:S02]  /*3bd0*/  SEL R25, R25, RZ, !P0 ;  /* 0x000000ff19197207 */ /* 0x000fe40004000000 */
[----:B------:R-:W-:-:S03]  /*3be0*/  ISETP.GT.AND P0, PT, R5, R11, PT ;  /* 0x0000000b0500720c */ /* 0x000fc60003f04270 */
[----:B------:R-:W-:-:S10]  /*3bf0*/  IMAD.IADD R26, R19, 0x1, R25 ;  /* 0x00000001131a7824 */ /* 0x000fd400078e0219 */
[----:B------:R-:W-:Y:S05]  /*3c00*/  WARPSYNC.COLLECTIVE R23, `(.L_x_651) ;  /* 0x0000000017087348 */ /* 0x000fea0003c00000 */
[----:B------:R0:W1:Y:S02]  /*3c10*/  SHFL.DOWN P1, R25, R26, R10, R11 ;  /* 0x0800000a1a197389 */ /* 0x000064000002000b */
[----:B01----:R-:W-:Y:S05]  /*3c20*/  ENDCOLLECTIVE ;  /* 0x000000000000791b */ /* 0x003fea0003800000 */
.L_x_651:
[----:B------:R-:W-:Y:S02]  /*3c30*/  SEL R25, R25, RZ, !P0 ;  /* 0x000000ff19197207 */ /* 0x000fe40004000000 */
[----:B------:R-:W-:Y:S02]  /*3c40*/  ISETP.NE.AND P0, PT, R18, 0x65, PT ;  /* 0x000000651200780c */ /* 0x000fe40003f05270 */
[----:B------:R-:W-:-:S11]  /*3c50*/  IADD3 R22, PT, PT, R26, R25, R22 ;  /* 0x000000191a167210 */ /* 0x000fd60007ffe016 */
[----:B------:R-:W-:Y:S05]  /*3c60*/  WARPSYNC.COLLECTIVE R23, `(.L_x_652) ;  /* 0x0000000017087348 */ /* 0x000fea0003c00000 */
[----:B------:R-:W-:Y:S01]  /*3c70*/  VOTE.ALL P0, P0 ;  /* 0x0000000000ff7806 */ /* 0x000fe20000000000 */
[----:B------:R-:W-:-:S12]  /*3c80*/  ENDCOLLECTIVE ;  /* 0x000000000000791b */ /* 0x000fd80003800000 */
.L_x_652:
[----:B------:R-:W-:Y:S05]  /*3c90*/  BRA `(.L_x_653) ;  /* 0xffffffe800187947 */ /* 0x000fea000383ffff */
.L_x_654:
        /* <DEDUP_REMOVED lines=14> */
.L_x_2884:


//--------------------- .text._ZN3cub18CUB_300001_SM_10006detail6select23DeviceSelectSweepKernelINS2_10policy_hubIN4cuda3std3__45tupleIJddiEEENS0_8NullTypeElLb0ELNS0_10SelectImplE2EE10Policy1000EPS9_PSA_N6thrust24THRUST_300001_SM_1000_NS12zip_iteratorINS8_IJNSH_6detail15normal_iteratorINSH_10device_ptrIdEEEESN_NSK_INSL_IiEEEEEEEEEPlNS0_13ScanTileStateIiLb1EEE8region_2SA_iNS2_19streaming_context_tIlLb1EEELSB_2EEEvT0_T1_T2_T3_T4_T5_T6_T7_iT8_NS1_7vsmem_tE --------------------------
	.section	.text._ZN3cub18CUB_300001_SM_10006detail6select23DeviceSelectSweepKernelINS2_10policy_hubIN4cuda3std3__45tupleIJddiEEENS0_8NullTypeElLb0ELNS0_10SelectImplE2EE10Policy1000EPS9_PSA_N6thrust24THRUST_300001_SM_1000_NS12zip_iteratorINS8_IJNSH_6detail15normal_iteratorINSH_10device_ptrIdEEEESN_NSK_INSL_IiEEEEEEEEEPlNS0_13ScanTileStateIiLb1EEE8region_2SA_iNS2_19streaming_context_tIlLb1EEELSB_2EEEvT0_T1_T2_T3_T4_T5_T6_T7_iT8_NS1_7vsmem_tE,"ax",@progbits
	.align	128
        .global         _ZN3cub18CUB_300001_SM_10006detail6select23DeviceSelectSweepKernelINS2_10policy_hubIN4cuda3std3__45tupleIJddiEEENS0_8NullTypeElLb0ELNS0_10SelectImplE2EE10Policy1000EPS9_PSA_N6thrust24THRUST_300001_SM_1000_NS12zip_iteratorINS8_IJNSH_6detail15normal_iteratorINSH_10device_ptrIdEEEESN_NSK_INSL_IiEEEEEEEEEPlNS0_13ScanTileStateIiLb1EEE8region_2SA_iNS2_19streaming_context_tIlLb1EEELSB_2EEEvT0_T1_T2_T3_T4_T5_T6_T7_iT8_NS1_7vsmem_tE
        .type           _ZN3cub18CUB_300001_SM_10006detail6select23DeviceSelectSweepKernelINS2_10policy_hubIN4cuda3std3__45tupleIJddiEEENS0_8NullTypeElLb0ELNS0_10SelectImplE2EE10Policy1000EPS9_PSA_N6thrust24THRUST_300001_SM_1000_NS12zip_iteratorINS8_IJNSH_6detail15normal_iteratorINSH_10device_ptrIdEEEESN_NSK_INSL_IiEEEEEEEEEPlNS0_13ScanTileStateIiLb1EEE8region_2SA_iNS2_19streaming_context_tIlLb1EEELSB_2EEEvT0_T1_T2_T3_T4_T5_T6_T7_iT8_NS1_7vsmem_tE,@function
        .size           _ZN3cub18CUB_300001_SM_10006detail6select23DeviceSelectSweepKernelINS2_10policy_hubIN4cuda3std3__45tupleIJddiEEENS0_8NullTypeElLb0ELNS0_10SelectImplE2EE10Policy1000EPS9_PSA_N6thrust24THRUST_300001_SM_1000_NS12zip_iteratorINS8_IJNSH_6detail15normal_iteratorINSH_10device_ptrIdEEEESN_NSK_INSL_IiEEEEEEEEEPlNS0_13ScanTileStateIiLb1EEE8region_2SA_iNS2_19streaming_context_tIlLb1EEELSB_2EEEvT0_T1_T2_T3_T4_T5_T6_T7_iT8_NS1_7vsmem_tE,(.L_x_2885 - _ZN3cub18CUB_300001_SM_10006detail6select23DeviceSelectSweepKernelINS2_10policy_hubIN4cuda3std3__45tupleIJddiEEENS0_8NullTypeElLb0ELNS0_10SelectImplE2EE10Policy1000EPS9_PSA_N6thrust24THRUST_300001_SM_1000_NS12zip_iteratorINS8_IJNSH_6detail15normal_iteratorINSH_10device_ptrIdEEEESN_NSK_INSL_IiEEEEEEEEEPlNS0_13ScanTileStateIiLb1EEE8region_2SA_iNS2_19streaming_context_tIlLb1EEELSB_2EEEvT0_T1_T2_T3_T4_T5_T6_T7_iT8_NS1_7vsmem_tE)
        .other          _ZN3cub18CUB_300001_SM_10006detail6select23DeviceSelectSweepKernelINS2_10policy_hubIN4cuda3std3__45tupleIJddiEEENS0_8NullTypeElLb0ELNS0_10SelectImplE2EE10Policy1000EPS9_PSA_N6thrust24THRUST_300001_SM_1000_NS12zip_iteratorINS8_IJNSH_6detail15normal_iteratorINSH_10device_ptrIdEEEESN_NSK_INSL_IiEEEEEEEEEPlNS0_13ScanTileStateIiLb1EEE8region_2SA_iNS2_19streaming_context_tIlLb1EEELSB_2EEEvT0_T1_T2_T3_T4_T5_T6_T7_iT8_NS1_7vsmem_tE,@"STO_CUDA_ENTRY STV_DEFAULT"
_ZN3cub18CUB_300001_SM_10006detail6select23DeviceSelectSweepKernelINS2_10policy_hubIN4cuda3std3__45tupleIJddiEEENS0_8NullTypeElLb0ELNS0_10SelectImplE2EE10Policy1000EPS9_PSA_N6thrust24THRUST_300001_SM_1000_NS12zip_iteratorINS8_IJNSH_6detail15normal_iteratorINSH_10device_ptrIdEEEESN_NSK_INSL_IiEEEEEEEEEPlNS0_13ScanTileStateIiLb1EEE8region_2SA_iNS2_19streaming_context_tIlLb1EEELSB_2EEEvT0_T1_T2_T3_T4_T5_T6_T7_iT8_NS1_7vsmem_tE:
.text._ZN3cub18CUB_300001_SM_10006detail6select23DeviceSelectSweepKernelINS2_10policy_hubIN4cuda3std3__45tupleIJddiEEENS0_8NullTypeElLb0ELNS0_10SelectImplE2EE10Policy1000EPS9_PSA_N6thrust24THRUST_300001_SM_1000_NS12zip_iteratorINS8_IJNSH_6detail15normal_iteratorINSH_10device_ptrIdEEEESN_NSK_INSL_IiEEEEEEEEEPlNS0_13ScanTileStateIiLb1EEE8region_2SA_iNS2_19streaming_context_tIlLb1EEELSB_2EEEvT0_T1_T2_T3_T4_T5_T6_T7_iT8_NS1_7vsmem_tE:
        /* <DEDUP_REMOVED lines=90> */
.L_x_659:
[----:B------:R-:W-:-:S04]  /*05a0*/  IADD3 R12, P0, PT, R0, R5, RZ ;  /* 0x00000005000c7210 */ /* 0x000fc80007f1e0ff */
[----:B------:R-:W-:Y:S01]  /*05b0*/  LOP3.LUT R12, RZ, R12, RZ, 0x33, !PT ;  /* 0x0000000cff0c7212 */ /* 0x000fe200078e33ff */
[----:B------:R-:W-:-:S03]  /*05c0*/  IMAD.X R15, RZ, RZ, R15, P0 ;  /* 0x000000ffff0f7224 */ /* 0x000fc600000e060f */
[----:B0-----:R-:W-:Y:S02]  /*05d0*/  IADD3 R12, P0, PT, R12, UR4, RZ ;  /* 0x000000040c0c7c10 */ /* 0x001fe4000ff1e0ff */
[----:B------:R-:W-:-:S04]  /*05e0*/  LOP3.LUT R15, RZ, R15, RZ, 0x33, !PT ;  /* 0x0000000fff0f7212 */ /* 0x000fc800078e33ff */
[----:B------:R-:W-:Y:S01]  /*05f0*/  IADD3.X R15, PT, PT, R15, UR5, RZ, P0, !PT ;  /* 0x000000050f0f7c10 */ /* 0x000fe200087fe4ff */
[----:B------:R-:W-:Y:S06]  /*0600*/  BRA `(.L_x_660) ;  /* 0x0000000000207947 */ /* 0x000fec0003800000 */
.L_x_658:
[----:B------:R-:W-:Y:S01]  /*0610*/  UISETP.NE.AND UP0, UPT, UR6, URZ, UPT ;  /* 0x000000ff0600728c */ /* 0x000fe2000bf05270 */
[----:B------:R-:W-:Y:S01]  /*0620*/  IMAD.IADD R7, R0, 0x1, -R7 ;  /* 0x0000000100077824 */ /* 0x000fe200078e0a07 */
[----:B0-----:R-:W-:-:S07]  /*0630*/  CS2R R2, SRZ ;  /* 0x0000000000027805 */ /* 0x001fce000001ff00 */
[----:B------:R-:W-:Y:S05]  /*0640*/  BRA.U UP0, `(.L_x_661) ;  /* 0x0000000100087547 */ /* 0x000fea000b800000 */
[----:B------:R-:W0:Y:S02]  /*0650*/  LDC.64 R2, c[0x0][0x3e0] ;  /* 0x0000f800ff027b82 */ /* 0x000e240000000a00 */
[----:B0-----:R-:W5:Y:S02]  /*0660*/  LDG.E.64 R2, desc[UR8][R2.64] ;  /* 0x0000000802027981 */ /* 0x001f64000c1e1b00 */
.L_x_661:
[----:B-----5:R-:W-:-:S04]  /*0670*/  IADD3 R12, P0, PT, R7, R2, RZ ;  /* 0x00000002070c7210 */ /* 0x020fc80007f1e0ff */
[----:B------:R-:W-:-:S09]  /*0680*/  LEA.HI.X.SX32 R15, R7, R3, 0x1, P0 ;  /* 0x00000003070f7211 */ /* 0x000fd200000f0eff */
.L_x_660:
[----:B------:R-:W-:Y:S05]  /*0690*/  BSYNC.RECONVERGENT B0 ;  /* 0x0000000000007941 */ /* 0x000fea0003800200 */
.L_x_657:
        /* <DEDUP_REMOVED lines=18> */
.L_x_656:
        /* <DEDUP_REMOVED lines=70> */
.L_x_663:
[----:B------:R-:W-:Y:S05]  /*0c20*/  NANOSLEEP 0x1c2 ;  /* 0x000001c20000795d */ /* 0x000fea0003800000 */
[----:B------:R-:W-:Y:S01]  /*0c30*/  NOP ;  /* 0x0000000000007918 */ /* 0x000fe20000000000 */
.L_x_664:
[----:B------:R-:W-:-:S05]  /*0c40*/  IMAD.WIDE R10, R3, 0x8, R10 ;  /* 0x00000008030a7825 */ /* 0x000fca00078e020a */
[----:B------:R-:W2:Y:S01]  /*0c50*/  LD.E.64.STRONG.GPU R12, desc[UR8][R10.64+0x100] ;  /* 0x000100080a0c7980 */ /* 0x000ea2000c10fb00 */
[----:B------:R-:W-:Y:S01]  /*0c60*/  UMOV UR6, 0xffffffff ;  /* 0xffffffff00067882 */ /* 0x000fe20000000000 */
[----:B--2---:R-:W-:Y:S02]  /*0c70*/  ISETP.NE.AND P0, PT, R12, 0x63, PT ;  /* 0x000000630c00780c */ /* 0x004fe40003f05270 */
[----:B------:R-:W-:Y:S11]  /*0c80*/  BRA.DIV UR6, `(.L_x_665) ;  /* 0x0000002606e87947 */ /* 0x000ff6000b800000 */
[----:B------:R-:W-:-:S13]  /*0c90*/  VOTE.ANY P0, !P0 ;  /* 0x0000000000ff7806 */ /* 0x000fda0004000100 */
.L_x_723:
[----:B------:R-:W-:Y:S05]  /*0ca0*/  @!P0 BRA `(.L_x_666) ;  /* 0x0000000000308947 */ /* 0x000fea0003800000 */
.L_x_670:
[----:B------:R-:W-:Y:S05]  /*0cb0*/  YIELD ;  /* 0x0000000000007946 */ /* 0x000fea0003800000 */
[----:B------:R-:W-:Y:S05]  /*0cc0*/  @P1 BRA `(.L_x_667) ;  /* 0x0000000000081947 */ /* 0x000fea0003800000 */
[----:B------:R0:W-:Y:S06]  /*0cd0*/  MEMBAR.SC.CTA ;  /* 0x0000000000007992 */ /* 0x0001ec0000000000 */
[----:B0-----:R-:W-:Y:S05]  /*0ce0*/  BRA `(.L_x_668) ;  /* 0x0000000000087947 */ /* 0x001fea0003800000 */
.L_x_667:
[----:B------:R-:W-:Y:S05]  /*0cf0*/  NANOSLEEP 0x15e ;  /* 0x0000015e0000795d */ /* 0x000fea0003800000 */
[----:B------:R-:W-:Y:S01]  /*0d00*/  NOP ;  /* 0x0000000000007918 */ /* 0x000fe20000000000 */
.L_x_668:
[----:B------:R-:W2:Y:S01]  /*0d10*/  LD.E.64.STRONG.GPU R12, desc[UR8][R10.64+0x100] ;  /* 0x000100080a0c7980 */ /* 0x000ea2000c10fb00 */
[----:B------:R-:W-:Y:S01]  /*0d20*/  UMOV UR6, 0xffffffff ;  /* 0xffffffff00067882 */ /* 0x000fe20000000000 */
[----:B--2---:R-:W-:Y:S02]  /*0d30*/  ISETP.NE.AND P0, PT, R12, 0x63, PT ;  /* 0x000000630c00780c */ /* 0x004fe40003f05270 */
[----:B------:R-:W-:Y:S11]  /*0d40*/  BRA.DIV UR6, `(.L_x_669) ;  /* 0x0000002606d87947 */ /* 0x000ff6000b800000 */
[----:B------:R-:W-:-:S13]  /*0d50*/  VOTE.ANY P0, !P0 ;  /* 0x0000000000ff7806 */ /* 0x000fda0004000100 */
.L_x_726:
[----:B------:R-:W-:Y:S05]  /*0d60*/  @P0 BRA `(.L_x_670) ;  /* 0xfffffffc00d00947 */ /* 0x000fea000383ffff */
.L_x_666:
        /* <DEDUP_REMOVED lines=38> */
.L_x_735:
[----:B------:R-:W-:Y:S05]  /*0fd0*/  @!P0 BRA `(.L_x_672) ;  /* 0x0000000000dc8947 */ /* 0x000fea0003800000 */
.L_x_680:
        /* <DEDUP_REMOVED lines=9> */
.L_x_738:
[----:B------:R-:W-:Y:S05]  /*1070*/  @!P0 BRA `(.L_x_674) ;  /* 0x0000000000348947 */ /* 0x000fea0003800000 */
[----:B------:R-:W-:-:S13]  /*1080*/  ISETP.GT.U32.AND P1, PT, R0, 0x1f3, PT ;  /* 0x000001f30000780c */ /* 0x000fda0003f24070 */
.L_x_678:
[----:B------:R-:W-:Y:S05]  /*1090*/  YIELD ;  /* 0x0000000000007946 */ /* 0x000fea0003800000 */
[----:B------:R-:W-:Y:S05]  /*10a0*/  @P1 BRA `(.L_x_675) ;  /* 0x0000000000081947 */ /* 0x000fea0003800000 */
[----:B------:R0:W-:Y:S06]  /*10b0*/  MEMBAR.SC.CTA ;  /* 0x0000000000007992 */ /* 0x0001ec0000000000 */
[----:B0-----:R-:W-:Y:S05]  /*10c0*/  BRA `(.L_x_676) ;  /* 0x0000000000087947 */ /* 0x001fea0003800000 */
.L_x_675:
[----:B------:R-:W-:Y:S05]  /*10d0*/  NANOSLEEP 0x15e ;  /* 0x0000015e0000795d */ /* 0x000fea0003800000 */
[----:B------:R-:W-:Y:S01]  /*10e0*/  NOP ;  /* 0x0000000000007918 */ /* 0x000fe20000000000 */
.L_x_676:
[----:B------:R-:W2:Y:S01]  /*10f0*/  LD.E.64.STRONG.GPU R12, desc[UR8][R10.64+-0x100] ;  /* 0xffff00080a0c7980 */ /* 0x000ea2000c10fb00 */
[----:B------:R-:W-:Y:S01]  /*1100*/  UMOV UR6, 0xffffffff ;  /* 0xffffffff00067882 */ /* 0x000fe20000000000 */
[----:B--2---:R-:W-:Y:S02]  /*1110*/  ISETP.NE.AND P0, PT, R12, 0x63, PT ;  /* 0x000000630c00780c */ /* 0x004fe40003f05270 */
[----:B------:R-:W-:Y:S11]  /*1120*/  BRA.DIV UR6, `(.L_x_677) ;  /* 0x0000002a06247947 */ /* 0x000ff6000b800000 */
[----:B------:R-:W-:-:S13]  /*1130*/  VOTE.ANY P0, !P0 ;  /* 0x0000000000ff7806 */ /* 0x000fda0004000100 */
.L_x_741:
[----:B------:R-:W-:Y:S05]  /*1140*/  @P0 BRA `(.L_x_678) ;  /* 0xfffffffc00d00947 */ /* 0x000fea000383ffff */
.L_x_674:
        /* <DEDUP_REMOVED lines=31> */
.L_x_750:
[----:B------:R-:W-:Y:S05]  /*1340*/  @P0 BRA `(.L_x_680) ;  /* 0xfffffffc00240947 */ /* 0x000fea000383ffff */
.L_x_672:
        /* <DEDUP_REMOVED lines=16> */
.L_x_662:
        /* <DEDUP_REMOVED lines=43> */
.L_x_682:
[----:B------:R-:W1:Y:S01]  /*1700*/  LDCU.U8 UR4, c[0x0][0x3c8] ;  /* 0x00007900ff0477ac */ /* 0x000e620008000000 */
[----:B0-----:R-:W-:Y:S01]  /*1710*/  IMAD.IADD R5, R27, 0x1, -R4 ;  /* 0x000000011b057824 */ /* 0x001fe200078e0a04 */
[----:B------:R-:W-:Y:S01]  /*1720*/  CS2R R2, SRZ ;  /* 0x0000000000027805 */ /* 0x000fe2000001ff00 */
[----:B-1----:R-:W-:-:S09]  /*1730*/  UISETP.NE.AND UP0, UPT, UR4, URZ, UPT ;  /* 0x000000ff0400728c */ /* 0x002fd2000bf05270 */
[----:B------:R-:W-:Y:S05]  /*1740*/  BRA.U UP0, `(.L_x_684) ;  /* 0x0000000100087547 */ /* 0x000fea000b800000 */
[----:B------:R-:W0:Y:S02]  /*1750*/  LDC.64 R2, c[0x0][0x3e0] ;  /* 0x0000f800ff027b82 */ /* 0x000e240000000a00 */
[----:B0-----:R-:W5:Y:S02]  /*1760*/  LDG.E.64 R2, desc[UR8][R2.64] ;  /* 0x0000000802027981 */ /* 0x001f64000c1e1b00 */
.L_x_684:
[--C-:B-----5:R-:W-:Y:S02]  /*1770*/  IADD3 R11, P0, P1, R2, R5, R6.reuse ;  /* 0x00000005020b7210 */ /* 0x120fe4000791e006 */
[----:B------:R-:W-:Y:S02]  /*1780*/  SHF.R.S32.HI R2, RZ, 0x1f, R6 ;  /* 0x0000001fff027819 */ /* 0x000fe40000011406 */
[----:B------:R-:W-:-:S04]  /*1790*/  SHF.R.S32.HI R5, RZ, 0x1f, R5 ;  /* 0x0000001fff057819 */ /* 0x000fc80000011405 */
[----:B------:R-:W-:-:S07]  /*17a0*/  IADD3.X R12, PT, PT, R3, R5, R2, P0, P1 ;  /* 0x00000005030c7210 */ /* 0x000fce00007e2402 */
.L_x_683:
[----:B------:R-:W-:Y:S05]  /*17b0*/  BSYNC.RECONVERGENT B0 ;  /* 0x0000000000007941 */ /* 0x000fea0003800200 */
.L_x_681:
        /* <DEDUP_REMOVED lines=18> */
.L_x_655:
        /* <DEDUP_REMOVED lines=89> */
.L_x_689:
[----:B------:R-:W-:-:S04]  /*1e70*/  IADD3 R13, P2, PT, R0, R13, RZ ;  /* 0x0000000d000d7210 */ /* 0x000fc80007f5e0ff */
[----:B------:R-:W-:Y:S01]  /*1e80*/  LOP3.LUT R13, RZ, R13, RZ, 0x33, !PT ;  /* 0x0000000dff0d7212 */ /* 0x000fe200078e33ff */
[----:B------:R-:W-:-:S03]  /*1e90*/  IMAD.X R14, RZ, RZ, R14, P2 ;  /* 0x000000ffff0e7224 */ /* 0x000fc600010e060e */
[----:B------:R-:W-:Y:S02]  /*1ea0*/  IADD3 R13, P2, PT, R13, UR4, RZ ;  /* 0x000000040d0d7c10 */ /* 0x000fe4000ff5e0ff */
[----:B------:R-:W-:-:S04]  /*1eb0*/  LOP3.LUT R14, RZ, R14, RZ, 0x33, !PT ;  /* 0x0000000eff0e7212 */ /* 0x000fc800078e33ff */
[----:B------:R-:W-:Y:S01]  /*1ec0*/  IADD3.X R14, PT, PT, R14, UR5, RZ, P2, !PT ;  /* 0x000000050e0e7c10 */ /* 0x000fe200097fe4ff */
[----:B------:R-:W-:Y:S06]  /*1ed0*/  BRA `(.L_x_690) ;  /* 0x0000000000287947 */ /* 0x000fec0003800000 */
.L_x_688:
        /* <DEDUP_REMOVED lines=8> */
.L_x_691:
[----:B-----5:R-:W-:-:S04]  /*1f60*/  IADD3 R13, P2, PT, R7, R2, RZ ;  /* 0x00000002070d7210 */ /* 0x020fc80007f5e0ff */
[----:B------:R-:W-:-:S09]  /*1f70*/  LEA.HI.X.SX32 R14, R7, R3, 0x1, P2 ;  /* 0x00000003070e7211 */ /* 0x000fd200010f0eff */
.L_x_690:
[----:B------:R-:W-:Y:S05]  /*1f80*/  BSYNC.RECONVERGENT B1 ;  /* 0x0000000000017941 */ /* 0x000fea0003800200 */
.L_x_687:
        /* <DEDUP_REMOVED lines=19> */
.L_x_686:
        /* <DEDUP_REMOVED lines=74> */
.L_x_694:
[----:B------:R-:W-:Y:S05]  /*2560*/  NANOSLEEP 0x1c2 ;  /* 0x000001c20000795d */ /* 0x000fea0003800000 */
[----:B------:R-:W-:Y:S01]  /*2570*/  NOP ;  /* 0x0000000000007918 */ /* 0x000fe20000000000 */
.L_x_695:
[----:B------:R-:W-:-:S05]  /*2580*/  IMAD.WIDE R8, R6, 0x8, R8 ;  /* 0x0000000806087825 */ /* 0x000fca00078e0208 */
[----:B------:R-:W2:Y:S01]  /*2590*/  LD.E.64.STRONG.GPU R18, desc[UR8][R8.64+0x100] ;  /* 0x0001000808127980 */ /* 0x000ea2000c10fb00 */
[----:B------:R-:W-:Y:S01]  /*25a0*/  UMOV UR7, 0xffffffff ;  /* 0xffffffff00077882 */ /* 0x000fe20000000000 */
[----:B--2---:R-:W-:Y:S02]  /*25b0*/  ISETP.NE.AND P0, PT, R18, 0x63, PT ;  /* 0x000000631200780c */ /* 0x004fe40003f05270 */
[----:B------:R-:W-:Y:S11]  /*25c0*/  BRA.DIV UR7, `(.L_x_696) ;  /* 0x0000001a07007947 */ /* 0x000ff6000b800000 */
[----:B------:R-:W-:-:S13]  /*25d0*/  VOTE.ANY P0, !P0 ;  /* 0x0000000000ff7806 */ /* 0x000fda0004000100 */
.L_x_753:
[----:B------:R-:W-:Y:S05]  /*25e0*/  @!P0 BRA `(.L_x_697) ;  /* 0x0000000000308947 */ /* 0x000fea0003800000 */
.L_x_701:
[----:B------:R-:W-:Y:S05]  /*25f0*/  YIELD ;  /* 0x0000000000007946 */ /* 0x000fea0003800000 */
[----:B------:R-:W-:Y:S05]  /*2600*/  @P1 BRA `(.L_x_698) ;  /* 0x0000000000081947 */ /* 0x000fea0003800000 */
[----:B------:R0:W-:Y:S06]  /*2610*/  MEMBAR.SC.CTA ;  /* 0x0000000000007992 */ /* 0x0001ec0000000000 */
[----:B0-----:R-:W-:Y:S05]  /*2620*/  BRA `(.L_x_699) ;  /* 0x0000000000087947 */ /* 0x001fea0003800000 */
.L_x_698:
[----:B------:R-:W-:Y:S05]  /*2630*/  NANOSLEEP 0x15e ;  /* 0x0000015e0000795d */ /* 0x000fea0003800000 */
[----:B------:R-:W-:Y:S01]  /*2640*/  NOP ;  /* 0x0000000000007918 */ /* 0x000fe20000000000 */
.L_x_699:
[----:B------:R-:W2:Y:S01]  /*2650*/  LD.E.64.STRONG.GPU R18, desc[UR8][R8.64+0x100] ;  /* 0x0001000808127980 */ /* 0x000ea2000c10fb00 */
[----:B------:R-:W-:Y:S01]  /*2660*/  UMOV UR7, 0xffffffff ;  /* 0xffffffff00077882 */ /* 0x000fe20000000000 */
[----:B--2---:R-:W-:Y:S02]  /*2670*/  ISETP.NE.AND P0, PT, R18, 0x63, PT ;  /* 0x000000631200780c */ /* 0x004fe40003f05270 */
[----:B------:R-:W-:Y:S11]  /*2680*/  BRA.DIV UR7, `(.L_x_700) ;  /* 0x0000001607f07947 */ /* 0x000ff6000b800000 */
[----:B------:R-:W-:-:S13]  /*2690*/  VOTE.ANY P0, !P0 ;  /* 0x0000000000ff7806 */ /* 0x000fda0004000100 */
.L_x_756:
[----:B------:R-:W-:Y:S05]  /*26a0*/  @P0 BRA `(.L_x_701) ;  /* 0xfffffffc00d00947 */ /* 0x000fea000383ffff */
.L_x_697:
        /* <DEDUP_REMOVED lines=38> */
.L_x_765:
[----:B------:R-:W-:Y:S05]  /*2910*/  @!P0 BRA `(.L_x_703) ;  /* 0x0000000000d88947 */ /* 0x000fea0003800000 */
.L_x_711:
        /* <DEDUP_REMOVED lines=9> */
.L_x_768:
[----:B------:R-:W-:Y:S05]  /*29b0*/  @!P0 BRA `(.L_x_705) ;  /* 0x0000000000308947 */ /* 0x000fea0003800000 */
.L_x_709:
[----:B------:R-:W-:Y:S05]  /*29c0*/  YIELD ;  /* 0x0000000000007946 */ /* 0x000fea0003800000 */
[----:B------:R-:W-:Y:S05]  /*29d0*/  @P1 BRA `(.L_x_706) ;  /* 0x0000000000081947 */ /* 0x000fea0003800000 */
[----:B------:R0:W-:Y:S06]  /*29e0*/  MEMBAR.SC.CTA ;  /* 0x0000000000007992 */ /* 0x0001ec0000000000 */
[----:B0-----:R-:W-:Y:S05]  /*29f0*/  BRA `(.L_x_707) ;  /* 0x0000000000087947 */ /* 0x001fea0003800000 */
.L_x_706:
[----:B------:R-:W-:Y:S05]  /*2a00*/  NANOSLEEP 0x15e ;  /* 0x0000015e0000795d */ /* 0x000fea0003800000 */
[----:B------:R-:W-:Y:S01]  /*2a10*/  NOP ;  /* 0x0000000000007918 */ /* 0x000fe20000000000 */
.L_x_707:
[----:B------:R-:W2:Y:S01]  /*2a20*/  LD.E.64.STRONG.GPU R18, desc[UR8][R10.64+-0x100] ;  /* 0xffff00080a127980 */ /* 0x000ea2000c10fb00 */
[----:B------:R-:W-:Y:S01]  /*2a30*/  UMOV UR7, 0xffffffff ;  /* 0xffffffff00077882 */ /* 0x000fe20000000000 */
[----:B--2---:R-:W-:Y:S02]  /*2a40*/  ISETP.NE.AND P0, PT, R18, 0x63, PT ;  /* 0x000000631200780c */ /* 0x004fe40003f05270 */
[----:B------:R-:W-:Y:S11]  /*2a50*/  BRA.DIV UR7, `(.L_x_708) ;  /* 0x0000001a07447947 */ /* 0x000ff6000b800000 */
[----:B------:R-:W-:-:S13]  /*2a60*/  VOTE.ANY P0, !P0 ;  /* 0x0000000000ff7806 */ /* 0x000fda0004000100 */
.L_x_771:
[----:B------:R-:W-:Y:S05]  /*2a70*/  @P0 BRA `(.L_x_709) ;  /* 0xfffffffc00d00947 */ /* 0x000fea000383ffff */
.L_x_705:
        /* <DEDUP_REMOVED lines=31> */
.L_x_780:
[----:B------:R-:W-:Y:S05]  /*2c70*/  @P0 BRA `(.L_x_711) ;  /* 0xfffffffc00280947 */ /* 0x000fea000383ffff */
.L_x_703:
        /* <DEDUP_REMOVED lines=16> */
.L_x_693:
        /* <DEDUP_REMOVED lines=45> */
.L_x_713:
        /* <DEDUP_REMOVED lines=8> */
.L_x_715:
[--C-:B-----5:R-:W-:Y:S02]  /*30d0*/  IADD3 R13, P0, P2, R2, R4, R5.reuse ;  /* 0x00000004020d7210 */ /* 0x120fe40007a1e005 */
[----:B------:R-:W-:Y:S02]  /*30e0*/  SHF.R.S32.HI R5, RZ, 0x1f, R5 ;  /* 0x0000001fff057819 */ /* 0x000fe40000011405 */
[----:B------:R-:W-:-:S04]  /*30f0*/  SHF.R.S32.HI R2, RZ, 0x1f, R4 ;  /* 0x0000001fff027819 */ /* 0x000fc80000011404 */
[----:B------:R-:W-:-:S07]  /*3100*/  IADD3.X R14, PT, PT, R3, R2, R5, P0, P2 ;  /* 0x00000002030e7210 */ /* 0x000fce00007e4405 */
.L_x_714:
[----:B------:R-:W-:Y:S05]  /*3110*/  BSYNC.RECONVERGENT B1 ;  /* 0x0000000000017941 */ /* 0x000fea0003800200 */
.L_x_712:
        /* <DEDUP_REMOVED lines=20> */
.L_x_692:
[----:B------:R-:W-:Y:S05]  /*3260*/  BSYNC.RECONVERGENT B0 ;  /* 0x0000000000007941 */ /* 0x000fea0003800200 */
.L_x_685:
        /* <DEDUP_REMOVED lines=12> */
.L_x_718:
[----:B------:R-:W-:Y:S05]  /*3330*/  BSYNC.RECONVERGENT B0 ;  /* 0x0000000000007941 */ /* 0x000fea0003800200 */
.L_x_717:
[----:B-----5:R-:W-:-:S04]  /*3340*/  IADD3 R2, P0, PT, R6, R2, RZ ;  /* 0x0000000206027210 */ /* 0x020fc80007f1e0ff */
[----:B------:R-:W-:-:S05]  /*3350*/  LEA.HI.X.SX32 R3, R6, R3, 0x1, P0 ;  /* 0x0000000306037211 */ /* 0x000fca00000f0eff */
[----:B0-----:R-:W-:Y:S01]  /*3360*/  STG.E.64 desc[UR8][R4.64], R2 ;  /* 0x0000000204007986 */ /* 0x001fe2000c101b08 */
[----:B------:R-:W-:Y:S05]  /*3370*/  EXIT ;  /* 0x000000000000794d */ /* 0x000fea0003800000 */
.L_x_716:
[----:B01----:R-:W0:Y:S01]  /*3380*/  LDC.64 R4, c[0x0][0x3e8] ;  /* 0x0000fa00ff047b82 */ /* 0x003e220000000a00 */
[----:B------:R-:W-:Y:S01]  /*3390*/  BSSY.RECONVERGENT B0, `(.L_x_719) ;  /* 0x0000005000007945 */ /* 0x000fe20003800200 */
[----:B------:R-:W-:-:S03]  /*33a0*/  CS2R R2, SRZ ;  /* 0x0000000000027805 */ /* 0x000fc6000001ff00 */
[----:B------:R-:W-:Y:S05]  /*33b0*/  @P1 BRA `(.L_x_720) ;  /* 0x0000000000081947 */ /* 0x000fea0003800000 */
[----:B------:R-:W1:Y:S02]  /*33c0*/  LDC.64 R2, c[0x0][0x3e0] ;  /* 0x0000f800ff027b82 */ /* 0x000e640000000a00 */
[----:B-1----:R-:W5:Y:S02]  /*33d0*/  LDG.E.64 R2, desc[UR8][R2.64] ;  /* 0x0000000802027981 */ /* 0x002f64000c1e1b00 */
.L_x_720:
[----:B------:R-:W-:Y:S05]  /*33e0*/  BSYNC.RECONVERGENT B0 ;  /* 0x0000000000007941 */ /* 0x000fea0003800200 */
.L_x_719:
[----:B-----5:R-:W-:-:S04]  /*33f0*/  IADD3 R2, P0, PT, R6, R2, RZ ;  /* 0x0000000206027210 */ /* 0x020fc80007f1e0ff */
[----:B------:R-:W-:-:S05]  /*3400*/  LEA.HI.X.SX32 R3, R6, R3, 0x1, P0 ;  /* 0x0000000306037211 */ /* 0x000fca00000f0eff */
[----:B0-----:R-:W-:Y:S01]  /*3410*/  STG.E.64 desc[UR8][R4.64], R2 ;  /* 0x0000000204007986 */ /* 0x001fe2000c101b08 */
[----:B------:R-:W-:Y:S05]  /*3420*/  EXIT ;  /* 0x000000000000794d */ /* 0x000fea0003800000 */
.L_x_665:
[----:B------:R-:W-:Y:S01]  /*3430*/  BSSY B0, `(.L_x_721) ;  /* 0x0000006000007945 */ /* 0x000fe20003800000 */
[----:B------:R-:W-:Y:S01]  /*3440*/  PLOP3.LUT P0, PT, P0, PT, PT, 0x8, 0x80 ;  /* 0x000000000080781c */ /* 0x000fe2000070e170 */
[----:B------:R-:W-:-:S12]  /*3450*/  IMAD.MOV.U32 R23, RZ, RZ, -0x1 ;  /* 0xffffffffff177424 */ /* 0x000fd800078e00ff */
[----:B-----5:R-:W-:Y:S05]  /*3460*/  WARPSYNC.COLLECTIVE R23, `(.L_x_722) ;  /* 0x0000000017087348 */ /* 0x020fea0003c00000 */
[----:B------:R-:W-:Y:S01]  /*3470*/  VOTE.ANY P0, P0 ;  /* 0x0000000000ff7806 */ /* 0x000fe20000000100 */
[----:B-----5:R-:W-:-:S12]  /*3480*/  ENDCOLLECTIVE ;  /* 0x000000000000791b */ /* 0x020fd80003800000 */
.L_x_722:
[----:B------:R-:W-:Y:S05]  /*3490*/  BSYNC B0 ;  /* 0x0000000000007941 */ /* 0x000fea0003800000 */
.L_x_721:
[----:B------:R-:W-:Y:S05]  /*34a0*/  BRA `(.L_x_723) ;  /* 0xffffffd400fc7947 */ /* 0x000fea000383ffff */
.L_x_669:
[----:B------:R-:W-:Y:S01]  /*34b0*/  BSSY B0, `(.L_x_724) ;  /* 0x0000006000007945 */ /* 0x000fe20003800000 */
[----:B------:R-:W-:Y:S01]  /*34c0*/  PLOP3.LUT P0, PT, P0, PT, PT, 0x8, 0x80 ;  /* 0x000000000080781c */ /* 0x000fe2000070e170 */
[----:B------:R-:W-:-:S12]  /*34d0*/  IMAD.MOV.U32 R23, RZ, RZ, -0x1 ;  /* 0xffffffffff177424 */ /* 0x000fd800078e00ff */
[----:B-----5:R-:W-:Y:S05]  /*34e0*/  WARPSYNC.COLLECTIVE R23, `(.L_x_725) ;  /* 0x0000000017087348 */ /* 0x020fea0003c00000 */
[----:B------:R-:W-:Y:S01]  /*34f0*/  VOTE.ANY P0, P0 ;  /* 0x0000000000ff7806 */ /* 0x000fe20000000100 */
[----:B-----5:R-:W-:-:S12]  /*3500*/  ENDCOLLECTIVE ;  /* 0x000000000000791b */ /* 0x020fd80003800000 */
.L_x_725:
[----:B------:R-:W-:Y:S05]  /*3510*/  BSYNC B0 ;  /* 0x0000000000007941 */ /* 0x000fea0003800000 */
.L_x_724:
[----:B------:R-:W-:Y:S05]  /*3520*/  BRA `(.L_x_726) ;  /* 0xffffffd8000c7947 */ /* 0x000fea000383ffff */
.L_x_671:
[----:B------:R-:W0:Y:S01]  /*3530*/  S2R R28, SR_GEMASK ;  /* 0x00000000001c7919 */ /* 0x000e220000003c00 */
[----:B------:R-:W-:Y:S01]  /*3540*/  BSSY B0, `(.L_x_727) ;  /* 0x0000006000007945 */ /* 0x000fe20003800000 */
[----:B------:R-:W-:Y:S01]  /*3550*/  PLOP3.LUT P0, PT, P0, PT, PT, 0x8, 0x80 ;  /* 0x000000000080781c */ /* 0x000fe2000070e170 */
[----:B------:R-:W-:-:S12]  /*3560*/  IMAD.MOV.U32 R23, RZ, RZ, -0x1 ;  /* 0xffffffffff177424 */ /* 0x000fd800078e00ff */
[----:B0----5:R-:W-:Y:S05]  /*3570*/  WARPSYNC.COLLECTIVE R23, `(.L_x_728) ;  /* 0x0000000017087348 */ /* 0x021fea0003c00000 */
[----:B------:R-:W-:Y:S01]  /*3580*/  VOTE.ANY R23, PT, P0 ;  /* 0x0000000000177806 */ /* 0x000fe200000e0100 */
[----:B0----5:R-:W-:Y:S06]  /*3590*/  ENDCOLLECTIVE ;  /* 0x000000000000791b */ /* 0x021fec0003800000 */
.L_x_728:
[----:B------:R-:W-:Y:S05]  /*35a0*/  BSYNC B0 ;  /* 0x0000000000007941 */ /* 0x000fea0003800000 */
.L_x_727:
        /* <DEDUP_REMOVED lines=14> */
.L_x_729:
        /* <DEDUP_REMOVED lines=10> */
.L_x_730:
        /* <DEDUP_REMOVED lines=9> */
.L_x_731:
        /* <DEDUP_REMOVED lines=8> */
.L_x_732:
        /* <DEDUP_REMOVED lines=8> */
.L_x_733:
[----:B------:R-:W-:Y:S05]  /*38c0*/  WARPSYNC.COLLECTIVE R23, `(.L_x_734) ;  /* 0x0000000017087348 */ /* 0x000fea0003c00000 */
[----:B------:R-:W-:Y:S01]  /*38d0*/  VOTE.ALL P0, P0 ;  /* 0x0000000000ff7806 */ /* 0x000fe20000000000 */
[----:B------:R-:W-:-:S12]  /*38e0*/  ENDCOLLECTIVE ;  /* 0x000000000000791b */ /* 0x000fd80003800000 */
.L_x_734:
[----:B------:R-:W-:Y:S02]  /*38f0*/  SEL R12, R25, RZ, !P1 ;  /* 0x000000ff190c7207 */ /* 0x000fe40004800000 */
[----:B------:R-:W-:-:S03]  /*3900*/  IADD3 R18, P1, PT, R18, 0x100, RZ ;  /* 0x0000010012127810 */ /* 0x000fc60007f3e0ff */
[----:B------:R-:W-:Y:S02]  /*3910*/  IMAD.IADD R17, R13, 0x1, R12 ;  /* 0x000000010d117824 */ /* 0x000fe400078e020c */
[----:B------:R-:W-:Y:S01]  /*3920*/  IMAD.X R19, RZ, RZ, R19, P1 ;  /* 0x000000ffff137224 */ /* 0x000fe200008e0613 */
[----:B------:R-:W-:Y:S07]  /*3930*/  BRA `(.L_x_735) ;  /* 0xffffffd400a47947 */ /* 0x000fee000383ffff */
.L_x_673:
[----:B------:R-:W-:Y:S01]  /*3940*/  BSSY B0, `(.L_x_736) ;  /* 0x0000006000007945 */ /* 0x000fe20003800000 */
[----:B------:R-:W-:Y:S01]  /*3950*/  PLOP3.LUT P0, PT, P0, PT, PT, 0x8, 0x80 ;  /* 0x000000000080781c */ /* 0x000fe2000070e170 */
[----:B------:R-:W-:-:S12]  /*3960*/  IMAD.MOV.U32 R23, RZ, RZ, -0x1 ;  /* 0xffffffffff177424 */ /* 0x000fd800078e00ff */
[----:B-----5:R-:W-:Y:S05]  /*3970*/  WARPSYNC.COLLECTIVE R23, `(.L_x_737) ;  /* 0x0000000017087348 */ /* 0x020fea0003c00000 */
[----:B------:R-:W-:Y:S01]  /*3980*/  VOTE.ANY P0, P0 ;  /* 0x0000000000ff7806 */ /* 0x000fe20000000100 */
[----:B-----5:R-:W-:-:S12]  /*3990*/  ENDCOLLECTIVE ;  /* 0x000000000000791b */ /* 0x020fd80003800000 */
.L_x_737:
[----:B------:R-:W-:Y:S05]  /*39a0*/  BSYNC B0 ;  /* 0x0000000000007941 */ /* 0x000fea0003800000 */
.L_x_736:
[----:B------:R-:W-:Y:S05]  /*39b0*/  BRA `(.L_x_738) ;  /* 0xffffffd400ac7947 */ /* 0x000fea000383ffff */
.L_x_677:
[----:B------:R-:W-:Y:S01]  /*39c0*/  BSSY B0, `(.L_x_739) ;  /* 0x0000006000007945 */ /* 0x000fe20003800000 */
[----:B------:R-:W-:Y:S01]  /*39d0*/  PLOP3.LUT P0, PT, P0, PT, PT, 0x8, 0x80 ;  /* 0x000000000080781c */ /* 0x000fe2000070e170 */
[----:B------:R-:W-:-:S12]  /*39e0*/  IMAD.MOV.U32 R23, RZ, RZ, -0x1 ;  /* 0xffffffffff177424 */ /* 0x000fd800078e00ff */
[----:B-----5:R-:W-:Y:S05]  /*39f0*/  WARPSYNC.COLLECTIVE R23, `(.L_x_740) ;  /* 0x0000000017087348 */ /* 0x020fea0003c00000 */
[----:B------:R-:W-:Y:S01]  /*3a00*/  VOTE.ANY P0, P0 ;  /* 0x0000000000ff7806 */ /* 0x000fe20000000100 */
[----:B-----5:R-:W-:-:S12]  /*3a10*/  ENDCOLLECTIVE ;  /* 0x000000000000791b */ /* 0x020fd80003800000 */
.L_x_740:
[----:B------:R-:W-:Y:S05]  /*3a20*/  BSYNC B0 ;  /* 0x0000000000007941 */ /* 0x000fea0003800000 */
.L_x_739:
[----:B------:R-:W-:Y:S05]  /*3a30*/  BRA `(.L_x_741) ;  /* 0xffffffd400c07947 */ /* 0x000fea000383ffff */
.L_x_679:
[----:B------:R-:W-:Y:S01]  /*3a40*/  BSSY B0, `(.L_x_742) ;  /* 0x0000006000007945 */ /* 0x000fe20003800000 */
[----:B------:R-:W-:Y:S01]  /*3a50*/  PLOP3.LUT P0, PT, P0, PT, PT, 0x8, 0x80 ;  /* 0x000000000080781c */ /* 0x000fe2000070e170 */
[----:B------:R-:W-:-:S12]  /*3a60*/  IMAD.MOV.U32 R23, RZ, RZ, -0x1 ;  /* 0xffffffffff177424 */ /* 0x000fd800078e00ff */
[----:B-----5:R-:W-:Y:S05]  /*3a70*/  WARPSYNC.COLLECTIVE R23, `(.L_x_743) ;  /* 0x0000000017087348 */ /* 0x020fea0003c00000 */
[----:B------:R-:W-:Y:S01]  /*3a80*/  VOTE.ANY R23, PT, P0 ;  /* 0x0000000000177806 */ /* 0x000fe200000e0100 */
[----:B-----5:R-:W-:Y:S06]  /*3a90*/  ENDCOLLECTIVE ;  /* 0x000000000000791b */ /* 0x020fec0003800000 */
.L_x_743:
[----:B------:R-:W-:Y:S05]  /*3aa0*/  BSYNC B0 ;  /* 0x0000000000007941 */ /* 0x000fea0003800000 */
.L_x_742:
        /* <DEDUP_REMOVED lines=12> */
.L_x_744:
        /* <DEDUP_REMOVED lines=8> */
.L_x_745:
[----:B------:R-:W-:Y:S01]  /*3bf0*/  IMAD.MOV.U32 R10, RZ, RZ, 0x4 ;  /* 0x00000004ff0a7424 */ /* 0x000fe200078e00ff */
[----:B------:R-:W-:Y:S02]  /*3c00*/  SEL R25, R25, RZ, !P0 ;  /* 0x000000ff19197207 */ /* 0x000fe40004000000 */
[----:B------:R-:W-:-:S03]  /*3c10*/  ISETP.GT.AND P0, PT, R14, R11, PT ;  /* 0x0000000b0e00720c */ /* 0x000fc60003f04270 */
[----:B------:R-:W-:-:S10]  /*3c20*/  IMAD.IADD R24, R29, 0x1, R25 ;  /* 0x000000011d187824 */ /* 0x000fd400078e0219 */
[----:B------:R-:W-:Y:S05]  /*3c30*/  WARPSYNC.COLLECTIVE R23, `(.L_x_746) ;  /* 0x0000000017087348 */ /* 0x000fea0003c00000 */
[----:B------:R0:W1:Y:S02]  /*3c40*/  SHFL.DOWN P2, R25, R24, R10, R11 ;  /* 0x0800000a18197389 */ /* 0x000064000004000b */
[----:B01----:R-:W-:Y:S05]  /*3c50*/  ENDCOLLECTIVE ;  /* 0x000000000000791b */ /* 0x003fea0003800000 */
.L_x_746:
        /* <DEDUP_REMOVED lines=8> */
.L_x_747:
        /* <DEDUP_REMOVED lines=8> */
.L_x_748:
[----:B------:R-:W-:Y:S02]  /*3d60*/  SEL R25, R25, RZ, !P0 ;  /* 0x000000ff19197207 */ /* 0x000fe40004000000 */
[----:B------:R-:W-:Y:S02]  /*3d70*/  ISETP.NE.AND P0, PT, R12, 0x65, PT ;  /* 0x000000650c00780c */ /* 0x000fe40003f05270 */
[----:B------:R-:W-:-:S11]  /*3d80*/  IADD3 R17, PT, PT, R29, R25, R17 ;  /* 0x000000191d117210 */ /* 0x000fd60007ffe011 */
[----:B------:R-:W-:Y:S05]  /*3d90*/  WARPSYNC.COLLECTIVE R23, `(.L_x_749) ;  /* 0x0000000017087348 */ /* 0x000fea0003c00000 */
[----:B------:R-:W-:Y:S01]  /*3da0*/  VOTE.ALL P0, P0 ;  /* 0x0000000000ff7806 */ /* 0x000fe20000000000 */
[----:B------:R-:W-:-:S12]  /*3db0*/  ENDCOLLECTIVE ;  /* 0x000000000000791b */ /* 0x000fd80003800000 */
.L_x_749:
[----:B------:R-:W-:Y:S05]  /*3dc0*/  BRA `(.L_x_750) ;  /* 0xffffffd4005c7947 */ /* 0x000fea000383ffff */
.L_x_696:
[----:B------:R-:W-:Y:S01]  /*3dd0*/  BSSY B1, `(.L_x_751) ;  /* 0x0000006000017945 */ /* 0x000fe20003800000 */
[----:B------:R-:W-:Y:S01]  /*3de0*/  PLOP3.LUT P0, PT, P0, PT, PT, 0x8, 0x80 ;  /* 0x000000000080781c */ /* 0x000fe2000070e170 */
[----:B------:R-:W-:-:S12]  /*3df0*/  IMAD.MOV.U32 R23, RZ, RZ, -0x1 ;  /* 0xffffffffff177424 */ /* 0x000fd800078e00ff */
[----:B-----5:R-:W-:Y:S05]  /*3e00*/  WARPSYNC.COLLECTIVE R23, `(.L_x_752) ;  /* 0x0000000017087348 */ /* 0x020fea0003c00000 */
[----:B------:R-:W-:Y:S01]  /*3e10*/  VOTE.ANY P0, P0 ;  /* 0x0000000000ff7806 */ /* 0x000fe20000000100 */
[----:B-----5:R-:W-:-:S12]  /*3e20*/  ENDCOLLECTIVE ;  /* 0x000000000000791b */ /* 0x020fd80003800000 */
.L_x_752:
[----:B------:R-:W-:Y:S05]  /*3e30*/  BSYNC B1 ;  /* 0x0000000000017941 */ /* 0x000fea0003800000 */
.L_x_751:
[----:B------:R-:W-:Y:S05]  /*3e40*/  BRA `(.L_x_753) ;  /* 0xffffffe400e47947 */ /* 0x000fea000383ffff */
.L_x_700:
[----:B------:R-:W-:Y:S01]  /*3e50*/  BSSY B1, `(.L_x_754) ;  /* 0x0000006000017945 */ /* 0x000fe20003800000 */
[----:B------:R-:W-:Y:S01]  /*3e60*/  PLOP3.LUT P0, PT, P0, PT, PT, 0x8, 0x80 ;  /* 0x000000000080781c */ /* 0x000fe2000070e170 */
[----:B------:R-:W-:-:S12]  /*3e70*/  IMAD.MOV.U32 R23, RZ, RZ, -0x1 ;  /* 0xffffffffff177424 */ /* 0x000fd800078e00ff */
[----:B-----5:R-:W-:Y:S05]  /*3e80*/  WARPSYNC.COLLECTIVE R23, `(.L_x_755) ;  /* 0x0000000017087348 */ /* 0x020fea0003c00000 */
[----:B------:R-:W-:Y:S01]  /*3e90*/  VOTE.ANY P0, P0 ;  /* 0x0000000000ff7806 */ /* 0x000fe20000000100 */
[----:B-----5:R-:W-:-:S12]  /*3ea0*/  ENDCOLLECTIVE ;  /* 0x000000000000791b */ /* 0x020fd80003800000 */
.L_x_755:
[----:B------:R-:W-:Y:S05]  /*3eb0*/  BSYNC B1 ;  /* 0x0000000000017941 */ /* 0x000fea0003800000 */
.L_x_754:
[----:B------:R-:W-:Y:S05]  /*3ec0*/  BRA `(.L_x_756) ;  /* 0xffffffe400f47947 */ /* 0x000fea000383ffff */
.L_x_702:
[----:B------:R-:W0:Y:S01]  /*3ed0*/  S2R R28, SR_GEMASK ;  /* 0x00000000001c7919 */ /* 0x000e220000003c00 */
[----:B------:R-:W-:Y:S01]  /*3ee0*/  BSSY B1, `(.L_x_757) ;  /* 0x0000006000017945 */ /* 0x000fe20003800000 */
[----:B------:R-:W-:Y:S01]  /*3ef0*/  PLOP3.LUT P0, PT, P0, PT, PT, 0x8, 0x80 ;  /* 0x000000000080781c */ /* 0x000fe2000070e170 */
[----:B------:R-:W-:-:S12]  /*3f00*/  IMAD.MOV.U32 R23, RZ, RZ, -0x1 ;  /* 0xffffffffff177424 */ /* 0x000fd800078e00ff */
[----:B0----5:R-:W-:Y:S05]  /*3f10*/  WARPSYNC.COLLECTIVE R23, `(.L_x_758) ;  /* 0x0000000017087348 */ /* 0x021fea0003c00000 */
[----:B------:R-:W-:Y:S01]  /*3f20*/  VOTE.ANY R23, PT, P0 ;  /* 0x0000000000177806 */ /* 0x000fe200000e0100 */
[----:B0----5:R-:W-:Y:S06]  /*3f30*/  ENDCOLLECTIVE ;  /* 0x000000000000791b */ /* 0x021fec0003800000 */
.L_x_758:
[----:B------:R-:W-:Y:S05]  /*3f40*/  BSYNC B1 ;  /* 0x0000000000017941 */ /* 0x000fea0003800000 */
.L_x_757:
        /* <DEDUP_REMOVED lines=15> */
.L_x_759:
        /* <DEDUP_REMOVED lines=8> */
.L_x_760:
        /* <DEDUP_REMOVED lines=8> */
.L_x_761:
        /* <DEDUP_REMOVED lines=8> */
.L_x_762:
        /* <DEDUP_REMOVED lines=9> */
.L_x_763:
[----:B------:R-:W-:Y:S05]  /*4250*/  WARPSYNC.COLLECTIVE R23, `(.L_x_764) ;  /* 0x0000000017087348 */ /* 0x000fea0003c00000 */
[----:B------:R-:W-:Y:S01]  /*4260*/  VOTE.ALL P0, P0 ;  /* 0x0000000000ff7806 */ /* 0x000fe20000000000 */
[----:B------:R-:W-:-:S12]  /*4270*/  ENDCOLLECTIVE ;  /* 0x000000000000791b */ /* 0x000fd80003800000 */
.L_x_764:
[----:B------:R-:W0:Y:S01]  /*4280*/  LDC.64 R10, c[0x0][0x3b0] ;  /* 0x0000ec00ff0a7b82 */ /* 0x000e220000000a00 */
[----:B------:R-:W-:-:S04]  /*4290*/  ISETP.GT.AND P2, PT, R4, R29, PT ;  /* 0x0000001d0400720c */ /* 0x000fc80003f44270 */
[----:B------:R-:W-:-:S05]  /*42a0*/  SEL R20, R25, RZ, !P2 ;  /* 0x000000ff19147207 */ /* 0x000fca0005000000 */
[----:B------:R-:W-:Y:S01]  /*42b0*/  IMAD.IADD R20, R19, 0x1, R20 ;  /* 0x0000000113147824 */ /* 0x000fe200078e0214 */
[----:B0-----:R-:W-:-:S05]  /*42c0*/  IADD3 R21, P2, PT, R10, 0x100, RZ ;  /* 0x000001000a157810 */ /* 0x001fca0007f5e0ff */
[----:B------:R-:W-:Y:S01]  /*42d0*/  IMAD.X R22, RZ, RZ, R11, P2 ;  /* 0x000000ffff167224 */ /* 0x000fe200010e060b */
[----:B------:R-:W-:Y:S07]  /*42e0*/  BRA `(.L_x_765) ;  /* 0xffffffe400887947 */ /* 0x000fee000383ffff */
.L_x_704:
[----:B------:R-:W-:Y:S01]  /*42f0*/  BSSY B1, `(.L_x_766) ;  /* 0x0000006000017945 */ /* 0x000fe20003800000 */
[----:B------:R-:W-:Y:S01]  /*4300*/  PLOP3.LUT P0, PT, P0, PT, PT, 0x8, 0x80 ;  /* 0x000000000080781c */ /* 0x000fe2000070e170 */
[----:B------:R-:W-:-:S12]  /*4310*/  IMAD.MOV.U32 R23, RZ, RZ, -0x1 ;  /* 0xffffffffff177424 */ /* 0x000fd800078e00ff */
[----:B-----5:R-:W-:Y:S05]  /*4320*/  WARPSYNC.COLLECTIVE R23, `(.L_x_767) ;  /* 0x0000000017087348 */ /* 0x020fea0003c00000 */
[----:B------:R-:W-:Y:S01]  /*4330*/  VOTE.ANY P0, P0 ;  /* 0x0000000000ff7806 */ /* 0x000fe20000000100 */
[----:B-----5:R-:W-:-:S12]  /*4340*/  ENDCOLLECTIVE ;  /* 0x000000000000791b */ /* 0x020fd80003800000 */
.L_x_767:
[----:B------:R-:W-:Y:S05]  /*4350*/  BSYNC B1 ;  /* 0x0000000000017941 */ /* 0x000fea0003800000 */
.L_x_766:
[----:B------:R-:W-:Y:S05]  /*4360*/  BRA `(.L_x_768) ;  /* 0xffffffe400907947 */ /* 0x000fea000383ffff */
.L_x_708:
[----:B------:R-:W-:Y:S01]  /*4370*/  BSSY B1, `(.L_x_769) ;  /* 0x0000006000017945 */ /* 0x000fe20003800000 */
[----:B------:R-:W-:Y:S01]  /*4380*/  PLOP3.LUT P0, PT, P0, PT, PT, 0x8, 0x80 ;  /* 0x000000000080781c */ /* 0x000fe2000070e170 */
[----:B------:R-:W-:-:S12]  /*4390*/  IMAD.MOV.U32 R23, RZ, RZ, -0x1 ;  /* 0xffffffffff177424 */ /* 0x000fd800078e00ff */
[----:B-----5:R-:W-:Y:S05]  /*43a0*/  WARPSYNC.COLLECTIVE R23, `(.L_x_770) ;  /* 0x0000000017087348 */ /* 0x020fea0003c00000 */
[----:B------:R-:W-:Y:S01]  /*43b0*/  VOTE.ANY P0, P0 ;  /* 0x0000000000ff7806 */ /* 0x000fe20000000100 */
[----:B-----5:R-:W-:-:S12]  /*43c0*/  ENDCOLLECTIVE ;  /* 0x000000000000791b */ /* 0x020fd80003800000 */
.L_x_770:
[----:B------:R-:W-:Y:S05]  /*43d0*/  BSYNC B1 ;  /* 0x0000000000017941 */ /* 0x000fea0003800000 */
.L_x_769:
[----:B------:R-:W-:Y:S05]  /*43e0*/  BRA `(.L_x_771) ;  /* 0xffffffe400a07947 */ /* 0x000fea000383ffff */
.L_x_710:
[----:B------:R-:W-:Y:S01]  /*43f0*/  BSSY B1, `(.L_x_772) ;  /* 0x0000006000017945 */ /* 0x000fe20003800000 */
[----:B------:R-:W-:Y:S01]  /*4400*/  PLOP3.LUT P0, PT, P0, PT, PT, 0x8, 0x80 ;  /* 0x000000000080781c */ /* 0x000fe2000070e170 */
[----:B------:R-:W-:-:S12]  /*4410*/  IMAD.MOV.U32 R23, RZ, RZ, -0x1 ;  /* 0xffffffffff177424 */ /* 0x000fd800078e00ff */
[----:B-----5:R-:W-:Y:S05]  /*4420*/  WARPSYNC.COLLECTIVE R23, `(.L_x_773) ;  /* 0x0000000017087348 */ /* 0x020fea0003c00000 */
[----:B------:R-:W-:Y:S01]  /*4430*/  VOTE.ANY R23, PT, P0 ;  /* 0x0000000000177806 */ /* 0x000fe200000e0100 */
[----:B-----5:R-:W-:Y:S06]  /*4440*/  ENDCOLLECTIVE ;  /* 0x000000000000791b */ /* 0x020fec0003800000 */
.L_x_773:
[----:B------:R-:W-:Y:S05]  /*4450*/  BSYNC B1 ;  /* 0x0000000000017941 */ /* 0x000fea0003800000 */
.L_x_772:
        /* <DEDUP_REMOVED lines=12> */
.L_x_774:
        /* <DEDUP_REMOVED lines=8> */
.L_x_775:
[----:B------:R-:W-:Y:S01]  /*45a0*/  IMAD.MOV.U32 R10, RZ, RZ, 0x4 ;  /* 0x00000004ff0a7424 */ /* 0x000fe200078e00ff */
[----:B------:R-:W-:Y:S02]  /*45b0*/  SEL R25, R25, RZ, !P0 ;  /* 0x000000ff19197207 */ /* 0x000fe40004000000 */
[----:B------:R-:W-:-:S03]  /*45c0*/  ISETP.GT.AND P0, PT, R8, R11, PT ;  /* 0x0000000b0800720c */ /* 0x000fc60003f04270 */
[----:B------:R-:W-:-:S10]  /*45d0*/  IMAD.IADD R24, R29, 0x1, R25 ;  /* 0x000000011d187824 */ /* 0x000fd400078e0219 */
[----:B------:R-:W-:Y:S05]  /*45e0*/  WARPSYNC.COLLECTIVE R23, `(.L_x_776) ;  /* 0x0000000017087348 */ /* 0x000fea0003c00000 */
[----:B------:R0:W1:Y:S02]  /*45f0*/  SHFL.DOWN P2, R25, R24, R10, R11 ;  /* 0x0800000a18197389 */ /* 0x000064000004000b */
[----:B01----:R-:W-:Y:S05]  /*4600*/  ENDCOLLECTIVE ;  /* 0x000000000000791b */ /* 0x003fea0003800000 */
.L_x_776:
        /* <DEDUP_REMOVED lines=8> */
.L_x_777:
        /* <DEDUP_REMOVED lines=8> */
.L_x_778:
[----:B------:R-:W-:Y:S02]  /*4710*/  SEL R25, R25, RZ, !P0 ;  /* 0x000000ff19197207 */ /* 0x000fe40004000000 */
[----:B------:R-:W-:Y:S02]  /*4720*/  ISETP.NE.AND P0, PT, R18, 0x65, PT ;  /* 0x000000651200780c */ /* 0x000fe40003f05270 */
[----:B------:R-:W-:-:S11]  /*4730*/  IADD3 R20, PT, PT, R29, R25, R20 ;  /* 0x000000191d147210 */ /* 0x000fd60007ffe014 */
[----:B------:R-:W-:Y:S05]  /*4740*/  WARPSYNC.COLLECTIVE R23, `(.L_x_779) ;  /* 0x0000000017087348 */ /* 0x000fea0003c00000 */
[----:B------:R-:W-:Y:S01]  /*4750*/  VOTE.ALL P0, P0 ;  /* 0x0000000000ff7806 */ /* 0x000fe20000000000 */
[----:B------:R-:W-:-:S12]  /*4760*/  ENDCOLLECTIVE ;  /* 0x000000000000791b */ /* 0x000fd80003800000 */
.L_x_779:
[----:B------:R-:W-:Y:S05]  /*4770*/  BRA `(.L_x_780) ;  /* 0xffffffe4003c7947 */ /* 0x000fea000383ffff */
.L_x_781:
        /* <DEDUP_REMOVED lines=16> */
.L_x_2885:


//--------------------- .text._ZN3cub18CUB_300001_SM_10006detail6select23DeviceSelectSweepKernelINS2_10policy_hubIN4cuda3std3__45tupleIJddiEEENS0_8NullTypeEiLb0ELNS0_10SelectImplE2EE10Policy1000EPS9_PSA_N6thrust24THRUST_300001_SM_1000_NS12zip_iteratorINS8_IJNSH_6detail15normal_iteratorINSH_10device_ptrIdEEEESN_NSK_INSL_IiEEEEEEEEEPiNS0_13ScanTileStateIiLb1EEE8region_2SA_iNS2_19streaming_context_tIiLb0EEELSB_2EEEvT0_T1_T2_T3_T4_T5_T6_T7_iT8_NS1_7vsmem_tE --------------------------
	.section	.text._ZN3cub18CUB_300001_SM_10006detail6select23DeviceSelectSweepKernelINS2_10policy_hubIN4cuda3std3__45tupleIJddiEEENS0_8NullTypeEiLb0ELNS0_10SelectImplE2EE10Policy1000EPS9_PSA_N6thrust24THRUST_300001_SM_1000_NS12zip_iteratorINS8_IJNSH_6detail15normal_iteratorINSH_10device_ptrIdEEEESN_NSK_INSL_IiEEEEEEEEEPiNS0_13ScanTileStateIiLb1EEE8region_2SA_iNS2_19streaming_context_tIiLb0EEELSB_2EEEvT0_T1_T2_T3_T4_T5_T6_T7_iT8_NS1_7vsmem_tE,"ax",@progbits
	.align	128
        .global         _ZN3cub18CUB_300001_SM_10006detail6select23DeviceSelectSweepKernelINS2_10policy_hubIN4cuda3std3__45tupleIJddiEEENS0_8NullTypeEiLb0ELNS0_10SelectImplE2EE10Policy1000EPS9_PSA_N6thrust24THRUST_300001_SM_1000_NS12zip_iteratorINS8_IJNSH_6detail15normal_iteratorINSH_10device_ptrIdEEEESN_NSK_INSL_IiEEEEEEEEEPiNS0_13ScanTileStateIiLb1EEE8region_2SA_iNS2_19streaming_context_tIiLb0EEELSB_2EEEvT0_T1_T2_T3_T4_T5_T6_T7_iT8_NS1_7vsmem_tE
        .type           _ZN3cub18CUB_300001_SM_10006detail6select23DeviceSelectSweepKernelINS2_10policy_hubIN4cuda3std3__45tupleIJddiEEENS0_8NullTypeEiLb0ELNS0_10SelectImplE2EE10Policy1000EPS9_PSA_N6thrust24THRUST_300001_SM_1000_NS12zip_iteratorINS8_IJNSH_6detail15normal_iteratorINSH_10device_ptrIdEEEESN_NSK_INSL_IiEEEEEEEEEPiNS0_13ScanTileStateIiLb1EEE8region_2SA_iNS2_19streaming_context_tIiLb0EEELSB_2EEEvT0_T1_T2_T3_T4_T5_T6_T7_iT8_NS1_7vsmem_tE,@function
        .size           _ZN3cub18CUB_300001_SM_10006detail6select23DeviceSelectSweepKernelINS2_10policy_hubIN4cuda3std3__45tupleIJddiEEENS0_8NullTypeEiLb0ELNS0_10SelectImplE2EE10Policy1000EPS9_PSA_N6thrust24THRUST_300001_SM_1000_NS12zip_iteratorINS8_IJNSH_6detail15normal_iteratorINSH_10device_ptrIdEEEESN_NSK_INSL_IiEEEEEEEEEPiNS0_13ScanTileStateIiLb1EEE8region_2SA_iNS2_19streaming_context_tIiLb0EEELSB_2EEEvT0_T1_T2_T3_T4_T5_T6_T7_iT8_NS1_7vsmem_tE,(.L_x_2886 - _ZN3cub18CUB_300001_SM_10006detail6select23DeviceSelectSweepKernelINS2_10policy_hubIN4cuda3std3__45tupleIJddiEEENS0_8NullTypeEiLb0ELNS0_10SelectImplE2EE10Policy1000EPS9_PSA_N6thrust24THRUST_300001_SM_1000_NS12zip_iteratorINS8_IJNSH_6detail15normal_iteratorINSH_10device_ptrIdEEEESN_NSK_INSL_IiEEEEEEEEEPiNS0_13ScanTileStateIiLb1EEE8region_2SA_iNS2_19streaming_context_tIiLb0EEELSB_2EEEvT0_T1_T2_T3_T4_T5_T6_T7_iT8_NS1_7vsmem_tE)
        .other          _ZN3cub18CUB_300001_SM_10006detail6select23DeviceSelectSweepKernelINS2_10policy_hubIN4cuda3std3__45tupleIJddiEEENS0_8NullTypeEiLb0ELNS0_10SelectImplE2EE10Policy1000EPS9_PSA_N6thrust24THRUST_300001_SM_1000_NS12zip_iteratorINS8_IJNSH_6detail15normal_iteratorINSH_10device_ptrIdEEEESN_NSK_INSL_IiEEEEEEEEEPiNS0_13ScanTileStateIiLb1EEE8region_2SA_iNS2_19streaming_context_tIiLb0EEELSB_2EEEvT0_T1_T2_T3_T4_T5_T6_T7_iT8_NS1_7vsmem_tE,@"STO_CUDA_ENTRY STV_DEFAULT"
_ZN3cub18CUB_300001_SM_10006detail6select23DeviceSelectSweepKernelINS2_10policy_hubIN4cuda3std3__45tupleIJddiEEENS0_8NullTypeEiLb0ELNS0_10SelectImplE2EE10Policy1000EPS9_PSA_N6thrust24THRUST_300001_SM_1000_NS12zip_iteratorINS8_IJNSH_6detail15normal_iteratorINSH_10device_ptrIdEEEESN_NSK_INSL_IiEEEEEEEEEPiNS0_13ScanTileStateIiLb1EEE8region_2SA_iNS2_19streaming_context_tIiLb0EEELSB_2EEEvT0_T1_T2_T3_T4_T5_T6_T7_iT8_NS1_7vsmem_tE:
.text._ZN3cub18CUB_300001_SM_10006detail6select23DeviceSelectSweepKernelINS2_10policy_hubIN4cuda3std3__45tupleIJddiEEENS0_8NullTypeEiLb0ELNS0_10SelectImplE2EE10Policy1000EPS9_PSA_N6thrust24THRUST_300001_SM_1000_NS12zip_iteratorINS8_IJNSH_6detail15normal_iteratorINSH_10device_ptrIdEEEESN_NSK_INSL_IiEEEEEEEEEPiNS0_13ScanTileStateIiLb1EEE8region_2SA_iNS2_19streaming_context_tIiLb0EEELSB_2EEEvT0_T1_T2_T3_T4_T5_T6_T7_iT8_NS1_7vsmem_tE:
        /* <DEDUP_REMOVED lines=88> */
.L_x_783:
        /* <DEDUP_REMOVED lines=63> */
.L_x_785:
[----:B------:R-:W-:Y:S05]  /*0970*/  NANOSLEEP 0x1c2 ;  /* 0x000001c20000795d */ /* 0x000fea0003800000 */
[----:B------:R-:W-:Y:S01]  /*0980*/  NOP ;  /* 0x0000000000007918 */ /* 0x000fe20000000000 */
.L_x_786:
[----:B------:R-:W-:-:S05]  /*0990*/  IMAD.WIDE R10, R3, 0x8, R10 ;  /* 0x00000008030a7825 */ /* 0x000fca00078e020a */
[----:B------:R-:W2:Y:S01]  /*09a0*/  LD.E.64.STRONG.GPU R12, desc[UR10][R10.64+0x100] ;  /* 0x0001000a0a0c7980 */ /* 0x000ea2000c10fb00 */
[----:B------:R-:W-:Y:S01]  /*09b0*/  UMOV UR6, 0xffffffff ;  /* 0xffffffff00067882 */ /* 0x000fe20000000000 */
[----:B--2---:R-:W-:Y:S02]  /*09c0*/  ISETP.NE.AND P0, PT, R12, 0x63, PT ;  /* 0x000000630c00780c */ /* 0x004fe40003f05270 */
[----:B------:R-:W-:Y:S11]  /*09d0*/  BRA.DIV UR6, `(.L_x_787) ;  /* 0x0000001e06e47947 */ /* 0x000ff6000b800000 */
[----:B------:R-:W-:-:S13]  /*09e0*/  VOTE.ANY P0, !P0 ;  /* 0x0000000000ff7806 */ /* 0x000fda0004000100 */
.L_x_829:
[----:B------:R-:W-:Y:S05]  /*09f0*/  @!P0 BRA `(.L_x_788) ;  /* 0x0000000000308947 */ /* 0x000fea0003800000 */
.L_x_792:
[----:B------:R-:W-:Y:S05]  /*0a00*/  YIELD ;  /* 0x0000000000007946 */ /* 0x000fea0003800000 */
[----:B------:R-:W-:Y:S05]  /*0a10*/  @P1 BRA `(.L_x_789) ;  /* 0x0000000000081947 */ /* 0x000fea0003800000 */
[----:B------:R0:W-:Y:S06]  /*0a20*/  MEMBAR.SC.CTA ;  /* 0x0000000000007992 */ /* 0x0001ec0000000000 */
[----:B0-----:R-:W-:Y:S05]  /*0a30*/  BRA `(.L_x_790) ;  /* 0x0000000000087947 */ /* 0x001fea0003800000 */
.L_x_789:
[----:B------:R-:W-:Y:S05]  /*0a40*/  NANOSLEEP 0x15e ;  /* 0x0000015e0000795d */ /* 0x000fea0003800000 */
[----:B------:R-:W-:Y:S01]  /*0a50*/  NOP ;  /* 0x0000000000007918 */ /* 0x000fe20000000000 */
.L_x_790:
[----:B------:R-:W2:Y:S01]  /*0a60*/  LD.E.64.STRONG.GPU R12, desc[UR10][R10.64+0x100] ;  /* 0x0001000a0a0c7980 */ /* 0x000ea2000c10fb00 */
[----:B------:R-:W-:Y:S01]  /*0a70*/  UMOV UR6, 0xffffffff ;  /* 0xffffffff00067882 */ /* 0x000fe20000000000 */
[----:B--2---:R-:W-:Y:S02]  /*0a80*/  ISETP.NE.AND P0, PT, R12, 0x63, PT ;  /* 0x000000630c00780c */ /* 0x004fe40003f05270 */
[----:B------:R-:W-:Y:S11]  /*0a90*/  BRA.DIV UR6, `(.L_x_791) ;  /* 0x0000001e06d47947 */ /* 0x000ff6000b800000 */
[----:B------:R-:W-:-:S13]  /*0aa0*/  VOTE.ANY P0, !P0 ;  /* 0x0000000000ff7806 */ /* 0x000fda0004000100 */
.L_x_832:
[----:B------:R-:W-:Y:S05]  /*0ab0*/  @P0 BRA `(.L_x_792) ;  /* 0xfffffffc00d00947 */ /* 0x000fea000383ffff */
.L_x_788:
        /* <DEDUP_REMOVED lines=38> */
.L_x_841:
[----:B------:R-:W-:Y:S05]  /*0d20*/  @!P0 BRA `(.L_x_794) ;  /* 0x0000000000dc8947 */ /* 0x000fea0003800000 */
.L_x_802:
        /* <DEDUP_REMOVED lines=9> */
.L_x_844:
[----:B------:R-:W-:Y:S05]  /*0dc0*/  @!P0 BRA `(.L_x_796) ;  /* 0x0000000000348947 */ /* 0x000fea0003800000 */
[----:B------:R-:W-:-:S13]  /*0dd0*/  ISETP.GT.U32.AND P1, PT, R0, 0x1f3, PT ;  /* 0x000001f30000780c */ /* 0x000fda0003f24070 */
.L_x_800:
[----:B------:R-:W-:Y:S05]  /*0de0*/  YIELD ;  /* 0x0000000000007946 */ /* 0x000fea0003800000 */
[----:B------:R-:W-:Y:S05]  /*0df0*/  @P1 BRA `(.L_x_797) ;  /* 0x0000000000081947 */ /* 0x000fea0003800000 */
[----:B------:R0:W-:Y:S06]  /*0e00*/  MEMBAR.SC.CTA ;  /* 0x0000000000007992 */ /* 0x0001ec0000000000 */
[----:B0-----:R-:W-:Y:S05]  /*0e10*/  BRA `(.L_x_798) ;  /* 0x0000000000087947 */ /* 0x001fea0003800000 */
.L_x_797:
[----:B------:R-:W-:Y:S05]  /*0e20*/  NANOSLEEP 0x15e ;  /* 0x0000015e0000795d */ /* 0x000fea0003800000 */
[----:B------:R-:W-:Y:S01]  /*0e30*/  NOP ;  /* 0x0000000000007918 */ /* 0x000fe20000000000 */
.L_x_798:
[----:B------:R-:W2:Y:S01]  /*0e40*/  LD.E.64.STRONG.GPU R12, desc[UR10][R10.64+-0x100] ;  /* 0xffff000a0a0c7980 */ /* 0x000ea2000c10fb00 */
[----:B------:R-:W-:Y:S01]  /*0e50*/  UMOV UR6, 0xffffffff ;  /* 0xffffffff00067882 */ /* 0x000fe20000000000 */
[----:B--2---:R-:W-:Y:S02]  /*0e60*/  ISETP.NE.AND P0, PT, R12, 0x63, PT ;  /* 0x000000630c00780c */ /* 0x004fe40003f05270 */
[----:B------:R-:W-:Y:S11]  /*0e70*/  BRA.DIV UR6, `(.L_x_799) ;  /* 0x0000002206207947 */ /* 0x000ff6000b800000 */
[----:B------:R-:W-:-:S13]  /*0e80*/  VOTE.ANY P0, !P0 ;  /* 0x0000000000ff7806 */ /* 0x000fda0004000100 */
.L_x_847:
[----:B------:R-:W-:Y:S05]  /*0e90*/  @P0 BRA `(.L_x_800) ;  /* 0xfffffffc00d00947 */ /* 0x000fea000383ffff */
.L_x_796:
        /* <DEDUP_REMOVED lines=31> */
.L_x_856:
[----:B------:R-:W-:Y:S05]  /*1090*/  @P0 BRA `(.L_x_802) ;  /* 0xfffffffc00240947 */ /* 0x000fea000383ffff */
.L_x_794:
        /* <DEDUP_REMOVED lines=16> */
.L_x_784:
        /* <DEDUP_REMOVED lines=42> */
.L_x_782:
        /* <DEDUP_REMOVED lines=83> */
.L_x_806:
[----:B------:R-:W-:Y:S05]  /*1970*/  BSYNC.RECONVERGENT B0 ;  /* 0x0000000000007941 */ /* 0x000fea0003800200 */
.L_x_805:
[----:B------:R-:W-:Y:S05]  /*1980*/  BRA `(.L_x_804) ;  /* 0x0000000c00e07947 */ /* 0x000fea0003800000 */
.L_x_803:
        /* <DEDUP_REMOVED lines=69> */
.L_x_808:
[----:B------:R-:W-:Y:S05]  /*1de0*/  NANOSLEEP 0x1c2 ;  /* 0x000001c20000795d */ /* 0x000fea0003800000 */
[----:B------:R-:W-:Y:S01]  /*1df0*/  NOP ;  /* 0x0000000000007918 */ /* 0x000fe20000000000 */
.L_x_809:
[----:B------:R-:W-:-:S05]  /*1e00*/  IMAD.WIDE R8, R20, 0x8, R8 ;  /* 0x0000000814087825 */ /* 0x000fca00078e0208 */
[----:B------:R-:W2:Y:S01]  /*1e10*/  LD.E.64.STRONG.GPU R18, desc[UR10][R8.64+0x100] ;  /* 0x0001000a08127980 */ /* 0x000ea2000c10fb00 */
[----:B------:R-:W-:Y:S01]  /*1e20*/  UMOV UR7, 0xffffffff ;  /* 0xffffffff00077882 */ /* 0x000fe20000000000 */
[----:B--2---:R-:W-:Y:S02]  /*1e30*/  ISETP.NE.AND P0, PT, R18, 0x63, PT ;  /* 0x000000631200780c */ /* 0x004fe40003f05270 */
[----:B------:R-:W-:Y:S11]  /*1e40*/  BRA.DIV UR7, `(.L_x_810) ;  /* 0x0000001607307947 */ /* 0x000ff6000b800000 */
[----:B------:R-:W-:-:S13]  /*1e50*/  VOTE.ANY P0, !P0 ;  /* 0x0000000000ff7806 */ /* 0x000fda0004000100 */
.L_x_859:
[----:B------:R-:W-:Y:S05]  /*1e60*/  @!P0 BRA `(.L_x_811) ;  /* 0x0000000000308947 */ /* 0x000fea0003800000 */
.L_x_815:
[----:B------:R-:W-:Y:S05]  /*1e70*/  YIELD ;  /* 0x0000000000007946 */ /* 0x000fea0003800000 */
[----:B------:R-:W-:Y:S05]  /*1e80*/  @P1 BRA `(.L_x_812) ;  /* 0x0000000000081947 */ /* 0x000fea0003800000 */
[----:B------:R0:W-:Y:S06]  /*1e90*/  MEMBAR.SC.CTA ;  /* 0x0000000000007992 */ /* 0x0001ec0000000000 */
[----:B0-----:R-:W-:Y:S05]  /*1ea0*/  BRA `(.L_x_813) ;  /* 0x0000000000087947 */ /* 0x001fea0003800000 */
.L_x_812:
[----:B------:R-:W-:Y:S05]  /*1eb0*/  NANOSLEEP 0x15e ;  /* 0x0000015e0000795d */ /* 0x000fea0003800000 */
[----:B------:R-:W-:Y:S01]  /*1ec0*/  NOP ;  /* 0x0000000000007918 */ /* 0x000fe20000000000 */
.L_x_813:
[----:B------:R-:W2:Y:S01]  /*1ed0*/  LD.E.64.STRONG.GPU R18, desc[UR10][R8.64+0x100] ;  /* 0x0001000a08127980 */ /* 0x000ea2000c10fb00 */
[----:B------:R-:W-:Y:S01]  /*1ee0*/  UMOV UR7, 0xffffffff ;  /* 0xffffffff00077882 */ /* 0x000fe20000000000 */
[----:B--2---:R-:W-:Y:S02]  /*1ef0*/  ISETP.NE.AND P0, PT, R18, 0x63, PT ;  /* 0x000000631200780c */ /* 0x004fe40003f05270 */
[----:B------:R-:W-:Y:S11]  /*1f00*/  BRA.DIV UR7, `(.L_x_814) ;  /* 0x0000001607207947 */ /* 0x000ff6000b800000 */
[----:B------:R-:W-:-:S13]  /*1f10*/  VOTE.ANY P0, !P0 ;  /* 0x0000000000ff7806 */ /* 0x000fda0004000100 */
.L_x_862:
[----:B------:R-:W-:Y:S05]  /*1f20*/  @P0 BRA `(.L_x_815) ;  /* 0xfffffffc00d00947 */ /* 0x000fea000383ffff */
.L_x_811:
        /* <DEDUP_REMOVED lines=38> */
.L_x_871:
[----:B------:R-:W-:Y:S05]  /*2190*/  @!P0 BRA `(.L_x_817) ;  /* 0x0000000000dc8947 */ /* 0x000fea0003800000 */
.L_x_825:
        /* <DEDUP_REMOVED lines=9> */
.L_x_874:
[----:B------:R-:W-:Y:S05]  /*2230*/  @!P0 BRA `(.L_x_819) ;  /* 0x0000000000348947 */ /* 0x000fea0003800000 */
[----:B------:R-:W-:-:S13]  /*2240*/  ISETP.GT.U32.AND P1, PT, R0, 0x1f3, PT ;  /* 0x000001f30000780c */ /* 0x000fda0003f24070 */
.L_x_823:
[----:B------:R-:W-:Y:S05]  /*2250*/  YIELD ;  /* 0x0000000000007946 */ /* 0x000fea0003800000 */
[----:B------:R-:W-:Y:S05]  /*2260*/  @P1 BRA `(.L_x_820) ;  /* 0x0000000000081947 */ /* 0x000fea0003800000 */
[----:B------:R0:W-:Y:S06]  /*2270*/  MEMBAR.SC.CTA ;  /* 0x0000000000007992 */ /* 0x0001ec0000000000 */
[----:B0-----:R-:W-:Y:S05]  /*2280*/  BRA `(.L_x_821) ;  /* 0x0000000000087947 */ /* 0x001fea0003800000 */
.L_x_820:
[----:B------:R-:W-:Y:S05]  /*2290*/  NANOSLEEP 0x15e ;  /* 0x0000015e0000795d */ /* 0x000fea0003800000 */
[----:B------:R-:W-:Y:S01]  /*22a0*/  NOP ;  /* 0x0000000000007918 */ /* 0x000fe20000000000 */
.L_x_821:
[----:B------:R-:W2:Y:S01]  /*22b0*/  LD.E.64.STRONG.GPU R18, desc[UR10][R10.64+-0x100] ;  /* 0xffff000a0a127980 */ /* 0x000ea2000c10fb00 */
[----:B------:R-:W-:Y:S01]  /*22c0*/  UMOV UR7, 0xffffffff ;  /* 0xffffffff00077882 */ /* 0x000fe20000000000 */
[----:B--2---:R-:W-:Y:S02]  /*22d0*/  ISETP.NE.AND P0, PT, R18, 0x63, PT ;  /* 0x000000631200780c */ /* 0x004fe40003f05270 */
[----:B------:R-:W-:Y:S11]  /*22e0*/  BRA.DIV UR7, `(.L_x_822) ;  /* 0x00000016076c7947 */ /* 0x000ff6000b800000 */
[----:B------:R-:W-:-:S13]  /*22f0*/  VOTE.ANY P0, !P0 ;  /* 0x0000000000ff7806 */ /* 0x000fda0004000100 */
.L_x_877:
[----:B------:R-:W-:Y:S05]  /*2300*/  @P0 BRA `(.L_x_823) ;  /* 0xfffffffc00d00947 */ /* 0x000fea000383ffff */
.L_x_819:
        /* <DEDUP_REMOVED lines=31> */
.L_x_886:
[----:B------:R-:W-:Y:S05]  /*2500*/  @P0 BRA `(.L_x_825) ;  /* 0xfffffffc00240947 */ /* 0x000fea000383ffff */
.L_x_817:
        /* <DEDUP_REMOVED lines=16> */
.L_x_807:
        /* <DEDUP_REMOVED lines=47> */
.L_x_826:
[----:B------:R-:W-:Y:S05]  /*2900*/  BSYNC.RECONVERGENT B0 ;  /* 0x0000000000007941 */ /* 0x000fea0003800200 */
.L_x_804:
[----:B------:R-:W2:Y:S02]  /*2910*/  S2R R0, SR_TID.X ;  /* 0x0000000000007919 */ /* 0x000ea40000002100 */
[----:B--2---:R-:W-:-:S13]  /*2920*/  ISETP.NE.AND P0, PT, R0, RZ, PT ;  /* 0x000000ff0000720c */ /* 0x004fda0003f05270 */
[----:B------:R-:W-:Y:S05]  /*2930*/  @P0 EXIT ;  /* 0x000000000000094d */ /* 0x000fea0003800000 */
[----:B01----:R-:W0:Y:S02]  /*2940*/  LDC.64 R2, c[0x0][0x3a8] ;  /* 0x0000ea00ff027b82 */ /* 0x003e240000000a00 */
[----:B0-----:R-:W-:Y:S01]  /*2950*/  STG.E desc[UR10][R2.64], R10 ;  /* 0x0000000a02007986 */ /* 0x001fe2000c10190a */
[----:B------:R-:W-:Y:S05]  /*2960*/  EXIT ;  /* 0x000000000000794d */ /* 0x000fea0003800000 */
.L_x_787:
[----:B------:R-:W-:Y:S01]  /*2970*/  BSSY B0, `(.L_x_827) ;  /* 0x0000006000007945 */ /* 0x000fe20003800000 */
[----:B------:R-:W-:Y:S01]  /*2980*/  PLOP3.LUT P0, PT, P0, PT, PT, 0x8, 0x80 ;  /* 0x000000000080781c */ /* 0x000fe2000070e170 */
[----:B------:R-:W-:-:S12]  /*2990*/  IMAD.MOV.U32 R23, RZ, RZ, -0x1 ;  /* 0xffffffffff177424 */ /* 0x000fd800078e00ff */
[----:B-----5:R-:W-:Y:S05]  /*29a0*/  WARPSYNC.COLLECTIVE R23, `(.L_x_828) ;  /* 0x0000000017087348 */ /* 0x020fea0003c00000 */
[----:B------:R-:W-:Y:S01]  /*29b0*/  VOTE.ANY P0, P0 ;  /* 0x0000000000ff7806 */ /* 0x000fe20000000100 */
[----:B-----5:R-:W-:-:S12]  /*29c0*/  ENDCOLLECTIVE ;  /* 0x000000000000791b */ /* 0x020fd80003800000 */
.L_x_828:
[----:B------:R-:W-:Y:S05]  /*29d0*/  BSYNC B0 ;  /* 0x0000000000007941 */ /* 0x000fea0003800000 */
.L_x_827:
[----:B------:R-:W-:Y:S05]  /*29e0*/  BRA `(.L_x_829) ;  /* 0xffffffe000007947 */ /* 0x000fea000383ffff */
.L_x_791:
[----:B------:R-:W-:Y:S01]  /*29f0*/  BSSY B0, `(.L_x_830) ;  /* 0x0000006000007945 */ /* 0x000fe20003800000 */
[----:B------:R-:W-:Y:S01]  /*2a00*/  PLOP3.LUT P0, PT, P0, PT, PT, 0x8, 0x80 ;  /* 0x000000000080781c */ /* 0x000fe2000070e170 */
[----:B------:R-:W-:-:S12]  /*2a10*/  IMAD.MOV.U32 R23, RZ, RZ, -0x1 ;  /* 0xffffffffff177424 */ /* 0x000fd800078e00ff */
[----:B-----5:R-:W-:Y:S05]  /*2a20*/  WARPSYNC.COLLECTIVE R23, `(.L_x_831) ;  /* 0x0000000017087348 */ /* 0x020fea0003c00000 */
[----:B------:R-:W-:Y:S01]  /*2a30*/  VOTE.ANY P0, P0 ;  /* 0x0000000000ff7806 */ /* 0x000fe20000000100 */
[----:B-----5:R-:W-:-:S12]  /*2a40*/  ENDCOLLECTIVE ;  /* 0x000000000000791b */ /* 0x020fd80003800000 */
.L_x_831:
[----:B------:R-:W-:Y:S05]  /*2a50*/  BSYNC B0 ;  /* 0x0000000000007941 */ /* 0x000fea0003800000 */
.L_x_830:
[----:B------:R-:W-:Y:S05]  /*2a60*/  BRA `(.L_x_832) ;  /* 0xffffffe000107947 */ /* 0x000fea000383ffff */
.L_x_793:
[----:B------:R-:W0:Y:S01]  /*2a70*/  S2R R28, SR_GEMASK ;  /* 0x00000000001c7919 */ /* 0x000e220000003c00 */
[----:B------:R-:W-:Y:S01]  /*2a80*/  BSSY B0, `(.L_x_833) ;  /* 0x0000006000007945 */ /* 0x000fe20003800000 */
[----:B------:R-:W-:Y:S01]  /*2a90*/  PLOP3.LUT P0, PT, P0, PT, PT, 0x8, 0x80 ;  /* 0x000000000080781c */ /* 0x000fe2000070e170 */
[----:B------:R-:W-:-:S12]  /*2aa0*/  IMAD.MOV.U32 R23, RZ, RZ, -0x1 ;  /* 0xffffffffff177424 */ /* 0x000fd800078e00ff */
[----:B0----5:R-:W-:Y:S05]  /*2ab0*/  WARPSYNC.COLLECTIVE R23, `(.L_x_834) ;  /* 0x0000000017087348 */ /* 0x021fea0003c00000 */
[----:B------:R-:W-:Y:S01]  /*2ac0*/  VOTE.ANY R23, PT, P0 ;  /* 0x0000000000177806 */ /* 0x000fe200000e0100 */
[----:B0----5:R-:W-:Y:S06]  /*2ad0*/  ENDCOLLECTIVE ;  /* 0x000000000000791b */ /* 0x021fec0003800000 */
.L_x_834:
[----:B------:R-:W-:Y:S05]  /*2ae0*/  BSYNC B0 ;  /* 0x0000000000007941 */ /* 0x000fea0003800000 */
.L_x_833:
        /* <DEDUP_REMOVED lines=14> */
.L_x_835:
        /* <DEDUP_REMOVED lines=9> */
.L_x_836:
        /* <DEDUP_REMOVED lines=9> */
.L_x_837:
        /* <DEDUP_REMOVED lines=8> */
.L_x_838:
        /* <DEDUP_REMOVED lines=8> */
.L_x_839:
[----:B------:R-:W-:Y:S05]  /*2df0*/  WARPSYNC.COLLECTIVE R23, `(.L_x_840) ;  /* 0x0000000017087348 */ /* 0x000fea0003c00000 */
[----:B------:R-:W-:Y:S01]  /*2e00*/  VOTE.ALL P0, P0 ;  /* 0x0000000000ff7806 */ /* 0x000fe20000000000 */
[----:B------:R-:W-:-:S12]  /*2e10*/  ENDCOLLECTIVE ;  /* 0x000000000000791b */ /* 0x000fd80003800000 */
.L_x_840:
[----:B------:R-:W-:-:S04]  /*2e20*/  ISETP.GT.AND P1, PT, R16, R11, PT ;  /* 0x0000000b1000720c */ /* 0x000fc80003f24270 */
[----:B------:R-:W-:Y:S02]  /*2e30*/  SEL R12, R25, RZ, !P1 ;  /* 0x000000ff190c7207 */ /* 0x000fe40004800000 */
[----:B------:R-:W-:-:S03]  /*2e40*/  IADD3 R18, P1, PT, R18, 0x100, RZ ;  /* 0x0000010012127810 */ /* 0x000fc60007f3e0ff */
[----:B------:R-:W-:Y:S02]  /*2e50*/  IMAD.IADD R17, R13, 0x1, R12 ;  /* 0x000000010d117824 */ /* 0x000fe400078e020c */
[----:B------:R-:W-:Y:S01]  /*2e60*/  IMAD.X R19, RZ, RZ, R19, P1 ;  /* 0x000000ffff137224 */ /* 0x000fe200008e0613 */
[----:B------:R-:W-:Y:S07]  /*2e70*/  BRA `(.L_x_841) ;  /* 0xffffffdc00a87947 */ /* 0x000fee000383ffff */
.L_x_795:
[----:B------:R-:W-:Y:S01]  /*2e80*/  BSSY B0, `(.L_x_842) ;  /* 0x0000006000007945 */ /* 0x000fe20003800000 */
[----:B------:R-:W-:Y:S01]  /*2e90*/  PLOP3.LUT P0, PT, P0, PT, PT, 0x8, 0x80 ;  /* 0x000000000080781c */ /* 0x000fe2000070e170 */
[----:B------:R-:W-:-:S12]  /*2ea0*/  IMAD.MOV.U32 R23, RZ, RZ, -0x1 ;  /* 0xffffffffff177424 */ /* 0x000fd800078e00ff */
[----:B-----5:R-:W-:Y:S05]  /*2eb0*/  WARPSYNC.COLLECTIVE R23, `(.L_x_843) ;  /* 0x0000000017087348 */ /* 0x020fea0003c00000 */
[----:B------:R-:W-:Y:S01]  /*2ec0*/  VOTE.ANY P0, P0 ;  /* 0x0000000000ff7806 */ /* 0x000fe20000000100 */
[----:B-----5:R-:W-:-:S12]  /*2ed0*/  ENDCOLLECTIVE ;  /* 0x000000000000791b */ /* 0x020fd80003800000 */
.L_x_843:
[----:B------:R-:W-:Y:S05]  /*2ee0*/  BSYNC B0 ;  /* 0x0000000000007941 */ /* 0x000fea0003800000 */
.L_x_842:
[----:B------:R-:W-:Y:S05]  /*2ef0*/  BRA `(.L_x_844) ;  /* 0xffffffdc00b07947 */ /* 0x000fea000383ffff */
.L_x_799:
[----:B------:R-:W-:Y:S01]  /*2f00*/  BSSY B0, `(.L_x_845) ;  /* 0x0000006000007945 */ /* 0x000fe20003800000 */
[----:B------:R-:W-:Y:S01]  /*2f10*/  PLOP3.LUT P0, PT, P0, PT, PT, 0x8, 0x80 ;  /* 0x000000000080781c */ /* 0x000fe2000070e170 */
[----:B------:R-:W-:-:S12]  /*2f20*/  IMAD.MOV.U32 R23, RZ, RZ, -0x1 ;  /* 0xffffffffff177424 */ /* 0x000fd800078e00ff */
[----:B-----5:R-:W-:Y:S05]  /*2f30*/  WARPSYNC.COLLECTIVE R23, `(.L_x_846) ;  /* 0x0000000017087348 */ /* 0x020fea0003c00000 */
[----:B------:R-:W-:Y:S01]  /*2f40*/  VOTE.ANY P0, P0 ;  /* 0x0000000000ff7806 */ /* 0x000fe20000000100 */
[----:B-----5:R-:W-:-:S12]  /*2f50*/  ENDCOLLECTIVE ;  /* 0x000000000000791b */ /* 0x020fd80003800000 */
.L_x_846:
[----:B------:R-:W-:Y:S05]  /*2f60*/  BSYNC B0 ;  /* 0x0000000000007941 */ /* 0x000fea0003800000 */
.L_x_845:
[----:B------:R-:W-:Y:S05]  /*2f70*/  BRA `(.L_x_847) ;  /* 0xffffffdc00c47947 */ /* 0x000fea000383ffff */
.L_x_801:
[----:B------:R-:W-:Y:S01]  /*2f80*/  BSSY B0, `(.L_x_848) ;  /* 0x0000006000007945 */ /* 0x000fe20003800000 */
[----:B------:R-:W-:Y:S01]  /*2f90*/  PLOP3.LUT P0, PT, P0, PT, PT, 0x8, 0x80 ;  /* 0x000000000080781c */ /* 0x000fe2000070e170 */
[----:B------:R-:W-:-:S12]  /*2fa0*/  IMAD.MOV.U32 R23, RZ, RZ, -0x1 ;  /* 0xffffffffff177424 */ /* 0x000fd800078e00ff */
[----:B-----5:R-:W-:Y:S05]  /*2fb0*/  WARPSYNC.COLLECTIVE R23, `(.L_x_849) ;  /* 0x0000000017087348 */ /* 0x020fea0003c00000 */
[----:B------:R-:W-:Y:S01]  /*2fc0*/  VOTE.ANY R23, PT, P0 ;  /* 0x0000000000177806 */ /* 0x000fe200000e0100 */
[----:B-----5:R-:W-:Y:S06]  /*2fd0*/  ENDCOLLECTIVE ;  /* 0x000000000000791b */ /* 0x020fec0003800000 */
.L_x_849:
[----:B------:R-:W-:Y:S05]  /*2fe0*/  BSYNC B0 ;  /* 0x0000000000007941 */ /* 0x000fea0003800000 */
.L_x_848:
        /* <DEDUP_REMOVED lines=12> */
.L_x_850:
        /* <DEDUP_REMOVED lines=8> */
.L_x_851:
[----:B------:R-:W-:Y:S01]  /*3130*/  IMAD.MOV.U32 R10, RZ, RZ, 0x4 ;  /* 0x00000004ff0a7424 */ /* 0x000fe200078e00ff */
[----:B------:R-:W-:Y:S02]  /*3140*/  SEL R25, R25, RZ, !P0 ;  /* 0x000000ff19197207 */ /* 0x000fe40004000000 */
[----:B------:R-:W-:-:S03]  /*3150*/  ISETP.GT.AND P0, PT, R14, R11, PT ;  /* 0x0000000b0e00720c */ /* 0x000fc60003f04270 */
[----:B------:R-:W-:-:S10]  /*3160*/  IMAD.IADD R26, R29, 0x1, R25 ;  /* 0x000000011d1a7824 */ /* 0x000fd400078e0219 */
[----:B------:R-:W-:Y:S05]  /*3170*/  WARPSYNC.COLLECTIVE R23, `(.L_x_852) ;  /* 0x0000000017087348 */ /* 0x000fea0003c00000 */
[----:B------:R0:W1:Y:S02]  /*3180*/  SHFL.DOWN P1, R25, R26, R10, R11 ;  /* 0x0800000a1a197389 */ /* 0x000064000002000b */
[----:B01----:R-:W-:Y:S05]  /*3190*/  ENDCOLLECTIVE ;  /* 0x000000000000791b */ /* 0x003fea0003800000 */
.L_x_852:
        /* <DEDUP_REMOVED lines=8> */
.L_x_853:
        /* <DEDUP_REMOVED lines=8> */
.L_x_854:
[----:B------:R-:W-:Y:S02]  /*32a0*/  SEL R25, R25, RZ, !P0 ;  /* 0x000000ff19197207 */ /* 0x000fe40004000000 */
[----:B------:R-:W-:Y:S02]  /*32b0*/  ISETP.NE.AND P0, PT, R12, 0x65, PT ;  /* 0x000000650c00780c */ /* 0x000fe40003f05270 */
[----:B------:R-:W-:-:S11]  /*32c0*/  IADD3 R17, PT, PT, R29, R25, R17 ;  /* 0x000000191d117210 */ /* 0x000fd60007ffe011 */
[----:B------:R-:W-:Y:S05]  /*32d0*/  WARPSYNC.COLLECTIVE R23, `(.L_x_855) ;  /* 0x0000000017087348 */ /* 0x000fea0003c00000 */
[----:B------:R-:W-:Y:S01]  /*32e0*/  VOTE.ALL P0, P0 ;  /* 0x0000000000ff7806 */ /* 0x000fe20000000000 */
[----:B------:R-:W-:-:S12]  /*32f0*/  ENDCOLLECTIVE ;  /* 0x000000000000791b */ /* 0x000fd80003800000 */
.L_x_855:
[----:B------:R-:W-:Y:S05]  /*3300*/  BRA `(.L_x_856) ;  /* 0xffffffdc00607947 */ /* 0x000fea000383ffff */
.L_x_810:
[----:B------:R-:W-:Y:S01]  /*3310*/  BSSY B0, `(.L_x_857) ;  /* 0x0000006000007945 */ /* 0x000fe20003800000 */
[----:B------:R-:W-:Y:S01]  /*3320*/  PLOP3.LUT P0, PT, P0, PT, PT, 0x8, 0x80 ;  /* 0x000000000080781c */ /* 0x000fe2000070e170 */
[----:B------:R-:W-:-:S12]  /*3330*/  IMAD.MOV.U32 R23, RZ, RZ, -0x1 ;  /* 0xffffffffff177424 */ /* 0x000fd800078e00ff */
[----:B-----5:R-:W-:Y:S05]  /*3340*/  WARPSYNC.COLLECTIVE R23, `(.L_x_858) ;  /* 0x0000000017087348 */ /* 0x020fea0003c00000 */
[----:B------:R-:W-:Y:S01]  /*3350*/  VOTE.ANY P0, P0 ;  /* 0x0000000000ff7806 */ /* 0x000fe20000000100 */
[----:B-----5:R-:W-:-:S12]  /*3360*/  ENDCOLLECTIVE ;  /* 0x000000000000791b */ /* 0x020fd80003800000 */
.L_x_858:
[----:B------:R-:W-:Y:S05]  /*3370*/  BSYNC B0 ;  /* 0x0000000000007941 */ /* 0x000fea0003800000 */
.L_x_857:
[----:B------:R-:W-:Y:S05]  /*3380*/  BRA `(.L_x_859) ;  /* 0xffffffe800b47947 */ /* 0x000fea000383ffff */
.L_x_814:
[----:B------:R-:W-:Y:S01]  /*3390*/  BSSY B0, `(.L_x_860) ;  /* 0x0000006000007945 */ /* 0x000fe20003800000 */
[----:B------:R-:W-:Y:S01]  /*33a0*/  PLOP3.LUT P0, PT, P0, PT, PT, 0x8, 0x80 ;  /* 0x000000000080781c */ /* 0x000fe2000070e170 */
[----:B------:R-:W-:-:S12]  /*33b0*/  IMAD.MOV.U32 R23, RZ, RZ, -0x1 ;  /* 0xffffffffff177424 */ /* 0x000fd800078e00ff */
[----:B-----5:R-:W-:Y:S05]  /*33c0*/  WARPSYNC.COLLECTIVE R23, `(.L_x_861) ;  /* 0x0000000017087348 */ /* 0x020fea0003c00000 */
[----:B------:R-:W-:Y:S01]  /*33d0*/  VOTE.ANY P0, P0 ;  /* 0x0000000000ff7806 */ /* 0x000fe20000000100 */
[----:B-----5:R-:W-:-:S12]  /*33e0*/  ENDCOLLECTIVE ;  /* 0x000000000000791b */ /* 0x020fd80003800000 */
.L_x_861:
[----:B------:R-:W-:Y:S05]  /*33f0*/  BSYNC B0 ;  /* 0x0000000000007941 */ /* 0x000fea0003800000 */
.L_x_860:
[----:B------:R-:W-:Y:S05]  /*3400*/  BRA `(.L_x_862) ;  /* 0xffffffe800c47947 */ /* 0x000fea000383ffff */
.L_x_816:
[----:B------:R-:W0:Y:S01]  /*3410*/  S2R R29, SR_GEMASK ;  /* 0x00000000001d7919 */ /* 0x000e220000003c00 */
[----:B------:R-:W-:Y:S01]  /*3420*/  BSSY B0, `(.L_x_863) ;  /* 0x0000006000007945 */ /* 0x000fe20003800000 */
[----:B------:R-:W-:Y:S01]  /*3430*/  PLOP3.LUT P0, PT, P0, PT, PT, 0x8, 0x80 ;  /* 0x000000000080781c */ /* 0x000fe2000070e170 */
[----:B------:R-:W-:-:S12]  /*3440*/  IMAD.MOV.U32 R23, RZ, RZ, -0x1 ;  /* 0xffffffffff177424 */ /* 0x000fd800078e00ff */
[----:B0----5:R-:W-:Y:S05]  /*3450*/  WARPSYNC.COLLECTIVE R23, `(.L_x_864) ;  /* 0x0000000017087348 */ /* 0x021fea0003c00000 */
[----:B------:R-:W-:Y:S01]  /*3460*/  VOTE.ANY R23, PT, P0 ;  /* 0x0000000000177806 */ /* 0x000fe200000e0100 */
[----:B0----5:R-:W-:Y:S06]  /*3470*/  ENDCOLLECTIVE ;  /* 0x000000000000791b */ /* 0x021fec0003800000 */
.L_x_864:
[----:B------:R-:W-:Y:S05]  /*3480*/  BSYNC B0 ;  /* 0x0000000000007941 */ /* 0x000fea0003800000 */
.L_x_863:
        /* <DEDUP_REMOVED lines=16> */
.L_x_865:
        /* <DEDUP_REMOVED lines=8> */
.L_x_866:
        /* <DEDUP_REMOVED lines=8> */
.L_x_867:
[----:B------:R-:W-:Y:S01]  /*3690*/  IMAD.MOV.U32 R10, RZ, RZ, 0x8 ;  /* 0x00000008ff0a7424 */ /* 0x000fe200078e00ff */
[----:B------:R-:W-:-:S04]  /*36a0*/  ISETP.GT.AND P1, PT, R8, R21, PT ;  /* 0x000000150800720c */ /* 0x000fc80003f24270 */
[----:B------:R-:W-:-:S05]  /*36b0*/  SEL R25, R25, RZ, !P1 ;  /* 0x000000ff19197207 */ /* 0x000fca0004800000 */
[----:B------:R-:W-:-:S07]  /*36c0*/  IMAD.IADD R26, R24, 0x1, R25 ;  /* 0x00000001181a7824 */ /* 0x000fce00078e0219 */
[----:B------:R-:W-:Y:S05]  /*36d0*/  WARPSYNC.COLLECTIVE R23, `(.L_x_868) ;  /* 0x0000000017087348 */ /* 0x000fea0003c00000 */
[----:B------:R0:W1:Y:S02]  /*36e0*/  SHFL.DOWN P1, R25, R26, R10, R11 ;  /* 0x0800000a1a197389 */ /* 0x000064000002000b */
[----:B01----:R-:W-:Y:S05]  /*36f0*/  ENDCOLLECTIVE ;  /* 0x000000000000791b */ /* 0x003fea0003800000 */
.L_x_868:
        /* <DEDUP_REMOVED lines=8> */
.L_x_869:
[----:B------:R-:W-:Y:S05]  /*3780*/  WARPSYNC.COLLECTIVE R23, `(.L_x_870) ;  /* 0x0000000017087348 */ /* 0x000fea0003c00000 */
[----:B------:R-:W-:Y:S01]  /*3790*/  VOTE.ALL P0, P0 ;  /* 0x0000000000ff7806 */ /* 0x000fe20000000000 */
[----:B------:R-:W-:-:S12]  /*37a0*/  ENDCOLLECTIVE ;  /* 0x000000000000791b */ /* 0x000fd80003800000 */
.L_x_870:
[----:B------:R-:W0:Y:S01]  /*37b0*/  LDC.64 R10, c[0x0][0x3b0] ;  /* 0x0000ec00ff0a7b82 */ /* 0x000e220000000a00 */
[----:B------:R-:W-:-:S04]  /*37c0*/  ISETP.GT.AND P1, PT, R5, R21, PT ;  /* 0x000000150500720c */ /* 0x000fc80003f24270 */
[----:B------:R-:W-:-:S05]  /*37d0*/  SEL R22, R25, RZ, !P1 ;  /* 0x000000ff19167207 */ /* 0x000fca0004800000 */
[----:B------:R-:W-:Y:S01]  /*37e0*/  IMAD.IADD R22, R19, 0x1, R22 ;  /* 0x0000000113167824 */ /* 0x000fe200078e0216 */
[----:B0-----:R-:W-:-:S05]  /*37f0*/  IADD3 R21, P1, PT, R10, 0x100, RZ ;  /* 0x000001000a157810 */ /* 0x001fca0007f3e0ff */
[----:B------:R-:W-:Y:S01]  /*3800*/  IMAD.X R24, RZ, RZ, R11, P1 ;  /* 0x000000ffff187224 */ /* 0x000fe200008e060b */
[----:B------:R-:W-:Y:S07]  /*3810*/  BRA `(.L_x_871) ;  /* 0xffffffe8005c7947 */ /* 0x000fee000383ffff */
.L_x_818:
[----:B------:R-:W-:Y:S01]  /*3820*/  BSSY B0, `(.L_x_872) ;  /* 0x0000006000007945 */ /* 0x000fe20003800000 */
[----:B------:R-:W-:Y:S01]  /*3830*/  PLOP3.LUT P0, PT, P0, PT, PT, 0x8, 0x80 ;  /* 0x000000000080781c */ /* 0x000fe2000070e170 */
[----:B------:R-:W-:-:S12]  /*3840*/  IMAD.MOV.U32 R23, RZ, RZ, -0x1 ;  /* 0xffffffffff177424 */ /* 0x000fd800078e00ff */
[----:B-----5:R-:W-:Y:S05]  /*3850*/  WARPSYNC.COLLECTIVE R23, `(.L_x_873) ;  /* 0x0000000017087348 */ /* 0x020fea0003c00000 */
[----:B------:R-:W-:Y:S01]  /*3860*/  VOTE.ANY P0, P0 ;  /* 0x0000000000ff7806 */ /* 0x000fe20000000100 */
[----:B-----5:R-:W-:-:S12]  /*3870*/  ENDCOLLECTIVE ;  /* 0x000000000000791b */ /* 0x020fd80003800000 */
.L_x_873:
[----:B------:R-:W-:Y:S05]  /*3880*/  BSYNC B0 ;  /* 0x0000000000007941 */ /* 0x000fea0003800000 */
.L_x_872:
[----:B------:R-:W-:Y:S05]  /*3890*/  BRA `(.L_x_874) ;  /* 0xffffffe800647947 */ /* 0x000fea000383ffff */
.L_x_822:
[----:B------:R-:W-:Y:S01]  /*38a0*/  BSSY B0, `(.L_x_875) ;  /* 0x0000006000007945 */ /* 0x000fe20003800000 */
[----:B------:R-:W-:Y:S01]  /*38b0*/  PLOP3.LUT P0, PT, P0, PT, PT, 0x8, 0x80 ;  /* 0x000000000080781c */ /* 0x000fe2000070e170 */
[----:B------:R-:W-:-:S12]  /*38c0*/  IMAD.MOV.U32 R23, RZ, RZ, -0x1 ;  /* 0xffffffffff177424 */ /* 0x000fd800078e00ff */
[----:B-----5:R-:W-:Y:S05]  /*38d0*/  WARPSYNC.COLLECTIVE R23, `(.L_x_876) ;  /* 0x0000000017087348 */ /* 0x020fea0003c00000 */
[----:B------:R-:W-:Y:S01]  /*38e0*/  VOTE.ANY P0, P0 ;  /* 0x0000000000ff7806 */ /* 0x000fe20000000100 */
[----:B-----5:R-:W-:-:S12]  /*38f0*/  ENDCOLLECTIVE ;  /* 0x000000000000791b */ /* 0x020fd80003800000 */
.L_x_876:
[----:B------:R-:W-:Y:S05]  /*3900*/  BSYNC B0 ;  /* 0x0000000000007941 */ /* 0x000fea0003800000 */
.L_x_875:
[----:B------:R-:W-:Y:S05]  /*3910*/  BRA `(.L_x_877) ;  /* 0xffffffe800787947 */ /* 0x000fea000383ffff */
.L_x_824:
[----:B------:R-:W-:Y:S01]  /*3920*/  BSSY B0, `(.L_x_878) ;  /* 0x0000006000007945 */ /* 0x000fe20003800000 */
[----:B------:R-:W-:Y:S01]  /*3930*/  PLOP3.LUT P0, PT, P0, PT, PT, 0x8, 0x80 ;  /* 0x000000000080781c */ /* 0x000fe2000070e170 */
[----:B------:R-:W-:-:S12]  /*3940*/  IMAD.MOV.U32 R23, RZ, RZ, -0x1 ;  /* 0xffffffffff177424 */ /* 0x000fd800078e00ff */
[----:B-----5:R-:W-:Y:S05]  /*3950*/  WARPSYNC.COLLECTIVE R23, `(.L_x_879) ;  /* 0x0000000017087348 */ /* 0x020fea0003c00000 */
[----:B------:R-:W-:Y:S01]  /*3960*/  VOTE.ANY R23, PT, P0 ;  /* 0x0000000000177806 */ /* 0x000fe200000e0100 */
[----:B-----5:R-:W-:Y:S06]  /*3970*/  ENDCOLLECTIVE ;  /* 0x000000000000791b */ /* 0x020fec0003800000 */
.L_x_879:
[----:B------:R-:W-:Y:S05]  /*3980*/  BSYNC B0 ;  /* 0x0000000000007941 */ /* 0x000fea0003800000 */
.L_x_878:
        /* <DEDUP_REMOVED lines=12> */
.L_x_880:
[----:B------:R-:W-:Y:S01]  /*3a50*/  IMAD.MOV.U32 R10, RZ, RZ, 0x2 ;  /* 0x00000002ff0a7424 */ /* 0x000fe200078e00ff */
[----:B------:R-:W-:Y:S02]  /*3a60*/  SEL R25, R25, RZ, !P0 ;  /* 0x000000ff19197207 */ /* 0x000fe40004000000 */
[----:B------:R-:W-:-:S03]  /*3a70*/  ISETP.GT.AND P0, PT, R9, R11, PT ;  /* 0x0000000b0900720c */ /* 0x000fc60003f04270 */
[----:B------:R-:W-:-:S10]  /*3a80*/  IMAD.IADD R26, R25, 0x1, R19 ;  /* 0x00000001191a7824 */ /* 0x000fd400078e0213 */
[----:B------:R-:W-:Y:S05]  /*3a90*/  WARPSYNC.COLLECTIVE R23, `(.L_x_881) ;  /* 0x0000000017087348 */ /* 0x000fea0003c00000 */
[----:B------:R0:W1:Y:S02]  /*3aa0*/  SHFL.DOWN P1, R25, R26, R10, R11 ;  /* 0x0800000a1a197389 */ /* 0x000064000002000b */
[----:B01----:R-:W-:Y:S05]  /*3ab0*/  ENDCOLLECTIVE ;  /* 0x000000000000791b */ /* 0x003fea0003800000 */
.L_x_881:
        /* <DEDUP_REMOVED lines=8> */
.L_x_882:
        /* <DEDUP_REMOVED lines=8> */
.L_x_883:
[----:B------:R-:W-:Y:S01]  /*3bc0*/  IMAD.MOV.U32 R10, RZ, RZ, 0x10 ;  /* 0x00000010ff0a7424 */ /* 0x000fe200078e00ff */
[----:B------:R-:W-:Y:S02]  /*3bd0*/  SEL R25, R25, RZ, !P0 ;  /* 0x000000ff19197207 */ /* 0x000fe40004000000 */
[----:B------:R-:W-:-:S03]  /*3be0*/  ISETP.GT.AND P0, PT, R5, R11, PT ;  /* 0x0000000b0500720c */ /* 0x000fc60003f04270 */
[----:B------:R-:W-:-:S10]  /*3bf0*/  IMAD.IADD R26, R19, 0x1, R25 ;  /* 0x00000001131a7824 */ /* 0x000fd400078e0219 */
[----:B------:R-:W-:Y:S05]  /*3c00*/  WARPSYNC.COLLECTIVE R23, `(.L_x_884) ;  /* 0x0000000017087348 */ /* 0x000fea0003c00000 */
[----:B------:R0:W1:Y:S02]  /*3c10*/  SHFL.DOWN P1, R25, R26, R10, R11 ;  /* 0x0800000a1a197389 */ /* 0x000064000002000b */
[----:B01----:R-:W-:Y:S05]  /*3c20*/  ENDCOLLECTIVE ;  /* 0x000000000000791b */ /* 0x003fea0003800000 */
.L_x_884:
[----:B------:R-:W-:Y:S02]  /*3c30*/  SEL R25, R25, RZ, !P0 ;  /* 0x000000ff19197207 */ /* 0x000fe40004000000 */
[----:B------:R-:W-:Y:S02]  /*3c40*/  ISETP.NE.AND P0, PT, R18, 0x65, PT ;  /* 0x000000651200780c */ /* 0x000fe40003f05270 */
[----:B------:R-:W-:-:S11]  /*3c50*/  IADD3 R22, PT, PT, R26, R25, R22 ;  /* 0x000000191a167210 */ /* 0x000fd60007ffe016 */
[----:B------:R-:W-:Y:S05]  /*3c60*/  WARPSYNC.COLLECTIVE R23, `(.L_x_885) ;  /* 0x0000000017087348 */ /* 0x000fea0003c00000 */
[----:B------:R-:W-:Y:S01]  /*3c70*/  VOTE.ALL P0, P0 ;  /* 0x0000000000ff7806 */ /* 0x000fe20000000000 */
[----:B------:R-:W-:-:S12]  /*3c80*/  ENDCOLLECTIVE ;  /* 0x000000000000791b */ /* 0x000fd80003800000 */
.L_x_885:
[----:B------:R-:W-:Y:S05]  /*3c90*/  BRA `(.L_x_886) ;  /* 0xffffffe800187947 */ /* 0x000fea000383ffff */
.L_x_887:
        /* <DEDUP_REMOVED lines=14> */
.L_x_2886:


//--------------------- .text._ZN3cub18CUB_300001_SM_10006detail6select23DeviceSelectSweepKernelINS2_10policy_hubIN4cuda3std3__45tupleIJddiEEENS0_8NullTypeElLb0ELNS0_10SelectImplE2EE10Policy1000EPS9_PSA_N6thrust24THRUST_300001_SM_1000_NS12zip_iteratorINS8_IJNSH_6detail15normal_iteratorINSH_10device_ptrIdEEEESN_NSK_INSL_IiEEEEEEEEEPlNS0_13ScanTileStateIiLb1EEE8region_1SA_iNS2_19streaming_context_tIlLb1EEELSB_2EEEvT0_T1_T2_T3_T4_T5_T6_T7_iT8_NS1_7vsmem_tE --------------------------
	.section	.text._ZN3cub18CUB_300001_SM_10006detail6select23DeviceSelectSweepKernelINS2_10policy_hubIN4cuda3std3__45tupleIJddiEEENS0_8NullTypeElLb0ELNS0_10SelectImplE2EE10Policy1000EPS9_PSA_N6thrust24THRUST_300001_SM_1000_NS12zip_iteratorINS8_IJNSH_6detail15normal_iteratorINSH_10device_ptrIdEEEESN_NSK_INSL_IiEEEEEEEEEPlNS0_13ScanTileStateIiLb1EEE8region_1SA_iNS2_19streaming_context_tIlLb1EEELSB_2EEEvT0_T1_T2_T3_T4_T5_T6_T7_iT8_NS1_7vsmem_tE,"ax",@progbits
	.align	128
        .global         _ZN3cub18CUB_300001_SM_10006detail6select23DeviceSelectSweepKernelINS2_10policy_hubIN4cuda3std3__45tupleIJddiEEENS0_8NullTypeElLb0ELNS0_10SelectImplE2EE10Policy1000EPS9_PSA_N6thrust24THRUST_300001_SM_1000_NS12zip_iteratorINS8_IJNSH_6detail15normal_iteratorINSH_10device_ptrIdEEEESN_NSK_INSL_IiEEEEEEEEEPlNS0_13ScanTileStateIiLb1EEE8region_1SA_iNS2_19streaming_context_tIlLb1EEELSB_2EEEvT0_T1_T2_T3_T4_T5_T6_T7_iT8_NS1_7vsmem_tE
        .type           _ZN3cub18CUB_300001_SM_10006detail6select23DeviceSelectSweepKernelINS2_10policy_hubIN4cuda3std3__45tupleIJddiEEENS0_8NullTypeElLb0ELNS0_10SelectImplE2EE10Policy1000EPS9_PSA_N6thrust24THRUST_300001_SM_1000_NS12zip_iteratorINS8_IJNSH_6detail15normal_iteratorINSH_10device_ptrIdEEEESN_NSK_INSL_IiEEEEEEEEEPlNS0_13ScanTileStateIiLb1EEE8region_1SA_iNS2_19streaming_context_tIlLb1EEELSB_2EEEvT0_T1_T2_T3_T4_T5_T6_T7_iT8_NS1_7vsmem_tE,@function
        .size           _ZN3cub18CUB_300001_SM_10006detail6select23DeviceSelectSweepKernelINS2_10policy_hubIN4cuda3std3__45tupleIJddiEEENS0_8NullTypeElLb0ELNS0_10SelectImplE2EE10Policy1000EPS9_PSA_N6thrust24THRUST_300001_SM_1000_NS12zip_iteratorINS8_IJNSH_6detail15normal_iteratorINSH_10device_ptrIdEEEESN_NSK_INSL_IiEEEEEEEEEPlNS0_13ScanTileStateIiLb1EEE8region_1SA_iNS2_19streaming_context_tIlLb1EEELSB_2EEEvT0_T1_T2_T3_T4_T5_T6_T7_iT8_NS1_7vsmem_tE,(.L_x_2887 - _ZN3cub18CUB_300001_SM_10006detail6select23DeviceSelectSweepKernelINS2_10policy_hubIN4cuda3std3__45tupleIJddiEEENS0_8NullTypeElLb0ELNS0_10SelectImplE2EE10Policy1000EPS9_PSA_N6thrust24THRUST_300001_SM_1000_NS12zip_iteratorINS8_IJNSH_6detail15normal_iteratorINSH_10device_ptrIdEEEESN_NSK_INSL_IiEEEEEEEEEPlNS0_13ScanTileStateIiLb1EEE8region_1SA_iNS2_19streaming_context_tIlLb1EEELSB_2EEEvT0_T1_T2_T3_T4_T5_T6_T7_iT8_NS1_7vsmem_tE)
        .other          _ZN3cub18CUB_300001_SM_10006detail6select23DeviceSelectSweepKernelINS2_10policy_hubIN4cuda3std3__45tupleIJddiEEENS0_8NullTypeElLb0ELNS0_10SelectImplE2EE10Policy1000EPS9_PSA_N6thrust24THRUST_300001_SM_1000_NS12zip_iteratorINS8_IJNSH_6detail15normal_iteratorINSH_10device_ptrIdEEEESN_NSK_INSL_IiEEEEEEEEEPlNS0_13ScanTileStateIiLb1EEE8region_1SA_iNS2_19streaming_context_tIlLb1EEELSB_2EEEvT0_T1_T2_T3_T4_T5_T6_T7_iT8_NS1_7vsmem_tE,@"STO_CUDA_ENTRY STV_DEFAULT"
_ZN3cub18CUB_300001_SM_10006detail6select23DeviceSelectSweepKernelINS2_10policy_hubIN4cuda3std3__45tupleIJddiEEENS0_8NullTypeElLb0ELNS0_10SelectImplE2EE10Policy1000EPS9_PSA_N6thrust24THRUST_300001_SM_1000_NS12zip_iteratorINS8_IJNSH_6detail15normal_iteratorINSH_10device_ptrIdEEEESN_NSK_INSL_IiEEEEEEEEEPlNS0_13ScanTileStateIiLb1EEE8region_1SA_iNS2_19streaming_context_tIlLb1EEELSB_2EEEvT0_T1_T2_T3_T4_T5_T6_T7_iT8_NS1_7vsmem_tE:
.text._ZN3cub18CUB_300001_SM_10006detail6select23DeviceSelectSweepKernelINS2_10policy_hubIN4cuda3std3__45tupleIJddiEEENS0_8NullTypeElLb0ELNS0_10SelectImplE2EE10Policy1000EPS9_PSA_N6thrust24THRUST_300001_SM_1000_NS12zip_iteratorINS8_IJNSH_6detail15normal_iteratorINSH_10device_ptrIdEEEESN_NSK_INSL_IiEEEEEEEEEPlNS0_13ScanTileStateIiLb1EEE8region_1SA_iNS2_19streaming_context_tIlLb1EEELSB_2EEEvT0_T1_T2_T3_T4_T5_T6_T7_iT8_NS1_7vsmem_tE:
        /* <DEDUP_REMOVED lines=90> */
.L_x_892:
[----:B------:R-:W-:-:S04]  /*05a0*/  IADD3 R12, P0, PT, R0, R5, RZ ;  /* 0x00000005000c7210 */ /* 0x000fc80007f1e0ff */
[----:B------:R-:W-:Y:S01]  /*05b0*/  LOP3.LUT R12, RZ, R12, RZ, 0x33, !PT ;  /* 0x0000000cff0c7212 */ /* 0x000fe200078e33ff */
[----:B------:R-:W-:-:S03]  /*05c0*/  IMAD.X R15, RZ, RZ, R15, P0 ;  /* 0x000000ffff0f7224 */ /* 0x000fc600000e060f */
[----:B0-----:R-:W-:Y:S02]  /*05d0*/  IADD3 R12, P0, PT, R12, UR4, RZ ;  /* 0x000000040c0c7c10 */ /* 0x001fe4000ff1e0ff */
[----:B------:R-:W-:-:S04]  /*05e0*/  LOP3.LUT R15, RZ, R15, RZ, 0x33, !PT ;  /* 0x0000000fff0f7212 */ /* 0x000fc800078e33ff */
[----:B------:R-:W-:Y:S01]  /*05f0*/  IADD3.X R15, PT, PT, R15, UR5, RZ, P0, !PT ;  /* 0x000000050f0f7c10 */ /* 0x000fe200087fe4ff */
[----:B------:R-:W-:Y:S06]  /*0600*/  BRA `(.L_x_893) ;  /* 0x0000000000207947 */ /* 0x000fec0003800000 */
.L_x_891:
[----:B------:R-:W-:Y:S01]  /*0610*/  UISETP.NE.AND UP0, UPT, UR6, URZ, UPT ;  /* 0x000000ff0600728c */ /* 0x000fe2000bf05270 */
[----:B------:R-:W-:Y:S01]  /*0620*/  IMAD.IADD R7, R0, 0x1, -R7 ;  /* 0x0000000100077824 */ /* 0x000fe200078e0a07 */
[----:B0-----:R-:W-:-:S07]  /*0630*/  CS2R R2, SRZ ;  /* 0x0000000000027805 */ /* 0x001fce000001ff00 */
[----:B------:R-:W-:Y:S05]  /*0640*/  BRA.U UP0, `(.L_x_894) ;  /* 0x0000000100087547 */ /* 0x000fea000b800000 */
[----:B------:R-:W0:Y:S02]  /*0650*/  LDC.64 R2, c[0x0][0x3e0] ;  /* 0x0000f800ff027b82 */ /* 0x000e240000000a00 */
[----:B0-----:R-:W5:Y:S02]  /*0660*/  LDG.E.64 R2, desc[UR8][R2.64] ;  /* 0x0000000802027981 */ /* 0x001f64000c1e1b00 */
.L_x_894:
[----:B-----5:R-:W-:-:S04]  /*0670*/  IADD3 R12, P0, PT, R7, R2, RZ ;  /* 0x00000002070c7210 */ /* 0x020fc80007f1e0ff */
[----:B------:R-:W-:-:S09]  /*0680*/  LEA.HI.X.SX32 R15, R7, R3, 0x1, P0 ;  /* 0x00000003070f7211 */ /* 0x000fd200000f0eff */
.L_x_893:
[----:B------:R-:W-:Y:S05]  /*0690*/  BSYNC.RECONVERGENT B0 ;  /* 0x0000000000007941 */ /* 0x000fea0003800200 */
.L_x_890:
        /* <DEDUP_REMOVED lines=18> */
.L_x_889:
        /* <DEDUP_REMOVED lines=70> */
.L_x_896:
[----:B------:R-:W-:Y:S05]  /*0c20*/  NANOSLEEP 0x1c2 ;  /* 0x000001c20000795d */ /* 0x000fea0003800000 */
[----:B------:R-:W-:Y:S01]  /*0c30*/  NOP ;  /* 0x0000000000007918 */ /* 0x000fe20000000000 */
.L_x_897:
[----:B------:R-:W-:-:S05]  /*0c40*/  IMAD.WIDE R10, R3, 0x8, R10 ;  /* 0x00000008030a7825 */ /* 0x000fca00078e020a */
[----:B------:R-:W2:Y:S01]  /*0c50*/  LD.E.64.STRONG.GPU R12, desc[UR8][R10.64+0x100] ;  /* 0x000100080a0c7980 */ /* 0x000ea2000c10fb00 */
[----:B------:R-:W-:Y:S01]  /*0c60*/  UMOV UR6, 0xffffffff ;  /* 0xffffffff00067882 */ /* 0x000fe20000000000 */
[----:B--2---:R-:W-:Y:S02]  /*0c70*/  ISETP.NE.AND P0, PT, R12, 0x63, PT ;  /* 0x000000630c00780c */ /* 0x004fe40003f05270 */
[----:B------:R-:W-:Y:S11]  /*0c80*/  BRA.DIV UR6, `(.L_x_898) ;  /* 0x0000002606e87947 */ /* 0x000ff6000b800000 */
[----:B------:R-:W-:-:S13]  /*0c90*/  VOTE.ANY P0, !P0 ;  /* 0x0000000000ff7806 */ /* 0x000fda0004000100 */
.L_x_956:
[----:B------:R-:W-:Y:S05]  /*0ca0*/  @!P0 BRA `(.L_x_899) ;  /* 0x0000000000308947 */ /* 0x000fea0003800000 */
.L_x_903:
[----:B------:R-:W-:Y:S05]  /*0cb0*/  YIELD ;  /* 0x0000000000007946 */ /* 0x000fea0003800000 */
[----:B------:R-:W-:Y:S05]  /*0cc0*/  @P1 BRA `(.L_x_900) ;  /* 0x0000000000081947 */ /* 0x000fea0003800000 */
[----:B------:R0:W-:Y:S06]  /*0cd0*/  MEMBAR.SC.CTA ;  /* 0x0000000000007992 */ /* 0x0001ec0000000000 */
[----:B0-----:R-:W-:Y:S05]  /*0ce0*/  BRA `(.L_x_901) ;  /* 0x0000000000087947 */ /* 0x001fea0003800000 */
.L_x_900:
[----:B------:R-:W-:Y:S05]  /*0cf0*/  NANOSLEEP 0x15e ;  /* 0x0000015e0000795d */ /* 0x000fea0003800000 */
[----:B------:R-:W-:Y:S01]  /*0d00*/  NOP ;  /* 0x0000000000007918 */ /* 0x000fe20000000000 */
.L_x_901:
[----:B------:R-:W2:Y:S01]  /*0d10*/  LD.E.64.STRONG.GPU R12, desc[UR8][R10.64+0x100] ;  /* 0x000100080a0c7980 */ /* 0x000ea2000c10fb00 */
[----:B------:R-:W-:Y:S01]  /*0d20*/  UMOV UR6, 0xffffffff ;  /* 0xffffffff00067882 */ /* 0x000fe20000000000 */
[----:B--2---:R-:W-:Y:S02]  /*0d30*/  ISETP.NE.AND P0, PT, R12, 0x63, PT ;  /* 0x000000630c00780c */ /* 0x004fe40003f05270 */
[----:B------:R-:W-:Y:S11]  /*0d40*/  BRA.DIV UR6, `(.L_x_902) ;  /* 0x0000002606d87947 */ /* 0x000ff6000b800000 */
[----:B------:R-:W-:-:S13]  /*0d50*/  VOTE.ANY P0, !P0 ;  /* 0x0000000000ff7806 */ /* 0x000fda0004000100 */
.L_x_959:
[----:B------:R-:W-:Y:S05]  /*0d60*/  @P0 BRA `(.L_x_903) ;  /* 0xfffffffc00d00947 */ /* 0x000fea000383ffff */
.L_x_899:
        /* <DEDUP_REMOVED lines=38> */
.L_x_968:
[----:B------:R-:W-:Y:S05]  /*0fd0*/  @!P0 BRA `(.L_x_905) ;  /* 0x0000000000dc8947 */ /* 0x000fea0003800000 */
.L_x_913:
        /* <DEDUP_REMOVED lines=9> */
.L_x_971:
[----:B------:R-:W-:Y:S05]  /*1070*/  @!P0 BRA `(.L_x_907) ;  /* 0x0000000000348947 */ /* 0x000fea0003800000 */
[----:B------:R-:W-:-:S13]  /*1080*/  ISETP.GT.U32.AND P1, PT, R0, 0x1f3, PT ;  /* 0x000001f30000780c */ /* 0x000fda0003f24070 */
.L_x_911:
[----:B------:R-:W-:Y:S05]  /*1090*/  YIELD ;  /* 0x0000000000007946 */ /* 0x000fea0003800000 */
[----:B------:R-:W-:Y:S05]  /*10a0*/  @P1 BRA `(.L_x_908) ;  /* 0x0000000000081947 */ /* 0x000fea0003800000 */
[----:B------:R0:W-:Y:S06]  /*10b0*/  MEMBAR.SC.CTA ;  /* 0x0000000000007992 */ /* 0x0001ec0000000000 */
[----:B0-----:R-:W-:Y:S05]  /*10c0*/  BRA `(.L_x_909) ;  /* 0x0000000000087947 */ /* 0x001fea0003800000 */
.L_x_908:
[----:B------:R-:W-:Y:S05]  /*10d0*/  NANOSLEEP 0x15e ;  /* 0x0000015e0000795d */ /* 0x000fea0003800000 */
[----:B------:R-:W-:Y:S01]  /*10e0*/  NOP ;  /* 0x0000000000007918 */ /* 0x000fe20000000000 */
.L_x_909:
[----:B------:R-:W2:Y:S01]  /*10f0*/  LD.E.64.STRONG.GPU R12, desc[UR8][R10.64+-0x100] ;  /* 0xffff00080a0c7980 */ /* 0x000ea2000c10fb00 */
[----:B------:R-:W-:Y:S01]  /*1100*/  UMOV UR6, 0xffffffff ;  /* 0xffffffff00067882 */ /* 0x000fe20000000000 */
[----:B--2---:R-:W-:Y:S02]  /*1110*/  ISETP.NE.AND P0, PT, R12, 0x63, PT ;  /* 0x000000630c00780c */ /* 0x004fe40003f05270 */
[----:B------:R-:W-:Y:S11]  /*1120*/  BRA.DIV UR6, `(.L_x_910) ;  /* 0x0000002a06247947 */ /* 0x000ff6000b800000 */
[----:B------:R-:W-:-:S13]  /*1130*/  VOTE.ANY P0, !P0 ;  /* 0x0000000000ff7806 */ /* 0x000fda0004000100 */
.L_x_974:
[----:B------:R-:W-:Y:S05]  /*1140*/  @P0 BRA `(.L_x_911) ;  /* 0xfffffffc00d00947 */ /* 0x000fea000383ffff */
.L_x_907:
        /* <DEDUP_REMOVED lines=31> */
.L_x_983:
[----:B------:R-:W-:Y:S05]  /*1340*/  @P0 BRA `(.L_x_913) ;  /* 0xfffffffc00240947 */ /* 0x000fea000383ffff */
.L_x_905:
        /* <DEDUP_REMOVED lines=16> */
.L_x_895:
        /* <DEDUP_REMOVED lines=43> */
.L_x_915:
[----:B------:R-:W1:Y:S01]  /*1700*/  LDCU.U8 UR4, c[0x0][0x3c8] ;  /* 0x00007900ff0477ac */ /* 0x000e620008000000 */
[----:B0-----:R-:W-:Y:S01]  /*1710*/  IMAD.IADD R5, R27, 0x1, -R4 ;  /* 0x000000011b057824 */ /* 0x001fe200078e0a04 */
[----:B------:R-:W-:Y:S01]  /*1720*/  CS2R R2, SRZ ;  /* 0x0000000000027805 */ /* 0x000fe2000001ff00 */
[----:B-1----:R-:W-:-:S09]  /*1730*/  UISETP.NE.AND UP0, UPT, UR4, URZ, UPT ;  /* 0x000000ff0400728c */ /* 0x002fd2000bf05270 */
[----:B------:R-:W-:Y:S05]  /*1740*/  BRA.U UP0, `(.L_x_917) ;  /* 0x0000000100087547 */ /* 0x000fea000b800000 */
[----:B------:R-:W0:Y:S02]  /*1750*/  LDC.64 R2, c[0x0][0x3e0] ;  /* 0x0000f800ff027b82 */ /* 0x000e240000000a00 */
[----:B0-----:R-:W5:Y:S02]  /*1760*/  LDG.E.64 R2, desc[UR8][R2.64] ;  /* 0x0000000802027981 */ /* 0x001f64000c1e1b00 */
.L_x_917:
[--C-:B-----5:R-:W-:Y:S02]  /*1770*/  IADD3 R11, P0, P1, R2, R5, R6.reuse ;  /* 0x00000005020b7210 */ /* 0x120fe4000791e006 */
[----:B------:R-:W-:Y:S02]  /*1780*/  SHF.R.S32.HI R2, RZ, 0x1f, R6 ;  /* 0x0000001fff027819 */ /* 0x000fe40000011406 */
[----:B------:R-:W-:-:S04]  /*1790*/  SHF.R.S32.HI R5, RZ, 0x1f, R5 ;  /* 0x0000001fff057819 */ /* 0x000fc80000011405 */
[----:B------:R-:W-:-:S07]  /*17a0*/  IADD3.X R12, PT, PT, R3, R5, R2, P0, P1 ;  /* 0x00000005030c7210 */ /* 0x000fce00007e2402 */
.L_x_916:
[----:B------:R-:W-:Y:S05]  /*17b0*/  BSYNC.RECONVERGENT B0 ;  /* 0x0000000000007941 */ /* 0x000fea0003800200 */
.L_x_914:
        /* <DEDUP_REMOVED lines=18> */
.L_x_888:
        /* <DEDUP_REMOVED lines=89> */
.L_x_922:
[----:B------:R-:W-:-:S04]  /*1e70*/  IADD3 R13, P2, PT, R0, R13, RZ ;  /* 0x0000000d000d7210 */ /* 0x000fc80007f5e0ff */
[----:B------:R-:W-:Y:S01]  /*1e80*/  LOP3.LUT R13, RZ, R13, RZ, 0x33, !PT ;  /* 0x0000000dff0d7212 */ /* 0x000fe200078e33ff */
[----:B------:R-:W-:-:S03]  /*1e90*/  IMAD.X R14, RZ, RZ, R14, P2 ;  /* 0x000000ffff0e7224 */ /* 0x000fc600010e060e */
[----:B------:R-:W-:Y:S02]  /*1ea0*/  IADD3 R13, P2, PT, R13, UR4, RZ ;  /* 0x000000040d0d7c10 */ /* 0x000fe4000ff5e0ff */
[----:B------:R-:W-:-:S04]  /*1eb0*/  LOP3.LUT R14, RZ, R14, RZ, 0x33, !PT ;  /* 0x0000000eff0e7212 */ /* 0x000fc800078e33ff */
[----:B------:R-:W-:Y:S01]  /*1ec0*/  IADD3.X R14, PT, PT, R14, UR5, RZ, P2, !PT ;  /* 0x000000050e0e7c10 */ /* 0x000fe200097fe4ff */
[----:B------:R-:W-:Y:S06]  /*1ed0*/  BRA `(.L_x_923) ;  /* 0x0000000000287947 */ /* 0x000fec0003800000 */
.L_x_921:
        /* <DEDUP_REMOVED lines=8> */
.L_x_924:
[----:B-----5:R-:W-:-:S04]  /*1f60*/  IADD3 R13, P2, PT, R7, R2, RZ ;  /* 0x00000002070d7210 */ /* 0x020fc80007f5e0ff */
[----:B------:R-:W-:-:S09]  /*1f70*/  LEA.HI.X.SX32 R14, R7, R3, 0x1, P2 ;  /* 0x00000003070e7211 */ /* 0x000fd200010f0eff */
.L_x_923:
[----:B------:R-:W-:Y:S05]  /*1f80*/  BSYNC.RECONVERGENT B1 ;  /* 0x0000000000017941 */ /* 0x000fea0003800200 */
.L_x_920:
        /* <DEDUP_REMOVED lines=19> */
.L_x_919:
        /* <DEDUP_REMOVED lines=74> */
.L_x_927:
[----:B------:R-:W-:Y:S05]  /*2560*/  NANOSLEEP 0x1c2 ;  /* 0x000001c20000795d */ /* 0x000fea0003800000 */
[----:B------:R-:W-:Y:S01]  /*2570*/  NOP ;  /* 0x0000000000007918 */ /* 0x000fe20000000000 */
.L_x_928:
[----:B------:R-:W-:-:S05]  /*2580*/  IMAD.WIDE R8, R6, 0x8, R8 ;  /* 0x0000000806087825 */ /* 0x000fca00078e0208 */
[----:B------:R-:W2:Y:S01]  /*2590*/  LD.E.64.STRONG.GPU R18, desc[UR8][R8.64+0x100] ;  /* 0x0001000808127980 */ /* 0x000ea2000c10fb00 */
[----:B------:R-:W-:Y:S01]  /*25a0*/  UMOV UR7, 0xffffffff ;  /* 0xffffffff00077882 */ /* 0x000fe20000000000 */
[----:B--2---:R-:W-:Y:S02]  /*25b0*/  ISETP.NE.AND P0, PT, R18, 0x63, PT ;  /* 0x000000631200780c */ /* 0x004fe40003f05270 */
[----:B------:R-:W-:Y:S11]  /*25c0*/  BRA.DIV UR7, `(.L_x_929) ;  /* 0x0000001a07007947 */ /* 0x000ff6000b800000 */
[----:B------:R-:W-:-:S13]  /*25d0*/  VOTE.ANY P0, !P0 ;  /* 0x0000000000ff7806 */ /* 0x000fda0004000100 */
.L_x_986:
[----:B------:R-:W-:Y:S05]  /*25e0*/  @!P0 BRA `(.L_x_930) ;  /* 0x0000000000308947 */ /* 0x000fea0003800000 */
.L_x_934:
[----:B------:R-:W-:Y:S05]  /*25f0*/  YIELD ;  /* 0x0000000000007946 */ /* 0x000fea0003800000 */
[----:B------:R-:W-:Y:S05]  /*2600*/  @P1 BRA `(.L_x_931) ;  /* 0x0000000000081947 */ /* 0x000fea0003800000 */
[----:B------:R0:W-:Y:S06]  /*2610*/  MEMBAR.SC.CTA ;  /* 0x0000000000007992 */ /* 0x0001ec0000000000 */
[----:B0-----:R-:W-:Y:S05]  /*2620*/  BRA `(.L_x_932) ;  /* 0x0000000000087947 */ /* 0x001fea0003800000 */
.L_x_931:
[----:B------:R-:W-:Y:S05]  /*2630*/  NANOSLEEP 0x15e ;  /* 0x0000015e0000795d */ /* 0x000fea0003800000 */
[----:B------:R-:W-:Y:S01]  /*2640*/  NOP ;  /* 0x0000000000007918 */ /* 0x000fe20000000000 */
.L_x_932:
[----:B------:R-:W2:Y:S01]  /*2650*/  LD.E.64.STRONG.GPU R18, desc[UR8][R8.64+0x100] ;  /* 0x0001000808127980 */ /* 0x000ea2000c10fb00 */
[----:B------:R-:W-:Y:S01]  /*2660*/  UMOV UR7, 0xffffffff ;  /* 0xffffffff00077882 */ /* 0x000fe20000000000 */
[----:B--2---:R-:W-:Y:S02]  /*2670*/  ISETP.NE.AND P0, PT, R18, 0x63, PT ;  /* 0x000000631200780c */ /* 0x004fe40003f05270 */
[----:B------:R-:W-:Y:S11]  /*2680*/  BRA.DIV UR7, `(.L_x_933) ;  /* 0x0000001607f07947 */ /* 0x000ff6000b800000 */
[----:B------:R-:W-:-:S13]  /*2690*/  VOTE.ANY P0, !P0 ;  /* 0x0000000000ff7806 */ /* 0x000fda0004000100 */
.L_x_989:
[----:B------:R-:W-:Y:S05]  /*26a0*/  @P0 BRA `(.L_x_934) ;  /* 0xfffffffc00d00947 */ /* 0x000fea000383ffff */
.L_x_930:
        /* <DEDUP_REMOVED lines=38> */
.L_x_998:
[----:B------:R-:W-:Y:S05]  /*2910*/  @!P0 BRA `(.L_x_936) ;  /* 0x0000000000d88947 */ /* 0x000fea0003800000 */
.L_x_944:
        /* <DEDUP_REMOVED lines=9> */
.L_x_1001:
[----:B------:R-:W-:Y:S05]  /*29b0*/  @!P0 BRA `(.L_x_938) ;  /* 0x0000000000308947 */ /* 0x000fea0003800000 */
.L_x_942:
[----:B------:R-:W-:Y:S05]  /*29c0*/  YIELD ;  /* 0x0000000000007946 */ /* 0x000fea0003800000 */
[----:B------:R-:W-:Y:S05]  /*29d0*/  @P1 BRA `(.L_x_939) ;  /* 0x0000000000081947 */ /* 0x000fea0003800000 */
[----:B------:R0:W-:Y:S06]  /*29e0*/  MEMBAR.SC.CTA ;  /* 0x0000000000007992 */ /* 0x0001ec0000000000 */
[----:B0-----:R-:W-:Y:S05]  /*29f0*/  BRA `(.L_x_940) ;  /* 0x0000000000087947 */ /* 0x001fea0003800000 */
.L_x_939:
[----:B------:R-:W-:Y:S05]  /*2a00*/  NANOSLEEP 0x15e ;  /* 0x0000015e0000795d */ /* 0x000fea0003800000 */
[----:B------:R-:W-:Y:S01]  /*2a10*/  NOP ;  /* 0x0000000000007918 */ /* 0x000fe20000000000 */
.L_x_940:
[----:B------:R-:W2:Y:S01]  /*2a20*/  LD.E.64.STRONG.GPU R18, desc[UR8][R10.64+-0x100] ;  /* 0xffff00080a127980 */ /* 0x000ea2000c10fb00 */
[----:B------:R-:W-:Y:S01]  /*2a30*/  UMOV UR7, 0xffffffff ;  /* 0xffffffff00077882 */ /* 0x000fe20000000000 */
[----:B--2---:R-:W-:Y:S02]  /*2a40*/  ISETP.NE.AND P0, PT, R18, 0x63, PT ;  /* 0x000000631200780c */ /* 0x004fe40003f05270 */
[----:B------:R-:W-:Y:S11]  /*2a50*/  BRA.DIV UR7, `(.L_x_941) ;  /* 0x0000001a07447947 */ /* 0x000ff6000b800000 */
[----:B------:R-:W-:-:S13]  /*2a60*/  VOTE.ANY P0, !P0 ;  /* 0x0000000000ff7806 */ /* 0x000fda0004000100 */
.L_x_1004:
[----:B------:R-:W-:Y:S05]  /*2a70*/  @P0 BRA `(.L_x_942) ;  /* 0xfffffffc00d00947 */ /* 0x000fea000383ffff */
.L_x_938:
        /* <DEDUP_REMOVED lines=31> */
.L_x_1013:
[----:B------:R-:W-:Y:S05]  /*2c70*/  @P0 BRA `(.L_x_944) ;  /* 0xfffffffc00280947 */ /* 0x000fea000383ffff */
.L_x_936:
        /* <DEDUP_REMOVED lines=16> */
.L_x_926:
        /* <DEDUP_REMOVED lines=45> */
.L_x_946:
        /* <DEDUP_REMOVED lines=8> */
.L_x_948:
[--C-:B-----5:R-:W-:Y:S02]  /*30d0*/  IADD3 R13, P0, P2, R2, R4, R5.reuse ;  /* 0x00000004020d7210 */ /* 0x120fe40007a1e005 */
[----:B------:R-:W-:Y:S02]  /*30e0*/  SHF.R.S32.HI R5, RZ, 0x1f, R5 ;  /* 0x0000001fff057819 */ /* 0x000fe40000011405 */
[----:B------:R-:W-:-:S04]  /*30f0*/  SHF.R.S32.HI R2, RZ, 0x1f, R4 ;  /* 0x0000001fff027819 */ /* 0x000fc80000011404 */
[----:B------:R-:W-:-:S07]  /*3100*/  IADD3.X R14, PT, PT, R3, R2, R5, P0, P2 ;  /* 0x00000002030e7210 */ /* 0x000fce00007e4405 */
.L_x_947:
[----:B------:R-:W-:Y:S05]  /*3110*/  BSYNC.RECONVERGENT B1 ;  /* 0x0000000000017941 */ /* 0x000fea0003800200 */
.L_x_945:
        /* <DEDUP_REMOVED lines=20> */
.L_x_925:
[----:B------:R-:W-:Y:S05]  /*3260*/  BSYNC.RECONVERGENT B0 ;  /* 0x0000000000007941 */ /* 0x000fea0003800200 */
.L_x_918:
        /* <DEDUP_REMOVED lines=12> */
.L_x_951:
[----:B------:R-:W-:Y:S05]  /*3330*/  BSYNC.RECONVERGENT B0 ;  /* 0x0000000000007941 */ /* 0x000fea0003800200 */
.L_x_950:
[----:B-----5:R-:W-:-:S04]  /*3340*/  IADD3 R2, P0, PT, R6, R2, RZ ;  /* 0x0000000206027210 */ /* 0x020fc80007f1e0ff */
[----:B------:R-:W-:-:S05]  /*3350*/  LEA.HI.X.SX32 R3, R6, R3, 0x1, P0 ;  /* 0x0000000306037211 */ /* 0x000fca00000f0eff */
[----:B0-----:R-:W-:Y:S01]  /*3360*/  STG.E.64 desc[UR8][R4.64], R2 ;  /* 0x0000000204007986 */ /* 0x001fe2000c101b08 */
[----:B------:R-:W-:Y:S05]  /*3370*/  EXIT ;  /* 0x000000000000794d */ /* 0x000fea0003800000 */
.L_x_949:
[----:B01----:R-:W0:Y:S01]  /*3380*/  LDC.64 R4, c[0x0][0x3e8] ;  /* 0x0000fa00ff047b82 */ /* 0x003e220000000a00 */
[----:B------:R-:W-:Y:S01]  /*3390*/  BSSY.RECONVERGENT B0, `(.L_x_952) ;  /* 0x0000005000007945 */ /* 0x000fe20003800200 */
[----:B------:R-:W-:-:S03]  /*33a0*/  CS2R R2, SRZ ;  /* 0x0000000000027805 */ /* 0x000fc6000001ff00 */
[----:B------:R-:W-:Y:S05]  /*33b0*/  @P1 BRA `(.L_x_953) ;  /* 0x0000000000081947 */ /* 0x000fea0003800000 */
[----:B------:R-:W1:Y:S02]  /*33c0*/  LDC.64 R2, c[0x0][0x3e0] ;  /* 0x0000f800ff027b82 */ /* 0x000e640000000a00 */
[----:B-1----:R-:W5:Y:S02]  /*33d0*/  LDG.E.64 R2, desc[UR8][R2.64] ;  /* 0x0000000802027981 */ /* 0x002f64000c1e1b00 */
.L_x_953:
[----:B------:R-:W-:Y:S05]  /*33e0*/  BSYNC.RECONVERGENT B0 ;  /* 0x0000000000007941 */ /* 0x000fea0003800200 */
.L_x_952:
[----:B-----5:R-:W-:-:S04]  /*33f0*/  IADD3 R2, P0, PT, R6, R2, RZ ;  /* 0x0000000206027210 */ /* 0x020fc80007f1e0ff */
[----:B------:R-:W-:-:S05]  /*3400*/  LEA.HI.X.SX32 R3, R6, R3, 0x1, P0 ;  /* 0x0000000306037211 */ /* 0x000fca00000f0eff */
[----:B0-----:R-:W-:Y:S01]  /*3410*/  STG.E.64 desc[UR8][R4.64], R2 ;  /* 0x0000000204007986 */ /* 0x001fe2000c101b08 */
[----:B------:R-:W-:Y:S05]  /*3420*/  EXIT ;  /* 0x000000000000794d */ /* 0x000fea0003800000 */
.L_x_898:
[----:B------:R-:W-:Y:S01]  /*3430*/  BSSY B0, `(.L_x_954) ;  /* 0x0000006000007945 */ /* 0x000fe20003800000 */
[----:B------:R-:W-:Y:S01]  /*3440*/  PLOP3.LUT P0, PT, P0, PT, PT, 0x8, 0x80 ;  /* 0x000000000080781c */ /* 0x000fe2000070e170 */
[----:B------:R-:W-:-:S12]  /*3450*/  IMAD.MOV.U32 R23, RZ, RZ, -0x1 ;  /* 0xffffffffff177424 */ /* 0x000fd800078e00ff */
[----:B-----5:R-:W-:Y:S05]  /*3460*/  WARPSYNC.COLLECTIVE R23, `(.L_x_955) ;  /* 0x0000000017087348 */ /* 0x020fea0003c00000 */
[----:B------:R-:W-:Y:S01]  /*3470*/  VOTE.ANY P0, P0 ;  /* 0x0000000000ff7806 */ /* 0x000fe20000000100 */
[----:B-----5:R-:W-:-:S12]  /*3480*/  ENDCOLLECTIVE ;  /* 0x000000000000791b */ /* 0x020fd80003800000 */
.L_x_955:
[----:B------:R-:W-:Y:S05]  /*3490*/  BSYNC B0 ;  /* 0x0000000000007941 */ /* 0x000fea0003800000 */
.L_x_954:
[----:B------:R-:W-:Y:S05]  /*34a0*/  BRA `(.L_x_956) ;  /* 0xffffffd400fc7947 */ /* 0x000fea000383ffff */
.L_x_902:
[----:B------:R-:W-:Y:S01]  /*34b0*/  BSSY B0, `(.L_x_957) ;  /* 0x0000006000007945 */ /* 0x000fe20003800000 */
[----:B------:R-:W-:Y:S01]  /*34c0*/  PLOP3.LUT P0, PT, P0, PT, PT, 0x8, 0x80 ;  /* 0x000000000080781c */ /* 0x000fe2000070e170 */
[----:B------:R-:W-:-:S12]  /*34d0*/  IMAD.MOV.U32 R23, RZ, RZ, -0x1 ;  /* 0xffffffffff177424 */ /* 0x000fd800078e00ff */
[----:B-----5:R-:W-:Y:S05]  /*34e0*/  WARPSYNC.COLLECTIVE R23, `(.L_x_958) ;  /* 0x0000000017087348 */ /* 0x020fea0003c00000 */
[----:B------:R-:W-:Y:S01]  /*34f0*/  VOTE.ANY P0, P0 ;  /* 0x0000000000ff7806 */ /* 0x000fe20000000100 */
[----:B-----5:R-:W-:-:S12]  /*3500*/  ENDCOLLECTIVE ;  /* 0x000000000000791b */ /* 0x020fd80003800000 */
.L_x_958:
[----:B------:R-:W-:Y:S05]  /*3510*/  BSYNC B0 ;  /* 0x0000000000007941 */ /* 0x000fea0003800000 */
.L_x_957:
[----:B------:R-:W-:Y:S05]  /*3520*/  BRA `(.L_x_959) ;  /* 0xffffffd8000c7947 */ /* 0x000fea000383ffff */
.L_x_904:
[----:B------:R-:W0:Y:S01]  /*3530*/  S2R R28, SR_GEMASK ;  /* 0x00000000001c7919 */ /* 0x000e220000003c00 */
[----:B------:R-:W-:Y:S01]  /*3540*/  BSSY B0, `(.L_x_960) ;  /* 0x0000006000007945 */ /* 0x000fe20003800000 */
[----:B------:R-:W-:Y:S01]  /*3550*/  PLOP3.LUT P0, PT, P0, PT, PT, 0x8, 0x80 ;  /* 0x000000000080781c */ /* 0x000fe2000070e170 */
[----:B------:R-:W-:-:S12]  /*3560*/  IMAD.MOV.U32 R23, RZ, RZ, -0x1 ;  /* 0xffffffffff177424 */ /* 0x000fd800078e00ff */
[----:B0----5:R-:W-:Y:S05]  /*3570*/  WARPSYNC.COLLECTIVE R23, `(.L_x_961) ;  /* 0x0000000017087348 */ /* 0x021fea0003c00000 */
[----:B------:R-:W-:Y:S01]  /*3580*/  VOTE.ANY R23, PT, P0 ;  /* 0x0000000000177806 */ /* 0x000fe200000e0100 */
[----:B0----5:R-:W-:Y:S06]  /*3590*/  ENDCOLLECTIVE ;  /* 0x000000000000791b */ /* 0x021fec0003800000 */
.L_x_961:
[----:B------:R-:W-:Y:S05]  /*35a0*/  BSYNC B0 ;  /* 0x0000000000007941 */ /* 0x000fea0003800000 */
.L_x_960:
        /* <DEDUP_REMOVED lines=14> */
.L_x_962:
        /* <DEDUP_REMOVED lines=10> */
.L_x_963:
        /* <DEDUP_REMOVED lines=9> */
.L_x_964:
        /* <DEDUP_REMOVED lines=8> */
.L_x_965:
        /* <DEDUP_REMOVED lines=8> */
.L_x_966:
[----:B------:R-:W-:Y:S05]  /*38c0*/  WARPSYNC.COLLECTIVE R23, `(.L_x_967) ;  /* 0x0000000017087348 */ /* 0x000fea0003c00000 */
[----:B------:R-:W-:Y:S01]  /*38d0*/  VOTE.ALL P0, P0 ;  /* 0x0000000000ff7806 */ /* 0x000fe20000000000 */
[----:B------:R-:W-:-:S12]  /*38e0*/  ENDCOLLECTIVE ;  /* 0x000000000000791b */ /* 0x000fd80003800000 */
.L_x_967:
[----:B------:R-:W-:Y:S02]  /*38f0*/  SEL R12, R25, RZ, !P1 ;  /* 0x000000ff190c7207 */ /* 0x000fe40004800000 */
[----:B------:R-:W-:-:S03]  /*3900*/  IADD3 R18, P1, PT, R18, 0x100, RZ ;  /* 0x0000010012127810 */ /* 0x000fc60007f3e0ff */
[----:B------:R-:W-:Y:S02]  /*3910*/  IMAD.IADD R17, R13, 0x1, R12 ;  /* 0x000000010d117824 */ /* 0x000fe400078e020c */
[----:B------:R-:W-:Y:S01]  /*3920*/  IMAD.X R19, RZ, RZ, R19, P1 ;  /* 0x000000ffff137224 */ /* 0x000fe200008e0613 */
[----:B------:R-:W-:Y:S07]  /*3930*/  BRA `(.L_x_968) ;  /* 0xffffffd400a47947 */ /* 0x000fee000383ffff */
.L_x_906:
[----:B------:R-:W-:Y:S01]  /*3940*/  BSSY B0, `(.L_x_969) ;  /* 0x0000006000007945 */ /* 0x000fe20003800000 */
[----:B------:R-:W-:Y:S01]  /*3950*/  PLOP3.LUT P0, PT, P0, PT, PT, 0x8, 0x80 ;  /* 0x000000000080781c */ /* 0x000fe2000070e170 */
[----:B------:R-:W-:-:S12]  /*3960*/  IMAD.MOV.U32 R23, RZ, RZ, -0x1 ;  /* 0xffffffffff177424 */ /* 0x000fd800078e00ff */
[----:B-----5:R-:W-:Y:S05]  /*3970*/  WARPSYNC.COLLECTIVE R23, `(.L_x_970) ;  /* 0x0000000017087348 */ /* 0x020fea0003c00000 */
[----:B------:R-:W-:Y:S01]  /*3980*/  VOTE.ANY P0, P0 ;  /* 0x0000000000ff7806 */ /* 0x000fe20000000100 */
[----:B-----5:R-:W-:-:S12]  /*3990*/  ENDCOLLECTIVE ;  /* 0x000000000000791b */ /* 0x020fd80003800000 */
.L_x_970:
[----:B------:R-:W-:Y:S05]  /*39a0*/  BSYNC B0 ;  /* 0x0000000000007941 */ /* 0x000fea0003800000 */
.L_x_969:
[----:B------:R-:W-:Y:S05]  /*39b0*/  BRA `(.L_x_971) ;  /* 0xffffffd400ac7947 */ /* 0x000fea000383ffff */
.L_x_910:
[----:B------:R-:W-:Y:S01]  /*39c0*/  BSSY B0, `(.L_x_972) ;  /* 0x0000006000007945 */ /* 0x000fe20003800000 */
[----:B------:R-:W-:Y:S01]  /*39d0*/  PLOP3.LUT P0, PT, P0, PT, PT, 0x8, 0x80 ;  /* 0x000000000080781c */ /* 0x000fe2000070e170 */
[----:B------:R-:W-:-:S12]  /*39e0*/  IMAD.MOV.U32 R23, RZ, RZ, -0x1 ;  /* 0xffffffffff177424 */ /* 0x000fd800078e00ff */
[----:B-----5:R-:W-:Y:S05]  /*39f0*/  WARPSYNC.COLLECTIVE R23, `(.L_x_973) ;  /* 0x0000000017087348 */ /* 0x020fea0003c00000 */
[----:B------:R-:W-:Y:S01]  /*3a00*/  VOTE.ANY P0, P0 ;  /* 0x0000000000ff7806 */ /* 0x000fe20000000100 */
[----:B-----5:R-:W-:-:S12]  /*3a10*/  ENDCOLLECTIVE ;  /* 0x000000000000791b */ /* 0x020fd80003800000 */
.L_x_973:
[----:B------:R-:W-:Y:S05]  /*3a20*/  BSYNC B0 ;  /* 0x0000000000007941 */ /* 0x000fea0003800000 */
.L_x_972:
[----:B------:R-:W-:Y:S05]  /*3a30*/  BRA `(.L_x_974) ;  /* 0xffffffd400c07947 */ /* 0x000fea000383ffff */
.L_x_912:
[----:B------:R-:W-:Y:S01]  /*3a40*/  BSSY B0, `(.L_x_975) ;  /* 0x0000006000007945 */ /* 0x000fe20003800000 */
[----:B------:R-:W-:Y:S01]  /*3a50*/  PLOP3.LUT P0, PT, P0, PT, PT, 0x8, 0x80 ;  /* 0x000000000080781c */ /* 0x000fe2000070e170 */
[----:B------:R-:W-:-:S12]  /*3a60*/  IMAD.MOV.U32 R23, RZ, RZ, -0x1 ;  /* 0xffffffffff177424 */ /* 0x000fd800078e00ff */
[----:B-----5:R-:W-:Y:S05]  /*3a70*/  WARPSYNC.COLLECTIVE R23, `(.L_x_976) ;  /* 0x0000000017087348 */ /* 0x020fea0003c00000 */
[----:B------:R-:W-:Y:S01]  /*3a80*/  VOTE.ANY R23, PT, P0 ;  /* 0x0000000000177806 */ /* 0x000fe200000e0100 */
[----:B-----5:R-:W-:Y:S06]  /*3a90*/  ENDCOLLECTIVE ;  /* 0x000000000000791b */ /* 0x020fec0003800000 */
.L_x_976:
[----:B------:R-:W-:Y:S05]  /*3aa0*/  BSYNC B0 ;  /* 0x0000000000007941 */ /* 0x000fea0003800000 */
.L_x_975:
        /* <DEDUP_REMOVED lines=12> */
.L_x_977:
        /* <DEDUP_REMOVED lines=8> */
.L_x_978:
[----:B------:R-:W-:Y:S01]  /*3bf0*/  IMAD.MOV.U32 R10, RZ, RZ, 0x4 ;  /* 0x00000004ff0a7424 */ /* 0x000fe200078e00ff */
[----:B------:R-:W-:Y:S02]  /*3c00*/  SEL R25, R25, RZ, !P0 ;  /* 0x000000ff19197207 */ /* 0x000fe40004000000 */
[----:B------:R-:W-:-:S03]  /*3c10*/  ISETP.GT.AND P0, PT, R14, R11, PT ;  /* 0x0000000b0e00720c */ /* 0x000fc60003f04270 */
[----:B------:R-:W-:-:S10]  /*3c20*/  IMAD.IADD R24, R29, 0x1, R25 ;  /* 0x000000011d187824 */ /* 0x000fd400078e0219 */
[----:B------:R-:W-:Y:S05]  /*3c30*/  WARPSYNC.COLLECTIVE R23, `(.L_x_979) ;  /* 0x0000000017087348 */ /* 0x000fea0003c00000 */
[----:B------:R0:W1:Y:S02]  /*3c40*/  SHFL.DOWN P2, R25, R24, R10, R11 ;  /* 0x0800000a18197389 */ /* 0x000064000004000b */
[----:B01----:R-:W-:Y:S05]  /*3c50*/  ENDCOLLECTIVE ;  /* 0x000000000000791b */ /* 0x003fea0003800000 */
.L_x_979:
        /* <DEDUP_REMOVED lines=8> */
.L_x_980:
        /* <DEDUP_REMOVED lines=8> */
.L_x_981:
[----:B------:R-:W-:Y:S02]  /*3d60*/  SEL R25, R25, RZ, !P0 ;  /* 0x000000ff19197207 */ /* 0x000fe40004000000 */
[----:B------:R-:W-:Y:S02]  /*3d70*/  ISETP.NE.AND P0, PT, R12, 0x65, PT ;  /* 0x000000650c00780c */ /* 0x000fe40003f05270 */
[----:B------:R-:W-:-:S11]  /*3d80*/  IADD3 R17, PT, PT, R29, R25, R17 ;  /* 0x000000191d117210 */ /* 0x000fd60007ffe011 */
[----:B------:R-:W-:Y:S05]  /*3d90*/  WARPSYNC.COLLECTIVE R23, `(.L_x_982) ;  /* 0x0000000017087348 */ /* 0x000fea0003c00000 */
[----:B------:R-:W-:Y:S01]  /*3da0*/  VOTE.ALL P0, P0 ;  /* 0x0000000000ff7806 */ /* 0x000fe20000000000 */
[----:B------:R-:W-:-:S12]  /*3db0*/  ENDCOLLECTIVE ;  /* 0x000000000000791b */ /* 0x000fd80003800000 */
.L_x_982:
[----:B------:R-:W-:Y:S05]  /*3dc0*/  BRA `(.L_x_983) ;  /* 0xffffffd4005c7947 */ /* 0x000fea000383ffff */
.L_x_929:
[----:B------:R-:W-:Y:S01]  /*3dd0*/  BSSY B1, `(.L_x_984) ;  /* 0x0000006000017945 */ /* 0x000fe20003800000 */
[----:B------:R-:W-:Y:S01]  /*3de0*/  PLOP3.LUT P0, PT, P0, PT, PT, 0x8, 0x80 ;  /* 0x000000000080781c */ /* 0x000fe2000070e170 */
[----:B------:R-:W-:-:S12]  /*3df0*/  IMAD.MOV.U32 R23, RZ, RZ, -0x1 ;  /* 0xffffffffff177424 */ /* 0x000fd800078e00ff */
[----:B-----5:R-:W-:Y:S05]  /*3e00*/  WARPSYNC.COLLECTIVE R23, `(.L_x_985) ;  /* 0x0000000017087348 */ /* 0x020fea0003c00000 */
[----:B------:R-:W-:Y:S01]  /*3e10*/  VOTE.ANY P0, P0 ;  /* 0x0000000000ff7806 */ /* 0x000fe20000000100 */
[----:B-----5:R-:W-:-:S12]  /*3e20*/  ENDCOLLECTIVE ;  /* 0x000000000000791b */ /* 0x020fd80003800000 */
.L_x_985:
[----:B------:R-:W-:Y:S05]  /*3e30*/  BSYNC B1 ;  /* 0x0000000000017941 */ /* 0x000fea0003800000 */
.L_x_984:
[----:B------:R-:W-:Y:S05]  /*3e40*/  BRA `(.L_x_986) ;  /* 0xffffffe400e47947 */ /* 0x000fea000383ffff */
.L_x_933:
[----:B------:R-:W-:Y:S01]  /*3e50*/  BSSY B1, `(.L_x_987) ;  /* 0x0000006000017945 */ /* 0x000fe20003800000 */
[----:B------:R-:W-:Y:S01]  /*3e60*/  PLOP3.LUT P0, PT, P0, PT, PT, 0x8, 0x80 ;  /* 0x000000000080781c */ /* 0x000fe2000070e170 */
[----:B------:R-:W-:-:S12]  /*3e70*/  IMAD.MOV.U32 R23, RZ, RZ, -0x1 ;  /* 0xffffffffff177424 */ /* 0x000fd800078e00ff */
[----:B-----5:R-:W-:Y:S05]  /*3e80*/  WARPSYNC.COLLECTIVE R23, `(.L_x_988) ;  /* 0x0000000017087348 */ /* 0x020fea0003c00000 */
[----:B------:R-:W-:Y:S01]  /*3e90*/  VOTE.ANY P0, P0 ;  /* 0x0000000000ff7806 */ /* 0x000fe20000000100 */
[----:B-----5:R-:W-:-:S12]  /*3ea0*/  ENDCOLLECTIVE ;  /* 0x000000000000791b */ /* 0x020fd80003800000 */
.L_x_988:
[----:B------:R-:W-:Y:S05]  /*3eb0*/  BSYNC B1 ;  /* 0x0000000000017941 */ /* 0x000fea0003800000 */
.L_x_987:
[----:B------:R-:W-:Y:S05]  /*3ec0*/  BRA `(.L_x_989) ;  /* 0xffffffe400f47947 */ /* 0x000fea000383ffff */
.L_x_935:
[----:B------:R-:W0:Y:S01]  /*3ed0*/  S2R R28, SR_GEMASK ;  /* 0x00000000001c7919 */ /* 0x000e220000003c00 */
[----:B------:R-:W-:Y:S01]  /*3ee0*/  BSSY B1, `(.L_x_990) ;  /* 0x0000006000017945 */ /* 0x000fe20003800000 */
[----:B------:R-:W-:Y:S01]  /*3ef0*/  PLOP3.LUT P0, PT, P0, PT, PT, 0x8, 0x80 ;  /* 0x000000000080781c */ /* 0x000fe2000070e170 */
[----:B------:R-:W-:-:S12]  /*3f00*/  IMAD.MOV.U32 R23, RZ, RZ, -0x1 ;  /* 0xffffffffff177424 */ /* 0x000fd800078e00ff */
[----:B0----5:R-:W-:Y:S05]  /*3f10*/  WARPSYNC.COLLECTIVE R23, `(.L_x_991) ;  /* 0x0000000017087348 */ /* 0x021fea0003c00000 */
[----:B------:R-:W-:Y:S01]  /*3f20*/  VOTE.ANY R23, PT, P0 ;  /* 0x0000000000177806 */ /* 0x000fe200000e0100 */
[----:B0----5:R-:W-:Y:S06]  /*3f30*/  ENDCOLLECTIVE ;  /* 0x000000000000791b */ /* 0x021fec0003800000 */
.L_x_991:
[----:B------:R-:W-:Y:S05]  /*3f40*/  BSYNC B1 ;  /* 0x0000000000017941 */ /* 0x000fea0003800000 */
.L_x_990:
        /* <DEDUP_REMOVED lines=15> */
.L_x_992:
        /* <DEDUP_REMOVED lines=8> */
.L_x_993:
        /* <DEDUP_REMOVED lines=8> */
.L_x_994:
        /* <DEDUP_REMOVED lines=8> */
.L_x_995:
        /* <DEDUP_REMOVED lines=9> */
.L_x_996:
[----:B------:R-:W-:Y:S05]  /*4250*/  WARPSYNC.COLLECTIVE R23, `(.L_x_997) ;  /* 0x0000000017087348 */ /* 0x000fea0003c00000 */
[----:B------:R-:W-:Y:S01]  /*4260*/  VOTE.ALL P0, P0 ;  /* 0x0000000000ff7806 */ /* 0x000fe20000000000 */
[----:B------:R-:W-:-:S12]  /*4270*/  ENDCOLLECTIVE ;  /* 0x000000000000791b */ /* 0x000fd80003800000 */
.L_x_997:
[----:B------:R-:W0:Y:S01]  /*4280*/  LDC.64 R10, c[0x0][0x3b0] ;  /* 0x0000ec00ff0a7b82 */ /* 0x000e220000000a00 */
[----:B------:R-:W-:-:S04]  /*4290*/  ISETP.GT.AND P2, PT, R4, R29, PT ;  /* 0x0000001d0400720c */ /* 0x000fc80003f44270 */
[----:B------:R-:W-:-:S05]  /*42a0*/  SEL R20, R25, RZ, !P2 ;  /* 0x000000ff19147207 */ /* 0x000fca0005000000 */
[----:B------:R-:W-:Y:S01]  /*42b0*/  IMAD.IADD R20, R19, 0x1, R20 ;  /* 0x0000000113147824 */ /* 0x000fe200078e0214 */
[----:B0-----:R-:W-:-:S05]  /*42c0*/  IADD3 R21, P2, PT, R10, 0x100, RZ ;  /* 0x000001000a157810 */ /* 0x001fca0007f5e0ff */
[----:B------:R-:W-:Y:S01]  /*42d0*/  IMAD.X R22, RZ, RZ, R11, P2 ;  /* 0x000000ffff167224 */ /* 0x000fe200010e060b */
[----:B------:R-:W-:Y:S07]  /*42e0*/  BRA `(.L_x_998) ;  /* 0xffffffe400887947 */ /* 0x000fee000383ffff */
.L_x_937:
[----:B------:R-:W-:Y:S01]  /*42f0*/  BSSY B1, `(.L_x_999) ;  /* 0x0000006000017945 */ /* 0x000fe20003800000 */
[----:B------:R-:W-:Y:S01]  /*4300*/  PLOP3.LUT P0, PT, P0, PT, PT, 0x8, 0x80 ;  /* 0x000000000080781c */ /* 0x000fe2000070e170 */
[----:B------:R-:W-:-:S12]  /*4310*/  IMAD.MOV.U32 R23, RZ, RZ, -0x1 ;  /* 0xffffffffff177424 */ /* 0x000fd800078e00ff */
[----:B-----5:R-:W-:Y:S05]  /*4320*/  WARPSYNC.COLLECTIVE R23, `(.L_x_1000) ;  /* 0x0000000017087348 */ /* 0x020fea0003c00000 */
[----:B------:R-:W-:Y:S01]  /*4330*/  VOTE.ANY P0, P0 ;  /* 0x0000000000ff7806 */ /* 0x000fe20000000100 */
[----:B-----5:R-:W-:-:S12]  /*4340*/  ENDCOLLECTIVE ;  /* 0x000000000000791b */ /* 0x020fd80003800000 */
.L_x_1000:
[----:B------:R-:W-:Y:S05]  /*4350*/  BSYNC B1 ;  /* 0x0000000000017941 */ /* 0x000fea0003800000 */
.L_x_999:
[----:B------:R-:W-:Y:S05]  /*4360*/  BRA `(.L_x_1001) ;  /* 0xffffffe400907947 */ /* 0x000fea000383ffff */
.L_x_941:
[----:B------:R-:W-:Y:S01]  /*4370*/  BSSY B1, `(.L_x_1002) ;  /* 0x0000006000017945 */ /* 0x000fe20003800000 */
[----:B------:R-:W-:Y:S01]  /*4380*/  PLOP3.LUT P0, PT, P0, PT, PT, 0x8, 0x80 ;  /* 0x000000000080781c */ /* 0x000fe2000070e170 */
[----:B------:R-:W-:-:S12]  /*4390*/  IMAD.MOV.U32 R23, RZ, RZ, -0x1 ;  /* 0xffffffffff177424 */ /* 0x000fd800078e00ff */
[----:B-----5:R-:W-:Y:S05]  /*43a0*/  WARPSYNC.COLLECTIVE R23, `(.L_x_1003) ;  /* 0x0000000017087348 */ /* 0x020fea0003c00000 */
[----:B------:R-:W-:Y:S01]  /*43b0*/  VOTE.ANY P0, P0 ;  /* 0x0000000000ff7806 */ /* 0x000fe20000000100 */
[----:B-----5:R-:W-:-:S12]  /*43c0*/  ENDCOLLECTIVE ;  /* 0x000000000000791b */ /* 0x020fd80003800000 */
.L_x_1003:
[----:B------:R-:W-:Y:S05]  /*43d0*/  BSYNC B1 ;  /* 0x0000000000017941 */ /* 0x000fea0003800000 */
.L_x_1002:
[----:B------:R-:W-:Y:S05]  /*43e0*/  BRA `(.L_x_1004) ;  /* 0xffffffe400a07947 */ /* 0x000fea000383ffff */
.L_x_943:
[----:B------:R-:W-:Y:S01]  /*43f0*/  BSSY B1, `(.L_x_1005) ;  /* 0x0000006000017945 */ /* 0x000fe20003800000 */
[----:B------:R-:W-:Y:S01]  /*4400*/  PLOP3.LUT P0, PT, P0, PT, PT, 0x8, 0x80 ;  /* 0x000000000080781c */ /* 0x000fe2000070e170 */
[----:B------:R-:W-:-:S12]  /*4410*/  IMAD.MOV.U32 R23, RZ, RZ, -0x1 ;  /* 0xffffffffff177424 */ /* 0x000fd800078e00ff */
[----:B-----5:R-:W-:Y:S05]  /*4420*/  WARPSYNC.COLLECTIVE R23, `(.L_x_1006) ;  /* 0x0000000017087348 */ /* 0x020fea0003c00000 */
[----:B------:R-:W-:Y:S01]  /*4430*/  VOTE.ANY R23, PT, P0 ;  /* 0x0000000000177806 */ /* 0x000fe200000e0100 */
[----:B-----5:R-:W-:Y:S06]  /*4440*/  ENDCOLLECTIVE ;  /* 0x000000000000791b */ /* 0x020fec0003800000 */
.L_x_1006:
[----:B------:R-:W-:Y:S05]  /*4450*/  BSYNC B1 ;  /* 0x0000000000017941 */ /* 0x000fea0003800000 */
.L_x_1005:
        /* <DEDUP_REMOVED lines=12> */
.L_x_1007:
        /* <DEDUP_REMOVED lines=8> */
.L_x_1008:
[----:B------:R-:W-:Y:S01]  /*45a0*/  IMAD.MOV.U32 R10, RZ, RZ, 0x4 ;  /* 0x00000004ff0a7424 */ /* 0x000fe200078e00ff */
[----:B------:R-:W-:Y:S02]  /*45b0*/  SEL R25, R25, RZ, !P0 ;  /* 0x000000ff19197207 */ /* 0x000fe40004000000 */
[----:B------:R-:W-:-:S03]  /*45c0*/  ISETP.GT.AND P0, PT, R8, R11, PT ;  /* 0x0000000b0800720c */ /* 0x000fc60003f04270 */
[----:B------:R-:W-:-:S10]  /*45d0*/  IMAD.IADD R24, R29, 0x1, R25 ;  /* 0x000000011d187824 */ /* 0x000fd400078e0219 */
[----:B------:R-:W-:Y:S05]  /*45e0*/  WARPSYNC.COLLECTIVE R23, `(.L_x_1009) ;  /* 0x0000000017087348 */ /* 0x000fea0003c00000 */
[----:B------:R0:W1:Y:S02]  /*45f0*/  SHFL.DOWN P2, R25, R24, R10, R11 ;  /* 0x0800000a18197389 */ /* 0x000064000004000b */
[----:B01----:R-:W-:Y:S05]  /*4600*/  ENDCOLLECTIVE ;  /* 0x000000000000791b */ /* 0x003fea0003800000 */
.L_x_1009:
        /* <DEDUP_REMOVED lines=8> */
.L_x_1010:
        /* <DEDUP_REMOVED lines=8> */
.L_x_1011:
[----:B------:R-:W-:Y:S02]  /*4710*/  SEL R25, R25, RZ, !P0 ;  /* 0x000000ff19197207 */ /* 0x000fe40004000000 */
[----:B------:R-:W-:Y:S02]  /*4720*/  ISETP.NE.AND P0, PT, R18, 0x65, PT ;  /* 0x000000651200780c */ /* 0x000fe40003f05270 */
[----:B------:R-:W-:-:S11]  /*4730*/  IADD3 R20, PT, PT, R29, R25, R20 ;  /* 0x000000191d147210 */ /* 0x000fd60007ffe014 */
[----:B------:R-:W-:Y:S05]  /*4740*/  WARPSYNC.COLLECTIVE R23, `(.L_x_1012) ;  /* 0x0000000017087348 */ /* 0x000fea0003c00000 */
[----:B------:R-:W-:Y:S01]  /*4750*/  VOTE.ALL P0, P0 ;  /* 0x0000000000ff7806 */ /* 0x000fe20000000000 */
[----:B------:R-:W-:-:S12]  /*4760*/  ENDCOLLECTIVE ;  /* 0x000000000000791b */ /* 0x000fd80003800000 */
.L_x_1012:
[----:B------:R-:W-:Y:S05]  /*4770*/  BRA `(.L_x_1013) ;  /* 0xffffffe4003c7947 */ /* 0x000fea000383ffff */
.L_x_1014:
        /* <DEDUP_REMOVED lines=16> */
.L_x_2887:


//--------------------- .text._ZN3cub18CUB_300001_SM_10006detail6select23DeviceSelectSweepKernelINS2_10policy_hubIN4cuda3std3__45tupleIJddiEEENS0_8NullTypeEiLb0ELNS0_10SelectImplE2EE10Policy1000EPS9_PSA_N6thrust24THRUST_300001_SM_1000_NS12zip_iteratorINS8_IJNSH_6detail15normal_iteratorINSH_10device_ptrIdEEEESN_NSK_INSL_IiEEEEEEEEEPiNS0_13ScanTileStateIiLb1EEE8region_1SA_iNS2_19streaming_context_tIiLb0EEELSB_2EEEvT0_T1_T2_T3_T4_T5_T6_T7_iT8_NS1_7vsmem_tE --------------------------
	.section	.text._ZN3cub18CUB_300001_SM_10006detail6select23DeviceSelectSweepKernelINS2_10policy_hubIN4cuda3std3__45tupleIJddiEEENS0_8NullTypeEiLb0ELNS0_10SelectImplE2EE10Policy1000EPS9_PSA_N6thrust24THRUST_300001_SM_1000_NS12zip_iteratorINS8_IJNSH_6detail15normal_iteratorINSH_10device_ptrIdEEEESN_NSK_INSL_IiEEEEEEEEEPiNS0_13ScanTileStateIiLb1EEE8region_1SA_iNS2_19streaming_context_tIiLb0EEELSB_2EEEvT0_T1_T2_T3_T4_T5_T6_T7_iT8_NS1_7vsmem_tE,"ax",@progbits
	.align	128
        .global         _ZN3cub18CUB_300001_SM_10006detail6select23DeviceSelectSweepKernelINS2_10policy_hubIN4cuda3std3__45tupleIJddiEEENS0_8NullTypeEiLb0ELNS0_10SelectImplE2EE10Policy1000EPS9_PSA_N6thrust24THRUST_300001_SM_1000_NS12zip_iteratorINS8_IJNSH_6detail15normal_iteratorINSH_10device_ptrIdEEEESN_NSK_INSL_IiEEEEEEEEEPiNS0_13ScanTileStateIiLb1EEE8region_1SA_iNS2_19streaming_context_tIiLb0EEELSB_2EEEvT0_T1_T2_T3_T4_T5_T6_T7_iT8_NS1_7vsmem_tE
        .type           _ZN3cub18CUB_300001_SM_10006detail6select23DeviceSelectSweepKernelINS2_10policy_hubIN4cuda3std3__45tupleIJddiEEENS0_8NullTypeEiLb0ELNS0_10SelectImplE2EE10Policy1000EPS9_PSA_N6thrust24THRUST_300001_SM_1000_NS12zip_iteratorINS8_IJNSH_6detail15normal_iteratorINSH_10device_ptrIdEEEESN_NSK_INSL_IiEEEEEEEEEPiNS0_13ScanTileStateIiLb1EEE8region_1SA_iNS2_19streaming_context_tIiLb0EEELSB_2EEEvT0_T1_T2_T3_T4_T5_T6_T7_iT8_NS1_7vsmem_tE,@function
        .size           _ZN3cub18CUB_300001_SM_10006detail6select23DeviceSelectSweepKernelINS2_10policy_hubIN4cuda3std3__45tupleIJddiEEENS0_8NullTypeEiLb0ELNS0_10SelectImplE2EE10Policy1000EPS9_PSA_N6thrust24THRUST_300001_SM_1000_NS12zip_iteratorINS8_IJNSH_6detail15normal_iteratorINSH_10device_ptrIdEEEESN_NSK_INSL_IiEEEEEEEEEPiNS0_13ScanTileStateIiLb1EEE8region_1SA_iNS2_19streaming_context_tIiLb0EEELSB_2EEEvT0_T1_T2_T3_T4_T5_T6_T7_iT8_NS1_7vsmem_tE,(.L_x_2888 - _ZN3cub18CUB_300001_SM_10006detail6select23DeviceSelectSweepKernelINS2_10policy_hubIN4cuda3std3__45tupleIJddiEEENS0_8NullTypeEiLb0ELNS0_10SelectImplE2EE10Policy1000EPS9_PSA_N6thrust24THRUST_300001_SM_1000_NS12zip_iteratorINS8_IJNSH_6detail15normal_iteratorINSH_10device_ptrIdEEEESN_NSK_INSL_IiEEEEEEEEEPiNS0_13ScanTileStateIiLb1EEE8region_1SA_iNS2_19streaming_context_tIiLb0EEELSB_2EEEvT0_T1_T2_T3_T4_T5_T6_T7_iT8_NS1_7vsmem_tE)
        .other          _ZN3cub18CUB_300001_SM_10006detail6select23DeviceSelectSweepKernelINS2_10policy_hubIN4cuda3std3__45tupleIJddiEEENS0_8NullTypeEiLb0ELNS0_10SelectImplE2EE10Policy1000EPS9_PSA_N6thrust24THRUST_300001_SM_1000_NS12zip_iteratorINS8_IJNSH_6detail15normal_iteratorINSH_10device_ptrIdEEEESN_NSK_INSL_IiEEEEEEEEEPiNS0_13ScanTileStateIiLb1EEE8region_1SA_iNS2_19streaming_context_tIiLb0EEELSB_2EEEvT0_T1_T2_T3_T4_T5_T6_T7_iT8_NS1_7vsmem_tE,@"STO_CUDA_ENTRY STV_DEFAULT"
_ZN3cub18CUB_300001_SM_10006detail6select23DeviceSelectSweepKernelINS2_10policy_hubIN4cuda3std3__45tupleIJddiEEENS0_8NullTypeEiLb0ELNS0_10SelectImplE2EE10Policy1000EPS9_PSA_N6thrust24THRUST_300001_SM_1000_NS12zip_iteratorINS8_IJNSH_6detail15normal_iteratorINSH_10device_ptrIdEEEESN_NSK_INSL_IiEEEEEEEEEPiNS0_13ScanTileStateIiLb1EEE8region_1SA_iNS2_19streaming_context_tIiLb0EEELSB_2EEEvT0_T1_T2_T3_T4_T5_T6_T7_iT8_NS1_7vsmem_tE:
.text._ZN3cub18CUB_300001_SM_10006detail6select23DeviceSelectSweepKernelINS2_10policy_hubIN4cuda3std3__45tupleIJddiEEENS0_8NullTypeEiLb0ELNS0_10SelectImplE2EE10Policy1000EPS9_PSA_N6thrust24THRUST_300001_SM_1000_NS12zip_iteratorINS8_IJNSH_6detail15normal_iteratorINSH_10device_ptrIdEEEESN_NSK_INSL_IiEEEEEEEEEPiNS0_13ScanTileStateIiLb1EEE8region_1SA_iNS2_19streaming_context_tIiLb0EEELSB_2EEEvT0_T1_T2_T3_T4_T5_T6_T7_iT8_NS1_7vsmem_tE:
        /* <DEDUP_REMOVED lines=88> */
.L_x_1016:
        /* <DEDUP_REMOVED lines=63> */
.L_x_1018:
[----:B------:R-:W-:Y:S05]  /*0970*/  NANOSLEEP 0x1c2 ;  /* 0x000001c20000795d */ /* 0x000fea0003800000 */
[----:B------:R-:W-:Y:S01]  /*0980*/  NOP ;  /* 0x0000000000007918 */ /* 0x000fe20000000000 */
.L_x_1019:
[----:B------:R-:W-:-:S05]  /*0990*/  IMAD.WIDE R10, R3, 0x8, R10 ;  /* 0x00000008030a7825 */ /* 0x000fca00078e020a */
[----:B------:R-:W2:Y:S01]  /*09a0*/  LD.E.64.STRONG.GPU R12, desc[UR10][R10.64+0x100] ;  /* 0x0001000a0a0c7980 */ /* 0x000ea2000c10fb00 */
[----:B------:R-:W-:Y:S01]  /*09b0*/  UMOV UR6, 0xffffffff ;  /* 0xffffffff00067882 */ /* 0x000fe20000000000 */
[----:B--2---:R-:W-:Y:S02]  /*09c0*/  ISETP.NE.AND P0, PT, R12, 0x63, PT ;  /* 0x000000630c00780c */ /* 0x004fe40003f05270 */
[----:B------:R-:W-:Y:S11]  /*09d0*/  BRA.DIV UR6, `(.L_x_1020) ;  /* 0x0000001e06e47947 */ /* 0x000ff6000b800000 */
[----:B------:R-:W-:-:S13]  /*09e0*/  VOTE.ANY P0, !P0 ;  /* 0x0000000000ff7806 */ /* 0x000fda0004000100 */
.L_x_1062:
[----:B------:R-:W-:Y:S05]  /*09f0*/  @!P0 BRA `(.L_x_1021) ;  /* 0x0000000000308947 */ /* 0x000fea0003800000 */
.L_x_1025:
[----:B------:R-:W-:Y:S05]  /*0a00*/  YIELD ;  /* 0x0000000000007946 */ /* 0x000fea0003800000 */
[----:B------:R-:W-:Y:S05]  /*0a10*/  @P1 BRA `(.L_x_1022) ;  /* 0x0000000000081947 */ /* 0x000fea0003800000 */
[----:B------:R0:W-:Y:S06]  /*0a20*/  MEMBAR.SC.CTA ;  /* 0x0000000000007992 */ /* 0x0001ec0000000000 */
[----:B0-----:R-:W-:Y:S05]  /*0a30*/  BRA `(.L_x_1023) ;  /* 0x0000000000087947 */ /* 0x001fea0003800000 */
.L_x_1022:
[----:B------:R-:W-:Y:S05]  /*0a40*/  NANOSLEEP 0x15e ;  /* 0x0000015e0000795d */ /* 0x000fea0003800000 */
[----:B------:R-:W-:Y:S01]  /*0a50*/  NOP ;  /* 0x0000000000007918 */ /* 0x000fe20000000000 */
.L_x_1023:
[----:B------:R-:W2:Y:S01]  /*0a60*/  LD.E.64.STRONG.GPU R12, desc[UR10][R10.64+0x100] ;  /* 0x0001000a0a0c7980 */ /* 0x000ea2000c10fb00 */
[----:B------:R-:W-:Y:S01]  /*0a70*/  UMOV UR6, 0xffffffff ;  /* 0xffffffff00067882 */ /* 0x000fe20000000000 */
[----:B--2---:R-:W-:Y:S02]  /*0a80*/  ISETP.NE.AND P0, PT, R12, 0x63, PT ;  /* 0x000000630c00780c */ /* 0x004fe40003f05270 */
[----:B------:R-:W-:Y:S11]  /*0a90*/  BRA.DIV UR6, `(.L_x_1024) ;  /* 0x0000001e06d47947 */ /* 0x000ff6000b800000 */
[----:B------:R-:W-:-:S13]  /*0aa0*/  VOTE.ANY P0, !P0 ;  /* 0x0000000000ff7806 */ /* 0x000fda0004000100 */
.L_x_1065:
[----:B------:R-:W-:Y:S05]  /*0ab0*/  @P0 BRA `(.L_x_1025) ;  /* 0xfffffffc00d00947 */ /* 0x000fea000383ffff */
.L_x_1021:
        /* <DEDUP_REMOVED lines=38> */
.L_x_1074:
[----:B------:R-:W-:Y:S05]  /*0d20*/  @!P0 BRA `(.L_x_1027) ;  /* 0x0000000000dc8947 */ /* 0x000fea0003800000 */
.L_x_1035:
        /* <DEDUP_REMOVED lines=9> */
.L_x_1077:
[----:B------:R-:W-:Y:S05]  /*0dc0*/  @!P0 BRA `(.L_x_1029) ;  /* 0x0000000000348947 */ /* 0x000fea0003800000 */
[----:B------:R-:W-:-:S13]  /*0dd0*/  ISETP.GT.U32.AND P1, PT, R0, 0x1f3, PT ;  /* 0x000001f30000780c */ /* 0x000fda0003f24070 */
.L_x_1033:
[----:B------:R-:W-:Y:S05]  /*0de0*/  YIELD ;  /* 0x0000000000007946 */ /* 0x000fea0003800000 */
[----:B------:R-:W-:Y:S05]  /*0df0*/  @P1 BRA `(.L_x_1030) ;  /* 0x0000000000081947 */ /* 0x000fea0003800000 */
[----:B------:R0:W-:Y:S06]  /*0e00*/  MEMBAR.SC.CTA ;  /* 0x0000000000007992 */ /* 0x0001ec0000000000 */
[----:B0-----:R-:W-:Y:S05]  /*0e10*/  BRA `(.L_x_1031) ;  /* 0x0000000000087947 */ /* 0x001fea0003800000 */
.L_x_1030:
[----:B------:R-:W-:Y:S05]  /*0e20*/  NANOSLEEP 0x15e ;  /* 0x0000015e0000795d */ /* 0x000fea0003800000 */
[----:B------:R-:W-:Y:S01]  /*0e30*/  NOP ;  /* 0x0000000000007918 */ /* 0x000fe20000000000 */
.L_x_1031:
[----:B------:R-:W2:Y:S01]  /*0e40*/  LD.E.64.STRONG.GPU R12, desc[UR10][R10.64+-0x100] ;  /* 0xffff000a0a0c7980 */ /* 0x000ea2000c10fb00 */
[----:B------:R-:W-:Y:S01]  /*0e50*/  UMOV UR6, 0xffffffff ;  /* 0xffffffff00067882 */ /* 0x000fe20000000000 */
[----:B--2---:R-:W-:Y:S02]  /*0e60*/  ISETP.NE.AND P0, PT, R12, 0x63, PT ;  /* 0x000000630c00780c */ /* 0x004fe40003f05270 */
[----:B------:R-:W-:Y:S11]  /*0e70*/  BRA.DIV UR6, `(.L_x_1032) ;  /* 0x0000002206207947 */ /* 0x000ff6000b800000 */
[----:B------:R-:W-:-:S13]  /*0e80*/  VOTE.ANY P0, !P0 ;  /* 0x0000000000ff7806 */ /* 0x000fda0004000100 */
.L_x_1080:
[----:B------:R-:W-:Y:S05]  /*0e90*/  @P0 BRA `(.L_x_1033) ;  /* 0xfffffffc00d00947 */ /* 0x000fea000383ffff */
.L_x_1029:
        /* <DEDUP_REMOVED lines=31> */
.L_x_1089:
[----:B------:R-:W-:Y:S05]  /*1090*/  @P0 BRA `(.L_x_1035) ;  /* 0xfffffffc00240947 */ /* 0x000fea000383ffff */
.L_x_1027:
        /* <DEDUP_REMOVED lines=16> */
.L_x_1017:
        /* <DEDUP_REMOVED lines=42> */
.L_x_1015:
        /* <DEDUP_REMOVED lines=83> */
.L_x_1039:
[----:B------:R-:W-:Y:S05]  /*1970*/  BSYNC.RECONVERGENT B0 ;  /* 0x0000000000007941 */ /* 0x000fea0003800200 */
.L_x_1038:
[----:B------:R-:W-:Y:S05]  /*1980*/  BRA `(.L_x_1037) ;  /* 0x0000000c00e07947 */ /* 0x000fea0003800000 */
.L_x_1036:
        /* <DEDUP_REMOVED lines=69> */
.L_x_1041:
[----:B------:R-:W-:Y:S05]  /*1de0*/  NANOSLEEP 0x1c2 ;  /* 0x000001c20000795d */ /* 0x000fea0003800000 */
[----:B------:R-:W-:Y:S01]  /*1df0*/  NOP ;  /* 0x0000000000007918 */ /* 0x000fe20000000000 */
.L_x_1042:
[----:B------:R-:W-:-:S05]  /*1e00*/  IMAD.WIDE R8, R20, 0x8, R8 ;  /* 0x0000000814087825 */ /* 0x000fca00078e0208 */
[----:B------:R-:W2:Y:S01]  /*1e10*/  LD.E.64.STRONG.GPU R18, desc[UR10][R8.64+0x100] ;  /* 0x0001000a08127980 */ /* 0x000ea2000c10fb00 */
[----:B------:R-:W-:Y:S01]  /*1e20*/  UMOV UR7, 0xffffffff ;  /* 0xffffffff00077882 */ /* 0x000fe20000000000 */
[----:B--2---:R-:W-:Y:S02]  /*1e30*/  ISETP.NE.AND P0, PT, R18, 0x63, PT ;  /* 0x000000631200780c */ /* 0x004fe40003f05270 */
[----:B------:R-:W-:Y:S11]  /*1e40*/  BRA.DIV UR7, `(.L_x_1043) ;  /* 0x0000001607307947 */ /* 0x000ff6000b800000 */
[----:B------:R-:W-:-:S13]  /*1e50*/  VOTE.ANY P0, !P0 ;  /* 0x0000000000ff7806 */ /* 0x000fda0004000100 */
.L_x_1092:
[----:B------:R-:W-:Y:S05]  /*1e60*/  @!P0 BRA `(.L_x_1044) ;  /* 0x0000000000308947 */ /* 0x000fea0003800000 */
.L_x_1048:
[----:B------:R-:W-:Y:S05]  /*1e70*/  YIELD ;  /* 0x0000000000007946 */ /* 0x000fea0003800000 */
[----:B------:R-:W-:Y:S05]  /*1e80*/  @P1 BRA `(.L_x_1045) ;  /* 0x0000000000081947 */ /* 0x000fea0003800000 */
[----:B------:R0:W-:Y:S06]  /*1e90*/  MEMBAR.SC.CTA ;  /* 0x0000000000007992 */ /* 0x0001ec0000000000 */
[----:B0-----:R-:W-:Y:S05]  /*1ea0*/  BRA `(.L_x_1046) ;  /* 0x0000000000087947 */ /* 0x001fea0003800000 */
.L_x_1045:
[----:B------:R-:W-:Y:S05]  /*1eb0*/  NANOSLEEP 0x15e ;  /* 0x0000015e0000795d */ /* 0x000fea0003800000 */
[----:B------:R-:W-:Y:S01]  /*1ec0*/  NOP ;  /* 0x0000000000007918 */ /* 0x000fe20000000000 */
.L_x_1046:
[----:B------:R-:W2:Y:S01]  /*1ed0*/  LD.E.64.STRONG.GPU R18, desc[UR10][R8.64+0x100] ;  /* 0x0001000a08127980 */ /* 0x000ea2000c10fb00 */
[----:B------:R-:W-:Y:S01]  /*1ee0*/  UMOV UR7, 0xffffffff ;  /* 0xffffffff00077882 */ /* 0x000fe20000000000 */
[----:B--2---:R-:W-:Y:S02]  /*1ef0*/  ISETP.NE.AND P0, PT, R18, 0x63, PT ;  /* 0x000000631200780c */ /* 0x004fe40003f05270 */
[----:B------:R-:W-:Y:S11]  /*1f00*/  BRA.DIV UR7, `(.L_x_1047) ;  /* 0x0000001607207947 */ /* 0x000ff6000b800000 */
[----:B------:R-:W-:-:S13]  /*1f10*/  VOTE.ANY P0, !P0 ;  /* 0x0000000000ff7806 */ /* 0x000fda0004000100 */
.L_x_1095:
[----:B------:R-:W-:Y:S05]  /*1f20*/  @P0 BRA `(.L_x_1048) ;  /* 0xfffffffc00d00947 */ /* 0x000fea000383ffff */
.L_x_1044:
        /* <DEDUP_REMOVED lines=38> */
.L_x_1104:
[----:B------:R-:W-:Y:S05]  /*2190*/  @!P0 BRA `(.L_x_1050) ;  /* 0x0000000000dc8947 */ /* 0x000fea0003800000 */
.L_x_1058:
        /* <DEDUP_REMOVED lines=9> */
.L_x_1107:
[----:B------:R-:W-:Y:S05]  /*2230*/  @!P0 BRA `(.L_x_1052) ;  /* 0x0000000000348947 */ /* 0x000fea0003800000 */
[----:B------:R-:W-:-:S13]  /*2240*/  ISETP.GT.U32.AND P1, PT, R0, 0x1f3, PT ;  /* 0x000001f30000780c */ /* 0x000fda0003f24070 */
.L_x_1056:
[----:B------:R-:W-:Y:S05]  /*2250*/  YIELD ;  /* 0x0000000000007946 */ /* 0x000fea0003800000 */
[----:B------:R-:W-:Y:S05]  /*2260*/  @P1 BRA `(.L_x_1053) ;  /* 0x0000000000081947 */ /* 0x000fea0003800000 */
[----:B------:R0:W-:Y:S06]  /*2270*/  MEMBAR.SC.CTA ;  /* 0x0000000000007992 */ /* 0x0001ec0000000000 */
[----:B0-----:R-:W-:Y:S05]  /*2280*/  BRA `(.L_x_1054) ;  /* 0x0000000000087947 */ /* 0x001fea0003800000 */
.L_x_1053:
[----:B------:R-:W-:Y:S05]  /*2290*/  NANOSLEEP 0x15e ;  /* 0x0000015e0000795d */ /* 0x000fea0003800000 */
[----:B------:R-:W-:Y:S01]  /*22a0*/  NOP ;  /* 0x0000000000007918 */ /* 0x000fe20000000000 */
.L_x_1054:
[----:B------:R-:W2:Y:S01]  /*22b0*/  LD.E.64.STRONG.GPU R18, desc[UR10][R10.64+-0x100] ;  /* 0xffff000a0a127980 */ /* 0x000ea2000c10fb00 */
[----:B------:R-:W-:Y:S01]  /*22c0*/  UMOV UR7, 0xffffffff ;  /* 0xffffffff00077882 */ /* 0x000fe20000000000 */
[----:B--2---:R-:W-:Y:S02]  /*22d0*/  ISETP.NE.AND P0, PT, R18, 0x63, PT ;  /* 0x000000631200780c */ /* 0x004fe40003f05270 */
[----:B------:R-:W-:Y:S11]  /*22e0*/  BRA.DIV UR7, `(.L_x_1055) ;  /* 0x00000016076c7947 */ /* 0x000ff6000b800000 */
[----:B------:R-:W-:-:S13]  /*22f0*/  VOTE.ANY P0, !P0 ;  /* 0x0000000000ff7806 */ /* 0x000fda0004000100 */
.L_x_1110:
[----:B------:R-:W-:Y:S05]  /*2300*/  @P0 BRA `(.L_x_1056) ;  /* 0xfffffffc00d00947 */ /* 0x000fea000383ffff */
.L_x_1052:
        /* <DEDUP_REMOVED lines=31> */
.L_x_1119:
[----:B------:R-:W-:Y:S05]  /*2500*/  @P0 BRA `(.L_x_1058) ;  /* 0xfffffffc00240947 */ /* 0x000fea000383ffff */
.L_x_1050:
        /* <DEDUP_REMOVED lines=16> */
.L_x_1040:
        /* <DEDUP_REMOVED lines=47> */
.L_x_1059:
[----:B------:R-:W-:Y:S05]  /*2900*/  BSYNC.RECONVERGENT B0 ;  /* 0x0000000000007941 */ /* 0x000fea0003800200 */
.L_x_1037:
[----:B------:R-:W2:Y:S02]  /*2910*/  S2R R0, SR_TID.X ;  /* 0x0000000000007919 */ /* 0x000ea40000002100 */
[----:B--2---:R-:W-:-:S13]  /*2920*/  ISETP.NE.AND P0, PT, R0, RZ, PT ;  /* 0x000000ff0000720c */ /* 0x004fda0003f05270 */
[----:B------:R-:W-:Y:S05]  /*2930*/  @P0 EXIT ;  /* 0x000000000000094d */ /* 0x000fea0003800000 */
[----:B01----:R-:W0:Y:S02]  /*2940*/  LDC.64 R2, c[0x0][0x3a8] ;  /* 0x0000ea00ff027b82 */ /* 0x003e240000000a00 */
[----:B0-----:R-:W-:Y:S01]  /*2950*/  STG.E desc[UR10][R2.64], R10 ;  /* 0x0000000a02007986 */ /* 0x001fe2000c10190a */
[----:B------:R-:W-:Y:S05]  /*2960*/  EXIT ;  /* 0x000000000000794d */ /* 0x000fea0003800000 */
.L_x_1020:
[----:B------:R-:W-:Y:S01]  /*2970*/  BSSY B0, `(.L_x_1060) ;  /* 0x0000006000007945 */ /* 0x000fe20003800000 */
[----:B------:R-:W-:Y:S01]  /*2980*/  PLOP3.LUT P0, PT, P0, PT, PT, 0x8, 0x80 ;  /* 0x000000000080781c */ /* 0x000fe2000070e170 */
[----:B------:R-:W-:-:S12]  /*2990*/  IMAD.MOV.U32 R23, RZ, RZ, -0x1 ;  /* 0xffffffffff177424 */ /* 0x000fd800078e00ff */
[----:B-----5:R-:W-:Y:S05]  /*29a0*/  WARPSYNC.COLLECTIVE R23, `(.L_x_1061) ;  /* 0x0000000017087348 */ /* 0x020fea0003c00000 */
[----:B------:R-:W-:Y:S01]  /*29b0*/  VOTE.ANY P0, P0 ;  /* 0x0000000000ff7806 */ /* 0x000fe20000000100 */
[----:B-----5:R-:W-:-:S12]  /*29c0*/  ENDCOLLECTIVE ;  /* 0x000000000000791b */ /* 0x020fd80003800000 */
.L_x_1061:
[----:B------:R-:W-:Y:S05]  /*29d0*/  BSYNC B0 ;  /* 0x0000000000007941 */ /* 0x000fea0003800000 */
.L_x_1060:
[----:B------:R-:W-:Y:S05]  /*29e0*/  BRA `(.L_x_1062) ;  /* 0xffffffe000007947 */ /* 0x000fea000383ffff */
.L_x_1024:
[----:B------:R-:W-:Y:S01]  /*29f0*/  BSSY B0, `(.L_x_1063) ;  /* 0x0000006000007945 */ /* 0x000fe20003800000 */
[----:B------:R-:W-:Y:S01]  /*2a00*/  PLOP3.LUT P0, PT, P0, PT, PT, 0x8, 0x80 ;  /* 0x000000000080781c */ /* 0x000fe2000070e170 */
[----:B------:R-:W-:-:S12]  /*2a10*/  IMAD.MOV.U32 R23, RZ, RZ, -0x1 ;  /* 0xffffffffff177424 */ /* 0x000fd800078e00ff */
[----:B-----5:R-:W-:Y:S05]  /*2a20*/  WARPSYNC.COLLECTIVE R23, `(.L_x_1064) ;  /* 0x0000000017087348 */ /* 0x020fea0003c00000 */
[----:B------:R-:W-:Y:S01]  /*2a30*/  VOTE.ANY P0, P0 ;  /* 0x0000000000ff7806 */ /* 0x000fe20000000100 */
[----:B-----5:R-:W-:-:S12]  /*2a40*/  ENDCOLLECTIVE ;  /* 0x000000000000791b */ /* 0x020fd80003800000 */
.L_x_1064:
[----:B------:R-:W-:Y:S05]  /*2a50*/  BSYNC B0 ;  /* 0x0000000000007941 */ /* 0x000fea0003800000 */
.L_x_1063:
[----:B------:R-:W-:Y:S05]  /*2a60*/  BRA `(.L_x_1065) ;  /* 0xffffffe000107947 */ /* 0x000fea000383ffff */
.L_x_1026:
[----:B------:R-:W0:Y:S01]  /*2a70*/  S2R R28, SR_GEMASK ;  /* 0x00000000001c7919 */ /* 0x000e220000003c00 */
[----:B------:R-:W-:Y:S01]  /*2a80*/  BSSY B0, `(.L_x_1066) ;  /* 0x0000006000007945 */ /* 0x000fe20003800000 */
[----:B------:R-:W-:Y:S01]  /*2a90*/  PLOP3.LUT P0, PT, P0, PT, PT, 0x8, 0x80 ;  /* 0x000000000080781c */ /* 0x000fe2000070e170 */
[----:B------:R-:W-:-:S12]  /*2aa0*/  IMAD.MOV.U32 R23, RZ, RZ, -0x1 ;  /* 0xffffffffff177424 */ /* 0x000fd800078e00ff */
[----:B0----5:R-:W-:Y:S05]  /*2ab0*/  WARPSYNC.COLLECTIVE R23, `(.L_x_1067) ;  /* 0x0000000017087348 */ /* 0x021fea0003c00000 */
[----:B------:R-:W-:Y:S01]  /*2ac0*/  VOTE.ANY R23, PT, P0 ;  /* 0x0000000000177806 */ /* 0x000fe200000e0100 */
[----:B0----5:R-:W-:Y:S06]  /*2ad0*/  ENDCOLLECTIVE ;  /* 0x000000000000791b */ /* 0x021fec0003800000 */
.L_x_1067:
[----:B------:R-:W-:Y:S05]  /*2ae0*/  BSYNC B0 ;  /* 0x0000000000007941 */ /* 0x000fea0003800000 */
.L_x_1066:
        /* <DEDUP_REMOVED lines=14> */
.L_x_1068:
        /* <DEDUP_REMOVED lines=9> */
.L_x_1069:
        /* <DEDUP_REMOVED lines=9> */
.L_x_1070:
        /* <DEDUP_REMOVED lines=8> */
.L_x_1071:
        /* <DEDUP_REMOVED lines=8> */
.L_x_1072:
[----:B------:R-:W-:Y:S05]  /*2df0*/  WARPSYNC.COLLECTIVE R23, `(.L_x_1073) ;  /* 0x0000000017087348 */ /* 0x000fea0003c00000 */
[----:B------:R-:W-:Y:S01]  /*2e00*/  VOTE.ALL P0, P0 ;  /* 0x0000000000ff7806 */ /* 0x000fe20000000000 */
[----:B------:R-:W-:-:S12]  /*2e10*/  ENDCOLLECTIVE ;  /* 0x000000000000791b */ /* 0x000fd80003800000 */
.L_x_1073:
[----:B------:R-:W-:-:S04]  /*2e20*/  ISETP.GT.AND P1, PT, R16, R11, PT ;  /* 0x0000000b1000720c */ /* 0x000fc80003f24270 */
[----:B------:R-:W-:Y:S02]  /*2e30*/  SEL R12, R25, RZ, !P1 ;  /* 0x000000ff190c7207 */ /* 0x000fe40004800000 */
[----:B------:R-:W-:-:S03]  /*2e40*/  IADD3 R18, P1, PT, R18, 0x100, RZ ;  /* 0x0000010012127810 */ /* 0x000fc60007f3e0ff */
[----:B------:R-:W-:Y:S02]  /*2e50*/  IMAD.IADD R17, R13, 0x1, R12 ;  /* 0x000000010d117824 */ /* 0x000fe400078e020c */
[----:B------:R-:W-:Y:S01]  /*2e60*/  IMAD.X R19, RZ, RZ, R19, P1 ;  /* 0x000000ffff137224 */ /* 0x000fe200008e0613 */
[----:B------:R-:W-:Y:S07]  /*2e70*/  BRA `(.L_x_1074) ;  /* 0xffffffdc00a87947 */ /* 0x000fee000383ffff */
.L_x_1028:
[----:B------:R-:W-:Y:S01]  /*2e80*/  BSSY B0, `(.L_x_1075) ;  /* 0x0000006000007945 */ /* 0x000fe20003800000 */
[----:B------:R-:W-:Y:S01]  /*2e90*/  PLOP3.LUT P0, PT, P0, PT, PT, 0x8, 0x80 ;  /* 0x000000000080781c */ /* 0x000fe2000070e170 */
[----:B------:R-:W-:-:S12]  /*2ea0*/  IMAD.MOV.U32 R23, RZ, RZ, -0x1 ;  /* 0xffffffffff177424 */ /* 0x000fd800078e00ff */
[----:B-----5:R-:W-:Y:S05]  /*2eb0*/  WARPSYNC.COLLECTIVE R23, `(.L_x_1076) ;  /* 0x0000000017087348 */ /* 0x020fea0003c00000 */
[----:B------:R-:W-:Y:S01]  /*2ec0*/  VOTE.ANY P0, P0 ;  /* 0x0000000000ff7806 */ /* 0x000fe20000000100 */
[----:B-----5:R-:W-:-:S12]  /*2ed0*/  ENDCOLLECTIVE ;  /* 0x000000000000791b */ /* 0x020fd80003800000 */
.L_x_1076:
[----:B------:R-:W-:Y:S05]  /*2ee0*/  BSYNC B0 ;  /* 0x0000000000007941 */ /* 0x000fea0003800000 */
.L_x_1075:
[----:B------:R-:W-:Y:S05]  /*2ef0*/  BRA `(.L_x_1077) ;  /* 0xffffffdc00b07947 */ /* 0x000fea000383ffff */
.L_x_1032:
[----:B------:R-:W-:Y:S01]  /*2f00*/  BSSY B0, `(.L_x_1078) ;  /* 0x0000006000007945 */ /* 0x000fe20003800000 */
[----:B------:R-:W-:Y:S01]  /*2f10*/  PLOP3.LUT P0, PT, P0, PT, PT, 0x8, 0x80 ;  /* 0x000000000080781c */ /* 0x000fe2000070e170 */
[----:B------:R-:W-:-:S12]  /*2f20*/  IMAD.MOV.U32 R23, RZ, RZ, -0x1 ;  /* 0xffffffffff177424 */ /* 0x000fd800078e00ff */
[----:B-----5:R-:W-:Y:S05]  /*2f30*/  WARPSYNC.COLLECTIVE R23, `(.L_x_1079) ;  /* 0x0000000017087348 */ /* 0x020fea0003c00000 */
[----:B------:R-:W-:Y:S01]  /*2f40*/  VOTE.ANY P0, P0 ;  /* 0x0000000000ff7806 */ /* 0x000fe20000000100 */
[----:B-----5:R-:W-:-:S12]  /*2f50*/  ENDCOLLECTIVE ;  /* 0x000000000000791b */ /* 0x020fd80003800000 */
.L_x_1079:
[----:B------:R-:W-:Y:S05]  /*2f60*/  BSYNC B0 ;  /* 0x0000000000007941 */ /* 0x000fea0003800000 */
.L_x_1078:
[----:B------:R-:W-:Y:S05]  /*2f70*/  BRA `(.L_x_1080) ;  /* 0xffffffdc00c47947 */ /* 0x000fea000383ffff */
.L_x_1034:
[----:B------:R-:W-:Y:S01]  /*2f80*/  BSSY B0, `(.L_x_1081) ;  /* 0x0000006000007945 */ /* 0x000fe20003800000 */
[----:B------:R-:W-:Y:S01]  /*2f90*/  PLOP3.LUT P0, PT, P0, PT, PT, 0x8, 0x80 ;  /* 0x000000000080781c */ /* 0x000fe2000070e170 */
[----:B------:R-:W-:-:S12]  /*2fa0*/  IMAD.MOV.U32 R23, RZ, RZ, -0x1 ;  /* 0xffffffffff177424 */ /* 0x000fd800078e00ff */
[----:B-----5:R-:W-:Y:S05]  /*2fb0*/  WARPSYNC.COLLECTIVE R23, `(.L_x_1082) ;  /* 0x0000000017087348 */ /* 0x020fea0003c00000 */
[----:B------:R-:W-:Y:S01]  /*2fc0*/  VOTE.ANY R23, PT, P0 ;  /* 0x0000000000177806 */ /* 0x000fe200000e0100 */
[----:B-----5:R-:W-:Y:S06]  /*2fd0*/  ENDCOLLECTIVE ;  /* 0x000000000000791b */ /* 0x020fec0003800000 */
.L_x_1082:
[----:B------:R-:W-:Y:S05]  /*2fe0*/  BSYNC B0 ;  /* 0x0000000000007941 */ /* 0x000fea0003800000 */
.L_x_1081:
        /* <DEDUP_REMOVED lines=12> */
.L_x_1083:
        /* <DEDUP_REMOVED lines=8> */
.L_x_1084:
[----:B------:R-:W-:Y:S01]  /*3130*/  IMAD.MOV.U32 R10, RZ, RZ, 0x4 ;  /* 0x00000004ff0a7424 */ /* 0x000fe200078e00ff */
[----:B------:R-:W-:Y:S02]  /*3140*/  SEL R25, R25, RZ, !P0 ;  /* 0x000000ff19197207 */ /* 0x000fe40004000000 */
[----:B------:R-:W-:-:S03]  /*3150*/  ISETP.GT.AND P0, PT, R14, R11, PT ;  /* 0x0000000b0e00720c */ /* 0x000fc60003f04270 */
[----:B------:R-:W-:-:S10]  /*3160*/  IMAD.IADD R26, R29, 0x1, R25 ;  /* 0x000000011d1a7824 */ /* 0x000fd400078e0219 */
[----:B------:R-:W-:Y:S05]  /*3170*/  WARPSYNC.COLLECTIVE R23, `(.L_x_1085) ;  /* 0x0000000017087348 */ /* 0x000fea0003c00000 */
[----:B------:R0:W1:Y:S02]  /*3180*/  SHFL.DOWN P1, R25, R26, R10, R11 ;  /* 0x0800000a1a197389 */ /* 0x000064000002000b */
[----:B01----:R-:W-:Y:S05]  /*3190*/  ENDCOLLECTIVE ;  /* 0x000000000000791b */ /* 0x003fea0003800000 */
.L_x_1085:
        /* <DEDUP_REMOVED lines=8> */
.L_x_1086:
        /* <DEDUP_REMOVED lines=8> */
.L_x_1087:
[----:B------:R-:W-:Y:S02]  /*32a0*/  SEL R25, R25, RZ, !P0 ;  /* 0x000000ff19197207 */ /* 0x000fe40004000000 */
[----:B------:R-:W-:Y:S02]  /*32b0*/  ISETP.NE.AND P0, PT, R12, 0x65, PT ;  /* 0x000000650c00780c */ /* 0x000fe40003f05270 */
[----:B------:R-:W-:-:S11]  /*32c0*/  IADD3 R17, PT, PT, R29, R25, R17 ;  /* 0x000000191d117210 */ /* 0x000fd60007ffe011 */
[----:B------:R-:W-:Y:S05]  /*32d0*/  WARPSYNC.COLLECTIVE R23, `(.L_x_1088) ;  /* 0x0000000017087348 */ /* 0x000fea0003c00000 */
[----:B------:R-:W-:Y:S01]  /*32e0*/  VOTE.ALL P0, P0 ;  /* 0x0000000000ff7806 */ /* 0x000fe20000000000 */
[----:B------:R-:W-:-:S12]  /*32f0*/  ENDCOLLECTIVE ;  /* 0x000000000000791b */ /* 0x000fd80003800000 */
.L_x_1088:
[----:B------:R-:W-:Y:S05]  /*3300*/  BRA `(.L_x_1089) ;  /* 0xffffffdc00607947 */ /* 0x000fea000383ffff */
.L_x_1043:
[----:B------:R-:W-:Y:S01]  /*3310*/  BSSY B0, `(.L_x_1090) ;  /* 0x0000006000007945 */ /* 0x000fe20003800000 */
[----:B------:R-:W-:Y:S01]  /*3320*/  PLOP3.LUT P0, PT, P0, PT, PT, 0x8, 0x80 ;  /* 0x000000000080781c */ /* 0x000fe2000070e170 */
[----:B------:R-:W-:-:S12]  /*3330*/  IMAD.MOV.U32 R23, RZ, RZ, -0x1 ;  /* 0xffffffffff177424 */ /* 0x000fd800078e00ff */
[----:B-----5:R-:W-:Y:S05]  /*3340*/  WARPSYNC.COLLECTIVE R23, `(.L_x_1091) ;  /* 0x0000000017087348 */ /* 0x020fea0003c00000 */
[----:B------:R-:W-:Y:S01]  /*3350*/  VOTE.ANY P0, P0 ;  /* 0x0000000000ff7806 */ /* 0x000fe20000000100 */
[----:B-----5:R-:W-:-:S12]  /*3360*/  ENDCOLLECTIVE ;  /* 0x000000000000791b */ /* 0x020fd80003800000 */
.L_x_1091:
[----:B------:R-:W-:Y:S05]  /*3370*/  BSYNC B0 ;  /* 0x0000000000007941 */ /* 0x000fea0003800000 */
.L_x_1090:
[----:B------:R-:W-:Y:S05]  /*3380*/  BRA `(.L_x_1092) ;  /* 0xffffffe800b47947 */ /* 0x000fea000383ffff */
.L_x_1047:
[----:B------:R-:W-:Y:S01]  /*3390*/  BSSY B0, `(.L_x_1093) ;  /* 0x0000006000007945 */ /* 0x000fe20003800000 */
[----:B------:R-:W-:Y:S01]  /*33a0*/  PLOP3.LUT P0, PT, P0, PT, PT, 0x8, 0x80 ;  /* 0x000000000080781c */ /* 0x000fe2000070e170 */
[----:B------:R-:W-:-:S12]  /*33b0*/  IMAD.MOV.U32 R23, RZ, RZ, -0x1 ;  /* 0xffffffffff177424 */ /* 0x000fd800078e00ff */
[----:B-----5:R-:W-:Y:S05]  /*33c0*/  WARPSYNC.COLLECTIVE R23, `(.L_x_1094) ;  /* 0x0000000017087348 */ /* 0x020fea0003c00000 */
[----:B------:R-:W-:Y:S01]  /*33d0*/  VOTE.ANY P0, P0 ;  /* 0x0000000000ff7806 */ /* 0x000fe20000000100 */
[----:B-----5:R-:W-:-:S12]  /*33e0*/  ENDCOLLECTIVE ;  /* 0x000000000000791b */ /* 0x020fd80003800000 */
.L_x_1094:
[----:B------:R-:W-:Y:S05]  /*33f0*/  BSYNC B0 ;  /* 0x0000000000007941 */ /* 0x000fea0003800000 */
.L_x_1093:
[----:B------:R-:W-:Y:S05]  /*3400*/  BRA `(.L_x_1095) ;  /* 0xffffffe800c47947 */ /* 0x000fea000383ffff */
.L_x_1049:
[----:B------:R-:W0:Y:S01]  /*3410*/  S2R R29, SR_GEMASK ;  /* 0x00000000001d7919 */ /* 0x000e220000003c00 */
[----:B------:R-:W-:Y:S01]  /*3420*/  BSSY B0, `(.L_x_1096) ;  /* 0x0000006000007945 */ /* 0x000fe20003800000 */
[----:B------:R-:W-:Y:S01]  /*3430*/  PLOP3.LUT P0, PT, P0, PT, PT, 0x8, 0x80 ;  /* 0x000000000080781c */ /* 0x000fe2000070e170 */
[----:B------:R-:W-:-:S12]  /*3440*/  IMAD.MOV.U32 R23, RZ, RZ, -0x1 ;  /* 0xffffffffff177424 */ /* 0x000fd800078e00ff */
[----:B0----5:R-:W-:Y:S05]  /*3450*/  WARPSYNC.COLLECTIVE R23, `(.L_x_1097) ;  /* 0x0000000017087348 */ /* 0x021fea0003c00000 */
[----:B------:R-:W-:Y:S01]  /*3460*/  VOTE.ANY R23, PT, P0 ;  /* 0x0000000000177806 */ /* 0x000fe200000e0100 */
[----:B0----5:R-:W-:Y:S06]  /*3470*/  ENDCOLLECTIVE ;  /* 0x000000000000791b */ /* 0x021fec0003800000 */
.L_x_1097:
[----:B------:R-:W-:Y:S05]  /*3480*/  BSYNC B0 ;  /* 0x0000000000007941 */ /* 0x000fea0003800000 */
.L_x_1096:
        /* <DEDUP_REMOVED lines=16> */
.L_x_1098:
        /* <DEDUP_REMOVED lines=8> */
.L_x_1099:
        /* <DEDUP_REMOVED lines=8> */
.L_x_1100:
[----:B------:R-:W-:Y:S01]  /*3690*/  IMAD.MOV.U32 R10, RZ, RZ, 0x8 ;  /* 0x00000008ff0a7424 */ /* 0x000fe200078e00ff */
[----:B------:R-:W-:-:S04]  /*36a0*/  ISETP.GT.AND P1, PT, R8, R21, PT ;  /* 0x000000150800720c */ /* 0x000fc80003f24270 */
[----:B------:R-:W-:-:S05]  /*36b0*/  SEL R25, R25, RZ, !P1 ;  /* 0x000000ff19197207 */ /* 0x000fca0004800000 */
[----:B------:R-:W-:-:S07]  /*36c0*/  IMAD.IADD R26, R24, 0x1, R25 ;  /* 0x00000001181a7824 */ /* 0x000fce00078e0219 */
[----:B------:R-:W-:Y:S05]  /*36d0*/  WARPSYNC.COLLECTIVE R23, `(.L_x_1101) ;  /* 0x0000000017087348 */ /* 0x000fea0003c00000 */
[----:B------:R0:W1:Y:S02]  /*36e0*/  SHFL.DOWN P1, R25, R26, R10, R11 ;  /* 0x0800000a1a197389 */ /* 0x000064000002000b */
[----:B01----:R-:W-:Y:S05]  /*36f0*/  ENDCOLLECTIVE ;  /* 0x000000000000791b */ /* 0x003fea0003800000 */
.L_x_1101:
        /* <DEDUP_REMOVED lines=8> */
.L_x_1102:
[----:B------:R-:W-:Y:S05]  /*3780*/  WARPSYNC.COLLECTIVE R23, `(.L_x_1103) ;  /* 0x0000000017087348 */ /* 0x000fea0003c00000 */
[----:B------:R-:W-:Y:S01]  /*3790*/  VOTE.ALL P0, P0 ;  /* 0x0000000000ff7806 */ /* 0x000fe20000000000 */
[----:B------:R-:W-:-:S12]  /*37a0*/  ENDCOLLECTIVE ;  /* 0x000000000000791b */ /* 0x000fd80003800000 */
.L_x_1103:
[----:B------:R-:W0:Y:S01]  /*37b0*/  LDC.64 R10, c[0x0][0x3b0] ;  /* 0x0000ec00ff0a7b82 */ /* 0x000e220000000a00 */
[----:B------:R-:W-:-:S04]  /*37c0*/  ISETP.GT.AND P1, PT, R5, R21, PT ;  /* 0x000000150500720c */ /* 0x000fc80003f24270 */
[----:B------:R-:W-:-:S05]  /*37d0*/  SEL R22, R25, RZ, !P1 ;  /* 0x000000ff19167207 */ /* 0x000fca0004800000 */
[----:B------:R-:W-:Y:S01]  /*37e0*/  IMAD.IADD R22, R19, 0x1, R22 ;  /* 0x0000000113167824 */ /* 0x000fe200078e0216 */
[----:B0-----:R-:W-:-:S05]  /*37f0*/  IADD3 R21, P1, PT, R10, 0x100, RZ ;  /* 0x000001000a157810 */ /* 0x001fca0007f3e0ff */
[----:B------:R-:W-:Y:S01]  /*3800*/  IMAD.X R24, RZ, RZ, R11, P1 ;  /* 0x000000ffff187224 */ /* 0x000fe200008e060b */
[----:B------:R-:W-:Y:S07]  /*3810*/  BRA `(.L_x_1104) ;  /* 0xffffffe8005c7947 */ /* 0x000fee000383ffff */
.L_x_1051:
[----:B------:R-:W-:Y:S01]  /*3820*/  BSSY B0, `(.L_x_1105) ;  /* 0x0000006000007945 */ /* 0x000fe20003800000 */
[----:B------:R-:W-:Y:S01]  /*3830*/  PLOP3.LUT P0, PT, P0, PT, PT, 0x8, 0x80 ;  /* 0x000000000080781c */ /* 0x000fe2000070e170 */
[----:B------:R-:W-:-:S12]  /*3840*/  IMAD.MOV.U32 R23, RZ, RZ, -0x1 ;  /* 0xffffffffff177424 */ /* 0x000fd800078e00ff */
[----:B-----5:R-:W-:Y:S05]  /*3850*/  WARPSYNC.COLLECTIVE R23, `(.L_x_1106) ;  /* 0x0000000017087348 */ /* 0x020fea0003c00000 */
[----:B------:R-:W-:Y:S01]  /*3860*/  VOTE.ANY P0, P0 ;  /* 0x0000000000ff7806 */ /* 0x000fe20000000100 */
[----:B-----5:R-:W-:-:S12]  /*3870*/  ENDCOLLECTIVE ;  /* 0x000000000000791b */ /* 0x020fd80003800000 */
.L_x_1106:
[----:B------:R-:W-:Y:S05]  /*3880*/  BSYNC B0 ;  /* 0x0000000000007941 */ /* 0x000fea0003800000 */
.L_x_1105:
[----:B------:R-:W-:Y:S05]  /*3890*/  BRA `(.L_x_1107) ;  /* 0xffffffe800647947 */ /* 0x000fea000383ffff */
.L_x_1055:
[----:B------:R-:W-:Y:S01]  /*38a0*/  BSSY B0, `(.L_x_1108) ;  /* 0x0000006000007945 */ /* 0x000fe20003800000 */
[----:B------:R-:W-:Y:S01]  /*38b0*/  PLOP3.LUT P0, PT, P0, PT, PT, 0x8, 0x80 ;  /* 0x000000000080781c */ /* 0x000fe2000070e170 */
[----:B------:R-:W-:-:S12]  /*38c0*/  IMAD.MOV.U32 R23, RZ, RZ, -0x1 ;  /* 0xffffffffff177424 */ /* 0x000fd800078e00ff */
[----:B-----5:R-:W-:Y:S05]  /*38d0*/  WARPSYNC.COLLECTIVE R23, `(.L_x_1109) ;  /* 0x0000000017087348 */ /* 0x020fea0003c00000 */
[----:B------:R-:W-:Y:S01]  /*38e0*/  VOTE.ANY P0, P0 ;  /* 0x0000000000ff7806 */ /* 0x000fe20000000100 */
[----:B-----5:R-:W-:-:S12]  /*38f0*/  ENDCOLLECTIVE ;  /* 0x000000000000791b */ /* 0x020fd80003800000 */
.L_x_1109:
[----:B------:R-:W-:Y:S05]  /*3900*/  BSYNC B0 ;  /* 0x0000000000007941 */ /* 0x000fea0003800000 */
.L_x_1108:
[----:B------:R-:W-:Y:S05]  /*3910*/  BRA `(.L_x_1110) ;  /* 0xffffffe800787947 */ /* 0x000fea000383ffff */
.L_x_1057:
[----:B------:R-:W-:Y:S01]  /*3920*/  BSSY B0, `(.L_x_1111) ;  /* 0x0000006000007945 */ /* 0x000fe20003800000 */
[----:B------:R-:W-:Y:S01]  /*3930*/  PLOP3.LUT P0, PT, P0, PT, PT, 0x8, 0x80 ;  /* 0x000000000080781c */ /* 0x000fe2000070e170 */
[----:B------:R-:W-:-:S12]  /*3940*/  IMAD.MOV.U32 R23, RZ, RZ, -0x1 ;  /* 0xffffffffff177424 */ /* 0x000fd800078e00ff */
[----:B-----5:R-:W-:Y:S05]  /*3950*/  WARPSYNC.COLLECTIVE R23, `(.L_x_1112) ;  /* 0x0000000017087348 */ /* 0x020fea0003c00000 */
[----:B------:R-:W-:Y:S01]  /*3960*/  VOTE.ANY R23, PT, P0 ;  /* 0x0000000000177806 */ /* 0x000fe200000e0100 */
[----:B-----5:R-:W-:Y:S06]  /*3970*/  ENDCOLLECTIVE ;  /* 0x000000000000791b */ /* 0x020fec0003800000 */
.L_x_1112:
[----:B------:R-:W-:Y:S05]  /*3980*/  BSYNC B0 ;  /* 0x0000000000007941 */ /* 0x000fea0003800000 */
.L_x_1111:
        /* <DEDUP_REMOVED lines=12> */
.L_x_1113:
[----:B------:R-:W-:Y:S01]  /*3a50*/  IMAD.MOV.U32 R10, RZ, RZ, 0x2 ;  /* 0x00000002ff0a7424 */ /* 0x000fe200078e00ff */
[----:B------:R-:W-:Y:S02]  /*3a60*/  SEL R25, R25, RZ, !P0 ;  /* 0x000000ff19197207 */ /* 0x000fe40004000000 */
[----:B------:R-:W-:-:S03]  /*3a70*/  ISETP.GT.AND P0, PT, R9, R11, PT ;  /* 0x0000000b0900720c */ /* 0x000fc60003f04270 */
[----:B------:R-:W-:-:S10]  /*3a80*/  IMAD.IADD R26, R25, 0x1, R19 ;  /* 0x00000001191a7824 */ /* 0x000fd400078e0213 */
[----:B------:R-:W-:Y:S05]  /*3a90*/  WARPSYNC.COLLECTIVE R23, `(.L_x_1114) ;  /* 0x0000000017087348 */ /* 0x000fea0003c00000 */
[----:B------:R0:W1:Y:S02]  /*3aa0*/  SHFL.DOWN P1, R25, R26, R10, R11 ;  /* 0x0800000a1a197389 */ /* 0x000064000002000b */
[----:B01----:R-:W-:Y:S05]  /*3ab0*/  ENDCOLLECTIVE ;  /* 0x000000000000791b */ /* 0x003fea0003800000 */
.L_x_1114:
        /* <DEDUP_REMOVED lines=8> */
.L_x_1115:
        /* <DEDUP_REMOVED lines=8> */
.L_x_1116:
[----:B------:R-:W-:Y:S01]  /*3bc0*/  IMAD.MOV.U32 R10, RZ, RZ, 0x10 ;  /* 0x00000010ff0a7424 */ /* 0x000fe200078e00ff */
[----:B------:R-:W-:Y:S02]  /*3bd0*/  SEL R25, R25, RZ, !P0 ;  /* 0x000000ff19197207 */ /* 0x000fe40004000000 */
[----:B------:R-:W-:-:S03]  /*3be0*/  ISETP.GT.AND P0, PT, R5, R11, PT ;  /* 0x0000000b0500720c */ /* 0x000fc60003f04270 */
[----:B------:R-:W-:-:S10]  /*3bf0*/  IMAD.IADD R26, R19, 0x1, R25 ;  /* 0x00000001131a7824 */ /* 0x000fd400078e0219 */
[----:B------:R-:W-:Y:S05]  /*3c00*/  WARPSYNC.COLLECTIVE R23, `(.L_x_1117) ;  /* 0x0000000017087348 */ /* 0x000fea0003c00000 */
[----:B------:R0:W1:Y:S02]  /*3c10*/  SHFL.DOWN P1, R25, R26, R10, R11 ;  /* 0x0800000a1a197389 */ /* 0x000064000002000b */
[----:B01----:R-:W-:Y:S05]  /*3c20*/  ENDCOLLECTIVE ;  /* 0x000000000000791b */ /* 0x003fea0003800000 */
.L_x_1117:
[----:B------:R-:W-:Y:S02]  /*3c30*/  SEL R25, R25, RZ, !P0 ;  /* 0x000000ff19197207 */ /* 0x000fe40004000000 */
[----:B------:R-:W-:Y:S02]  /*3c40*/  ISETP.NE.AND P0, PT, R18, 0x65, PT ;  /* 0x000000651200780c */ /* 0x000fe40003f05270 */
[----:B------:R-:W-:-:S11]  /*3c50*/  IADD3 R22, PT, PT, R26, R25, R22 ;  /* 0x000000191a167210 */ /* 0x000fd60007ffe016 */
[----:B------:R-:W-:Y:S05]  /*3c60*/  WARPSYNC.COLLECTIVE R23, `(.L_x_1118) ;  /* 0x0000000017087348 */ /* 0x000fea0003c00000 */
[----:B------:R-:W-:Y:S01]  /*3c70*/  VOTE.ALL P0, P0 ;  /* 0x0000000000ff7806 */ /* 0x000fe20000000000 */
[----:B------:R-:W-:-:S12]  /*3c80*/  ENDCOLLECTIVE ;  /* 0x000000000000791b */ /* 0x000fd80003800000 */
.L_x_1118:
[----:B------:R-:W-:Y:S05]  /*3c90*/  BRA `(.L_x_1119) ;  /* 0xffffffe800187947 */ /* 0x000fea000383ffff */
.L_x_1120:
        /* <DEDUP_REMOVED lines=14> */
.L_x_2888:


//--------------------- .text._ZN3cub18CUB_300001_SM_10006detail6select23DeviceSelectSweepKernelINS2_10policy_hubIN4cuda3std3__45tupleIJddiEEENS0_8NullTypeElLb0ELNS0_10SelectImplE2EE10Policy1000EPS9_PSA_N6thrust24THRUST_300001_SM_1000_NS12zip_iteratorINS8_IJNSH_6detail15normal_iteratorINSH_10device_ptrIdEEEESN_NSK_INSL_IiEEEEEEEEEPlNS0_13ScanTileStateIiLb1EEE8region_0SA_iNS2_19streaming_context_tIlLb1EEELSB_2EEEvT0_T1_T2_T3_T4_T5_T6_T7_iT8_NS1_7vsmem_tE --------------------------
	.section	.text._ZN3cub18CUB_300001_SM_10006detail6select23DeviceSelectSweepKernelINS2_10policy_hubIN4cuda3std3__45tupleIJddiEEENS0_8NullTypeElLb0ELNS0_10SelectImplE2EE10Policy1000EPS9_PSA_N6thrust24THRUST_300001_SM_1000_NS12zip_iteratorINS8_IJNSH_6detail15normal_iteratorINSH_10device_ptrIdEEEESN_NSK_INSL_IiEEEEEEEEEPlNS0_13ScanTileStateIiLb1EEE8region_0SA_iNS2_19streaming_context_tIlLb1EEELSB_2EEEvT0_T1_T2_T3_T4_T5_T6_T7_iT8_NS1_7vsmem_tE,"ax",@progbits
	.align	128
        .global         _ZN3cub18CUB_300001_SM_10006detail6select23DeviceSelectSweepKernelINS2_10policy_hubIN4cuda3std3__45tupleIJddiEEENS0_8NullTypeElLb0ELNS0_10SelectImplE2EE10Policy1000EPS9_PSA_N6thrust24THRUST_300001_SM_1000_NS12zip_iteratorINS8_IJNSH_6detail15normal_iteratorINSH_10device_ptrIdEEEESN_NSK_INSL_IiEEEEEEEEEPlNS0_13ScanTileStateIiLb1EEE8region_0SA_iNS2_19streaming_context_tIlLb1EEELSB_2EEEvT0_T1_T2_T3_T4_T5_T6_T7_iT8_NS1_7vsmem_tE
        .type           _ZN3cub18CUB_300001_SM_10006detail6select23DeviceSelectSweepKernelINS2_10policy_hubIN4cuda3std3__45tupleIJddiEEENS0_8NullTypeElLb0ELNS0_10SelectImplE2EE10Policy1000EPS9_PSA_N6thrust24THRUST_300001_SM_1000_NS12zip_iteratorINS8_IJNSH_6detail15normal_iteratorINSH_10device_ptrIdEEEESN_NSK_INSL_IiEEEEEEEEEPlNS0_13ScanTileStateIiLb1EEE8region_0SA_iNS2_19streaming_context_tIlLb1EEELSB_2EEEvT0_T1_T2_T3_T4_T5_T6_T7_iT8_NS1_7vsmem_tE,@function
        .size           _ZN3cub18CUB_300001_SM_10006detail6select23DeviceSelectSweepKernelINS2_10policy_hubIN4cuda3std3__45tupleIJddiEEENS0_8NullTypeElLb0ELNS0_10SelectImplE2EE10Policy1000EPS9_PSA_N6thrust24THRUST_300001_SM_1000_NS12zip_iteratorINS8_IJNSH_6detail15normal_iteratorINSH_10device_ptrIdEEEESN_NSK_INSL_IiEEEEEEEEEPlNS0_13ScanTileStateIiLb1EEE8region_0SA_iNS2_19streaming_context_tIlLb1EEELSB_2EEEvT0_T1_T2_T3_T4_T5_T6_T7_iT8_NS1_7vsmem_tE,(.L_x_2889 - _ZN3cub18CUB_300001_SM_10006detail6select23DeviceSelectSweepKernelINS2_10policy_hubIN4cuda3std3__45tupleIJddiEEENS0_8NullTypeElLb0ELNS0_10SelectImplE2EE10Policy1000EPS9_PSA_N6thrust24THRUST_300001_SM_1000_NS12zip_iteratorINS8_IJNSH_6detail15normal_iteratorINSH_10device_ptrIdEEEESN_NSK_INSL_IiEEEEEEEEEPlNS0_13ScanTileStateIiLb1EEE8region_0SA_iNS2_19streaming_context_tIlLb1EEELSB_2EEEvT0_T1_T2_T3_T4_T5_T6_T7_iT8_NS1_7vsmem_tE)
        .other          _ZN3cub18CUB_300001_SM_10006detail6select23DeviceSelectSweepKernelINS2_10policy_hubIN4cuda3std3__45tupleIJddiEEENS0_8NullTypeElLb0ELNS0_10SelectImplE2EE10Policy1000EPS9_PSA_N6thrust24THRUST_300001_SM_1000_NS12zip_iteratorINS8_IJNSH_6detail15normal_iteratorINSH_10device_ptrIdEEEESN_NSK_INSL_IiEEEEEEEEEPlNS0_13ScanTileStateIiLb1EEE8region_0SA_iNS2_19streaming_context_tIlLb1EEELSB_2EEEvT0_T1_T2_T3_T4_T5_T6_T7_iT8_NS1_7vsmem_tE,@"STO_CUDA_ENTRY STV_DEFAULT"
_ZN3cub18CUB_300001_SM_10006detail6select23DeviceSelectSweepKernelINS2_10policy_hubIN4cuda3std3__45tupleIJddiEEENS0_8NullTypeElLb0ELNS0_10SelectImplE2EE10Policy1000EPS9_PSA_N6thrust24THRUST_300001_SM_1000_NS12zip_iteratorINS8_IJNSH_6detail15normal_iteratorINSH_10device_ptrIdEEEESN_NSK_INSL_IiEEEEEEEEEPlNS0_13ScanTileStateIiLb1EEE8region_0SA_iNS2_19streaming_context_tIlLb1EEELSB_2EEEvT0_T1_T2_T3_T4_T5_T6_T7_iT8_NS1_7vsmem_tE:
.text._ZN3cub18CUB_300001_SM_10006detail6select23DeviceSelectSweepKernelINS2_10policy_hubIN4cuda3std3__45tupleIJddiEEENS0_8NullTypeElLb0ELNS0_10SelectImplE2EE10Policy1000EPS9_PSA_N6thrust24THRUST_300001_SM_1000_NS12zip_iteratorINS8_IJNSH_6detail15normal_iteratorINSH_10device_ptrIdEEEESN_NSK_INSL_IiEEEEEEEEEPlNS0_13ScanTileStateIiLb1EEE8region_0SA_iNS2_19streaming_context_tIlLb1EEELSB_2EEEvT0_T1_T2_T3_T4_T5_T6_T7_iT8_NS1_7vsmem_tE:
        /* <DEDUP_REMOVED lines=40> */
[----:B--2---:R-:W-:-:S04]  /*0280*/  ISETP.NE.AND P0, PT, R10, RZ, PT ;  /* 0x000000ff0a00720c */ /* 0x004fc80003f05270 */
[----:B------:R-:W-:-:S05]  /*0290*/  SEL R13, RZ, 0x1, !P0 ;  /* 0x00000001ff0d7807 */ /* 0x000fca0004000000 */
        /* <DEDUP_REMOVED lines=29> */
[----:B------:R-:W-:Y:S01]  /*0470*/  @P0 IMAD.IADD R6, R13, 0x1, R7 ;  /* 0x000000010d060824 */ /* 0x000fe200078e0207 */
        /* <DEDUP_REMOVED lines=18> */
.L_x_1125:
[----:B------:R-:W-:-:S04]  /*05a0*/  IADD3 R12, P0, PT, R0, R5, RZ ;  /* 0x00000005000c7210 */ /* 0x000fc80007f1e0ff */
[----:B------:R-:W-:Y:S01]  /*05b0*/  LOP3.LUT R12, RZ, R12, RZ, 0x33, !PT ;  /* 0x0000000cff0c7212 */ /* 0x000fe200078e33ff */
[----:B------:R-:W-:-:S03]  /*05c0*/  IMAD.X R15, RZ, RZ, R15, P0 ;  /* 0x000000ffff0f7224 */ /* 0x000fc600000e060f */
[----:B0-----:R-:W-:Y:S02]  /*05d0*/  IADD3 R12, P0, PT, R12, UR4, RZ ;  /* 0x000000040c0c7c10 */ /* 0x001fe4000ff1e0ff */
[----:B------:R-:W-:-:S04]  /*05e0*/  LOP3.LUT R15, RZ, R15, RZ, 0x33, !PT ;  /* 0x0000000fff0f7212 */ /* 0x000fc800078e33ff */
[----:B------:R-:W-:Y:S01]  /*05f0*/  IADD3.X R15, PT, PT, R15, UR5, RZ, P0, !PT ;  /* 0x000000050f0f7c10 */ /* 0x000fe200087fe4ff */
[----:B------:R-:W-:Y:S06]  /*0600*/  BRA `(.L_x_1126) ;  /* 0x0000000000207947 */ /* 0x000fec0003800000 */
.L_x_1124:
[----:B------:R-:W-:Y:S01]  /*0610*/  UISETP.NE.AND UP0, UPT, UR6, URZ, UPT ;  /* 0x000000ff0600728c */ /* 0x000fe2000bf05270 */
[----:B------:R-:W-:Y:S01]  /*0620*/  IMAD.IADD R7, R0, 0x1, -R7 ;  /* 0x0000000100077824 */ /* 0x000fe200078e0a07 */
[----:B0-----:R-:W-:-:S07]  /*0630*/  CS2R R2, SRZ ;  /* 0x0000000000027805 */ /* 0x001fce000001ff00 */
[----:B------:R-:W-:Y:S05]  /*0640*/  BRA.U UP0, `(.L_x_1127) ;  /* 0x0000000100087547 */ /* 0x000fea000b800000 */
[----:B------:R-:W0:Y:S02]  /*0650*/  LDC.64 R2, c[0x0][0x3e0] ;  /* 0x0000f800ff027b82 */ /* 0x000e240000000a00 */
[----:B0-----:R-:W5:Y:S02]  /*0660*/  LDG.E.64 R2, desc[UR8][R2.64] ;  /* 0x0000000802027981 */ /* 0x001f64000c1e1b00 */
.L_x_1127:
[----:B-----5:R-:W-:-:S04]  /*0670*/  IADD3 R12, P0, PT, R7, R2, RZ ;  /* 0x00000002070c7210 */ /* 0x020fc80007f1e0ff */
[----:B------:R-:W-:-:S09]  /*0680*/  LEA.HI.X.SX32 R15, R7, R3, 0x1, P0 ;  /* 0x00000003070f7211 */ /* 0x000fd200000f0eff */
.L_x_1126:
[----:B------:R-:W-:Y:S05]  /*0690*/  BSYNC.RECONVERGENT B0 ;  /* 0x0000000000007941 */ /* 0x000fea0003800200 */
.L_x_1123:
        /* <DEDUP_REMOVED lines=18> */
.L_x_1122:
        /* <DEDUP_REMOVED lines=25> */
[----:B--2---:R-:W-:-:S04]  /*0950*/  ISETP.NE.AND P0, PT, R2, RZ, PT ;  /* 0x000000ff0200720c */ /* 0x004fc80003f05270 */
[----:B------:R-:W-:-:S08]  /*0960*/  SEL R0, RZ, 0x1, !P0 ;  /* 0x00000001ff007807 */ /* 0x000fd00004000000 */
        /* <DEDUP_REMOVED lines=43> */
.L_x_1129:
[----:B------:R-:W-:Y:S05]  /*0c20*/  NANOSLEEP 0x1c2 ;  /* 0x000001c20000795d */ /* 0x000fea0003800000 */
[----:B------:R-:W-:Y:S01]  /*0c30*/  NOP ;  /* 0x0000000000007918 */ /* 0x000fe20000000000 */
.L_x_1130:
[----:B------:R-:W-:-:S05]  /*0c40*/  IMAD.WIDE R10, R3, 0x8, R10 ;  /* 0x00000008030a7825 */ /* 0x000fca00078e020a */
[----:B------:R-:W2:Y:S01]  /*0c50*/  LD.E.64.STRONG.GPU R12, desc[UR8][R10.64+0x100] ;  /* 0x000100080a0c7980 */ /* 0x000ea2000c10fb00 */
[----:B------:R-:W-:Y:S01]  /*0c60*/  UMOV UR6, 0xffffffff ;  /* 0xffffffff00067882 */ /* 0x000fe20000000000 */
[----:B--2---:R-:W-:Y:S02]  /*0c70*/  ISETP.NE.AND P0, PT, R12, 0x63, PT ;  /* 0x000000630c00780c */ /* 0x004fe40003f05270 */
[----:B------:R-:W-:Y:S11]  /*0c80*/  BRA.DIV UR6, `(.L_x_1131) ;  /* 0x0000002606e87947 */ /* 0x000ff6000b800000 */
[----:B------:R-:W-:-:S13]  /*0c90*/  VOTE.ANY P0, !P0 ;  /* 0x0000000000ff7806 */ /* 0x000fda0004000100 */
.L_x_1189:
[----:B------:R-:W-:Y:S05]  /*0ca0*/  @!P0 BRA `(.L_x_1132) ;  /* 0x0000000000308947 */ /* 0x000fea0003800000 */
.L_x_1136:
[----:B------:R-:W-:Y:S05]  /*0cb0*/  YIELD ;  /* 0x0000000000007946 */ /* 0x000fea0003800000 */
[----:B------:R-:W-:Y:S05]  /*0cc0*/  @P1 BRA `(.L_x_1133) ;  /* 0x0000000000081947 */ /* 0x000fea0003800000 */
[----:B------:R0:W-:Y:S06]  /*0cd0*/  MEMBAR.SC.CTA ;  /* 0x0000000000007992 */ /* 0x0001ec0000000000 */
[----:B0-----:R-:W-:Y:S05]  /*0ce0*/  BRA `(.L_x_1134) ;  /* 0x0000000000087947 */ /* 0x001fea0003800000 */
.L_x_1133:
[----:B------:R-:W-:Y:S05]  /*0cf0*/  NANOSLEEP 0x15e ;  /* 0x0000015e0000795d */ /* 0x000fea0003800000 */
[----:B------:R-:W-:Y:S01]  /*0d00*/  NOP ;  /* 0x0000000000007918 */ /* 0x000fe20000000000 */
.L_x_1134:
[----:B------:R-:W2:Y:S01]  /*0d10*/  LD.E.64.STRONG.GPU R12, desc[UR8][R10.64+0x100] ;  /* 0x000100080a0c7980 */ /* 0x000ea2000c10fb00 */
[----:B------:R-:W-:Y:S01]  /*0d20*/  UMOV UR6, 0xffffffff ;  /* 0xffffffff00067882 */ /* 0x000fe20000000000 */
[----:B--2---:R-:W-:Y:S02]  /*0d30*/  ISETP.NE.AND P0, PT, R12, 0x63, PT ;  /* 0x000000630c00780c */ /* 0x004fe40003f05270 */
[----:B------:R-:W-:Y:S11]  /*0d40*/  BRA.DIV UR6, `(.L_x_1135) ;  /* 0x0000002606d87947 */ /* 0x000ff6000b800000 */
[----:B------:R-:W-:-:S13]  /*0d50*/  VOTE.ANY P0, !P0 ;  /* 0x0000000000ff7806 */ /* 0x000fda0004000100 */
.L_x_1192:
[----:B------:R-:W-:Y:S05]  /*0d60*/  @P0 BRA `(.L_x_1136) ;  /* 0xfffffffc00d00947 */ /* 0x000fea000383ffff */
.L_x_1132:
        /* <DEDUP_REMOVED lines=38> */
.L_x_1201:
[----:B------:R-:W-:Y:S05]  /*0fd0*/  @!P0 BRA `(.L_x_1138) ;  /* 0x0000000000dc8947 */ /* 0x000fea0003800000 */
.L_x_1146:
        /* <DEDUP_REMOVED lines=9> */
.L_x_1204:
[----:B------:R-:W-:Y:S05]  /*1070*/  @!P0 BRA `(.L_x_1140) ;  /* 0x0000000000348947 */ /* 0x000fea0003800000 */
[----:B------:R-:W-:-:S13]  /*1080*/  ISETP.GT.U32.AND P1, PT, R0, 0x1f3, PT ;  /* 0x000001f30000780c */ /* 0x000fda0003f24070 */
.L_x_1144:
[----:B------:R-:W-:Y:S05]  /*1090*/  YIELD ;  /* 0x0000000000007946 */ /* 0x000fea0003800000 */
[----:B------:R-:W-:Y:S05]  /*10a0*/  @P1 BRA `(.L_x_1141) ;  /* 0x0000000000081947 */ /* 0x000fea0003800000 */
[----:B------:R0:W-:Y:S06]  /*10b0*/  MEMBAR.SC.CTA ;  /* 0x0000000000007992 */ /* 0x0001ec0000000000 */
[----:B0-----:R-:W-:Y:S05]  /*10c0*/  BRA `(.L_x_1142) ;  /* 0x0000000000087947 */ /* 0x001fea0003800000 */
.L_x_1141:
[----:B------:R-:W-:Y:S05]  /*10d0*/  NANOSLEEP 0x15e ;  /* 0x0000015e0000795d */ /* 0x000fea0003800000 */
[----:B------:R-:W-:Y:S01]  /*10e0*/  NOP ;  /* 0x0000000000007918 */ /* 0x000fe20000000000 */
.L_x_1142:
[----:B------:R-:W2:Y:S01]  /*10f0*/  LD.E.64.STRONG.GPU R12, desc[UR8][R10.64+-0x100] ;  /* 0xffff00080a0c7980 */ /* 0x000ea2000c10fb00 */
[----:B------:R-:W-:Y:S01]  /*1100*/  UMOV UR6, 0xffffffff ;  /* 0xffffffff00067882 */ /* 0x000fe20000000000 */
[----:B--2---:R-:W-:Y:S02]  /*1110*/  ISETP.NE.AND P0, PT, R12, 0x63, PT ;  /* 0x000000630c00780c */ /* 0x004fe40003f05270 */
[----:B------:R-:W-:Y:S11]  /*1120*/  BRA.DIV UR6, `(.L_x_1143) ;  /* 0x0000002a06247947 */ /* 0x000ff6000b800000 */
[----:B------:R-:W-:-:S13]  /*1130*/  VOTE.ANY P0, !P0 ;  /* 0x0000000000ff7806 */ /* 0x000fda0004000100 */
.L_x_1207:
[----:B------:R-:W-:Y:S05]  /*1140*/  @P0 BRA `(.L_x_1144) ;  /* 0xfffffffc00d00947 */ /* 0x000fea000383ffff */
.L_x_1140:
        /* <DEDUP_REMOVED lines=31> */
.L_x_1216:
[----:B------:R-:W-:Y:S05]  /*1340*/  @P0 BRA `(.L_x_1146) ;  /* 0xfffffffc00240947 */ /* 0x000fea000383ffff */
.L_x_1138:
        /* <DEDUP_REMOVED lines=16> */
.L_x_1128:
[----:B------:R-:W-:Y:S05]  /*1450*/  WARPSYNC.ALL ;  /* 0x0000000000007948 */ /* 0x000fea0003800000 */
[----:B------:R-:W-:Y:S01]  /*1460*/  ISETP.NE.AND P1, PT, R2, RZ, PT ;  /* 0x000000ff0200720c */ /* 0x000fe20003f25270 */
        /* <DEDUP_REMOVED lines=15> */
[----:B------:R-:W-:-:S04]  /*1560*/  @P1 IMAD.IADD R5, R4, 0x1, R3 ;  /* 0x0000000104051824 */ /* 0x000fc800078e0203 */
        /* <DEDUP_REMOVED lines=25> */
.L_x_1148:
[----:B------:R-:W1:Y:S01]  /*1700*/  LDCU.U8 UR4, c[0x0][0x3c8] ;  /* 0x00007900ff0477ac */ /* 0x000e620008000000 */
[----:B0-----:R-:W-:Y:S01]  /*1710*/  IMAD.IADD R5, R27, 0x1, -R4 ;  /* 0x000000011b057824 */ /* 0x001fe200078e0a04 */
[----:B------:R-:W-:Y:S01]  /*1720*/  CS2R R2, SRZ ;  /* 0x0000000000027805 */ /* 0x000fe2000001ff00 */
[----:B-1----:R-:W-:-:S09]  /*1730*/  UISETP.NE.AND UP0, UPT, UR4, URZ, UPT ;  /* 0x000000ff0400728c */ /* 0x002fd2000bf05270 */
[----:B------:R-:W-:Y:S05]  /*1740*/  BRA.U UP0, `(.L_x_1150) ;  /* 0x0000000100087547 */ /* 0x000fea000b800000 */
[----:B------:R-:W0:Y:S02]  /*1750*/  LDC.64 R2, c[0x0][0x3e0] ;  /* 0x0000f800ff027b82 */ /* 0x000e240000000a00 */
[----:B0-----:R-:W5:Y:S02]  /*1760*/  LDG.E.64 R2, desc[UR8][R2.64] ;  /* 0x0000000802027981 */ /* 0x001f64000c1e1b00 */
.L_x_1150:
[--C-:B-----5:R-:W-:Y:S02]  /*1770*/  IADD3 R11, P0, P1, R2, R5, R6.reuse ;  /* 0x00000005020b7210 */ /* 0x120fe4000791e006 */
[----:B------:R-:W-:Y:S02]  /*1780*/  SHF.R.S32.HI R2, RZ, 0x1f, R6 ;  /* 0x0000001fff027819 */ /* 0x000fe40000011406 */
[----:B------:R-:W-:-:S04]  /*1790*/  SHF.R.S32.HI R5, RZ, 0x1f, R5 ;  /* 0x0000001fff057819 */ /* 0x000fc80000011405 */
[----:B------:R-:W-:-:S07]  /*17a0*/  IADD3.X R12, PT, PT, R3, R5, R2, P0, P1 ;  /* 0x00000005030c7210 */ /* 0x000fce00007e2402 */
.L_x_1149:
[----:B------:R-:W-:Y:S05]  /*17b0*/  BSYNC.RECONVERGENT B0 ;  /* 0x0000000000007941 */ /* 0x000fea0003800200 */
.L_x_1147:
        /* <DEDUP_REMOVED lines=18> */
.L_x_1121:
        /* <DEDUP_REMOVED lines=38> */
[----:B--2---:R-:W-:-:S04]  /*1b40*/  @!P0 ISETP.NE.AND P1, PT, R10, RZ, PT ;  /* 0x000000ff0a00820c */ /* 0x004fc80003f25270 */
[----:B------:R-:W-:-:S08]  /*1b50*/  @!P0 SEL R12, RZ, 0x1, !P1 ;  /* 0x00000001ff0c8807 */ /* 0x000fd00004800000 */
        /* <DEDUP_REMOVED lines=49> */
.L_x_1155:
[----:B------:R-:W-:-:S04]  /*1e70*/  IADD3 R13, P2, PT, R0, R13, RZ ;  /* 0x0000000d000d7210 */ /* 0x000fc80007f5e0ff */
[----:B------:R-:W-:Y:S01]  /*1e80*/  LOP3.LUT R13, RZ, R13, RZ, 0x33, !PT ;  /* 0x0000000dff0d7212 */ /* 0x000fe200078e33ff */
[----:B------:R-:W-:-:S03]  /*1e90*/  IMAD.X R14, RZ, RZ, R14, P2 ;  /* 0x000000ffff0e7224 */ /* 0x000fc600010e060e */
[----:B------:R-:W-:Y:S02]  /*1ea0*/  IADD3 R13, P2, PT, R13, UR4, RZ ;  /* 0x000000040d0d7c10 */ /* 0x000fe4000ff5e0ff */
[----:B------:R-:W-:-:S04]  /*1eb0*/  LOP3.LUT R14, RZ, R14, RZ, 0x33, !PT ;  /* 0x0000000eff0e7212 */ /* 0x000fc800078e33ff */
[----:B------:R-:W-:Y:S01]  /*1ec0*/  IADD3.X R14, PT, PT, R14, UR5, RZ, P2, !PT ;  /* 0x000000050e0e7c10 */ /* 0x000fe200097fe4ff */
[----:B------:R-:W-:Y:S06]  /*1ed0*/  BRA `(.L_x_1156) ;  /* 0x0000000000287947 */ /* 0x000fec0003800000 */
.L_x_1154:
        /* <DEDUP_REMOVED lines=8> */
.L_x_1157:
[----:B-----5:R-:W-:-:S04]  /*1f60*/  IADD3 R13, P2, PT, R7, R2, RZ ;  /* 0x00000002070d7210 */ /* 0x020fc80007f5e0ff */
[----:B------:R-:W-:-:S09]  /*1f70*/  LEA.HI.X.SX32 R14, R7, R3, 0x1, P2 ;  /* 0x00000003070e7211 */ /* 0x000fd200010f0eff */
.L_x_1156:
[----:B------:R-:W-:Y:S05]  /*1f80*/  BSYNC.RECONVERGENT B1 ;  /* 0x0000000000017941 */ /* 0x000fea0003800200 */
.L_x_1153:
        /* <DEDUP_REMOVED lines=19> */
.L_x_1152:
        /* <DEDUP_REMOVED lines=29> */
[----:B--2---:R-:W-:-:S04]  /*2290*/  @!P1 ISETP.NE.AND P0, PT, R2, RZ, PT ;  /* 0x000000ff0200920c */ /* 0x004fc80003f05270 */
[----:B------:R-:W-:Y:S02]  /*22a0*/  @!P1 SEL R3, RZ, 0x1, !P0 ;  /* 0x00000001ff039807 */ /* 0x000fe40004000000 */
        /* <DEDUP_REMOVED lines=43> */
.L_x_1160:
[----:B------:R-:W-:Y:S05]  /*2560*/  NANOSLEEP 0x1c2 ;  /* 0x000001c20000795d */ /* 0x000fea0003800000 */
[----:B------:R-:W-:Y:S01]  /*2570*/  NOP ;  /* 0x0000000000007918 */ /* 0x000fe20000000000 */
.L_x_1161:
[----:B------:R-:W-:-:S05]  /*2580*/  IMAD.WIDE R8, R6, 0x8, R8 ;  /* 0x0000000806087825 */ /* 0x000fca00078e0208 */
[----:B------:R-:W2:Y:S01]  /*2590*/  LD.E.64.STRONG.GPU R18, desc[UR8][R8.64+0x100] ;  /* 0x0001000808127980 */ /* 0x000ea2000c10fb00 */
[----:B------:R-:W-:Y:S01]  /*25a0*/  UMOV UR7, 0xffffffff ;  /* 0xffffffff00077882 */ /* 0x000fe20000000000 */
[----:B--2---:R-:W-:Y:S02]  /*25b0*/  ISETP.NE.AND P0, PT, R18, 0x63, PT ;  /* 0x000000631200780c */ /* 0x004fe40003f05270 */
[----:B------:R-:W-:Y:S11]  /*25c0*/  BRA.DIV UR7, `(.L_x_1162) ;  /* 0x0000001a07007947 */ /* 0x000ff6000b800000 */
[----:B------:R-:W-:-:S13]  /*25d0*/  VOTE.ANY P0, !P0 ;  /* 0x0000000000ff7806 */ /* 0x000fda0004000100 */
.L_x_1219:
[----:B------:R-:W-:Y:S05]  /*25e0*/  @!P0 BRA `(.L_x_1163) ;  /* 0x0000000000308947 */ /* 0x000fea0003800000 */
.L_x_1167:
[----:B------:R-:W-:Y:S05]  /*25f0*/  YIELD ;  /* 0x0000000000007946 */ /* 0x000fea0003800000 */
[----:B------:R-:W-:Y:S05]  /*2600*/  @P1 BRA `(.L_x_1164) ;  /* 0x0000000000081947 */ /* 0x000fea0003800000 */
[----:B------:R0:W-:Y:S06]  /*2610*/  MEMBAR.SC.CTA ;  /* 0x0000000000007992 */ /* 0x0001ec0000000000 */
[----:B0-----:R-:W-:Y:S05]  /*2620*/  BRA `(.L_x_1165) ;  /* 0x0000000000087947 */ /* 0x001fea0003800000 */
.L_x_1164:
[----:B------:R-:W-:Y:S05]  /*2630*/  NANOSLEEP 0x15e ;  /* 0x0000015e0000795d */ /* 0x000fea0003800000 */
[----:B------:R-:W-:Y:S01]  /*2640*/  NOP ;  /* 0x0000000000007918 */ /* 0x000fe20000000000 */
.L_x_1165:
[----:B------:R-:W2:Y:S01]  /*2650*/  LD.E.64.STRONG.GPU R18, desc[UR8][R8.64+0x100] ;  /* 0x0001000808127980 */ /* 0x000ea2000c10fb00 */
[----:B------:R-:W-:Y:S01]  /*2660*/  UMOV UR7, 0xffffffff ;  /* 0xffffffff00077882 */ /* 0x000fe20000000000 */
[----:B--2---:R-:W-:Y:S02]  /*2670*/  ISETP.NE.AND P0, PT, R18, 0x63, PT ;  /* 0x000000631200780c */ /* 0x004fe40003f05270 */
[----:B------:R-:W-:Y:S11]  /*2680*/  BRA.DIV UR7, `(.L_x_1166) ;  /* 0x0000001607f07947 */ /* 0x000ff6000b800000 */
[----:B------:R-:W-:-:S13]  /*2690*/  VOTE.ANY P0, !P0 ;  /* 0x0000000000ff7806 */ /* 0x000fda0004000100 */
.L_x_1222:
[----:B------:R-:W-:Y:S05]  /*26a0*/  @P0 BRA `(.L_x_1167) ;  /* 0xfffffffc00d00947 */ /* 0x000fea000383ffff */
.L_x_1163:
        /* <DEDUP_REMOVED lines=38> */
.L_x_1231:
[----:B------:R-:W-:Y:S05]  /*2910*/  @!P0 BRA `(.L_x_1169) ;  /* 0x0000000000d88947 */ /* 0x000fea0003800000 */
.L_x_1177:
        /* <DEDUP_REMOVED lines=9> */
.L_x_1234:
[----:B------:R-:W-:Y:S05]  /*29b0*/  @!P0 BRA `(.L_x_1171) ;  /* 0x0000000000308947 */ /* 0x000fea0003800000 */
.L_x_1175:
[----:B------:R-:W-:Y:S05]  /*29c0*/  YIELD ;  /* 0x0000000000007946 */ /* 0x000fea0003800000 */
[----:B------:R-:W-:Y:S05]  /*29d0*/  @P1 BRA `(.L_x_1172) ;  /* 0x0000000000081947 */ /* 0x000fea0003800000 */
[----:B------:R0:W-:Y:S06]  /*29e0*/  MEMBAR.SC.CTA ;  /* 0x0000000000007992 */ /* 0x0001ec0000000000 */
[----:B0-----:R-:W-:Y:S05]  /*29f0*/  BRA `(.L_x_1173) ;  /* 0x0000000000087947 */ /* 0x001fea0003800000 */
.L_x_1172:
[----:B------:R-:W-:Y:S05]  /*2a00*/  NANOSLEEP 0x15e ;  /* 0x0000015e0000795d */ /* 0x000fea0003800000 */
[----:B------:R-:W-:Y:S01]  /*2a10*/  NOP ;  /* 0x0000000000007918 */ /* 0x000fe20000000000 */
.L_x_1173:
[----:B------:R-:W2:Y:S01]  /*2a20*/  LD.E.64.STRONG.GPU R18, desc[UR8][R10.64+-0x100] ;  /* 0xffff00080a127980 */ /* 0x000ea2000c10fb00 */
[----:B------:R-:W-:Y:S01]  /*2a30*/  UMOV UR7, 0xffffffff ;  /* 0xffffffff00077882 */ /* 0x000fe20000000000 */
[----:B--2---:R-:W-:Y:S02]  /*2a40*/  ISETP.NE.AND P0, PT, R18, 0x63, PT ;  /* 0x000000631200780c */ /* 0x004fe40003f05270 */
[----:B------:R-:W-:Y:S11]  /*2a50*/  BRA.DIV UR7, `(.L_x_1174) ;  /* 0x0000001a07447947 */ /* 0x000ff6000b800000 */
[----:B------:R-:W-:-:S13]  /*2a60*/  VOTE.ANY P0, !P0 ;  /* 0x0000000000ff7806 */ /* 0x000fda0004000100 */
.L_x_1237:
[----:B------:R-:W-:Y:S05]  /*2a70*/  @P0 BRA `(.L_x_1175) ;  /* 0xfffffffc00d00947 */ /* 0x000fea000383ffff */
.L_x_1171:
        /* <DEDUP_REMOVED lines=31> */
.L_x_1246:
[----:B------:R-:W-:Y:S05]  /*2c70*/  @P0 BRA `(.L_x_1177) ;  /* 0xfffffffc00280947 */ /* 0x000fea000383ffff */
.L_x_1169:
        /* <DEDUP_REMOVED lines=16> */
.L_x_1159:
        /* <DEDUP_REMOVED lines=45> */
.L_x_1179:
        /* <DEDUP_REMOVED lines=8> */
.L_x_1181:
[--C-:B-----5:R-:W-:Y:S02]  /*30d0*/  IADD3 R13, P0, P2, R2, R4, R5.reuse ;  /* 0x00000004020d7210 */ /* 0x120fe40007a1e005 */
[----:B------:R-:W-:Y:S02]  /*30e0*/  SHF.R.S32.HI R5, RZ, 0x1f, R5 ;  /* 0x0000001fff057819 */ /* 0x000fe40000011405 */
[----:B------:R-:W-:-:S04]  /*30f0*/  SHF.R.S32.HI R2, RZ, 0x1f, R4 ;  /* 0x0000001fff027819 */ /* 0x000fc80000011404 */
[----:B------:R-:W-:-:S07]  /*3100*/  IADD3.X R14, PT, PT, R3, R2, R5, P0, P2 ;  /* 0x00000002030e7210 */ /* 0x000fce00007e4405 */
.L_x_1180:
[----:B------:R-:W-:Y:S05]  /*3110*/  BSYNC.RECONVERGENT B1 ;  /* 0x0000000000017941 */ /* 0x000fea0003800200 */
.L_x_1178:
        /* <DEDUP_REMOVED lines=20> */
.L_x_1158:
[----:B------:R-:W-:Y:S05]  /*3260*/  BSYNC.RECONVERGENT B0 ;  /* 0x0000000000007941 */ /* 0x000fea0003800200 */
.L_x_1151:
        /* <DEDUP_REMOVED lines=12> */
.L_x_1184:
[----:B------:R-:W-:Y:S05]  /*3330*/  BSYNC.RECONVERGENT B0 ;  /* 0x0000000000007941 */ /* 0x000fea0003800200 */
.L_x_1183:
[----:B-----5:R-:W-:-:S04]  /*3340*/  IADD3 R2, P0, PT, R6, R2, RZ ;  /* 0x0000000206027210 */ /* 0x020fc80007f1e0ff */
[----:B------:R-:W-:-:S05]  /*3350*/  LEA.HI.X.SX32 R3, R6, R3, 0x1, P0 ;  /* 0x0000000306037211 */ /* 0x000fca00000f0eff */
[----:B0-----:R-:W-:Y:S01]  /*3360*/  STG.E.64 desc[UR8][R4.64], R2 ;  /* 0x0000000204007986 */ /* 0x001fe2000c101b08 */
[----:B------:R-:W-:Y:S05]  /*3370*/  EXIT ;  /* 0x000000000000794d */ /* 0x000fea0003800000 */
.L_x_1182:
[----:B01----:R-:W0:Y:S01]  /*3380*/  LDC.64 R4, c[0x0][0x3e8] ;  /* 0x0000fa00ff047b82 */ /* 0x003e220000000a00 */
[----:B------:R-:W-:Y:S01]  /*3390*/  BSSY.RECONVERGENT B0, `(.L_x_1185) ;  /* 0x0000005000007945 */ /* 0x000fe20003800200 */
[----:B------:R-:W-:-:S03]  /*33a0*/  CS2R R2, SRZ ;  /* 0x0000000000027805 */ /* 0x000fc6000001ff00 */
[----:B------:R-:W-:Y:S05]  /*33b0*/  @P1 BRA `(.L_x_1186) ;  /* 0x0000000000081947 */ /* 0x000fea0003800000 */
[----:B------:R-:W1:Y:S02]  /*33c0*/  LDC.64 R2, c[0x0][0x3e0] ;  /* 0x0000f800ff027b82 */ /* 0x000e640000000a00 */
[----:B-1----:R-:W5:Y:S02]  /*33d0*/  LDG.E.64 R2, desc[UR8][R2.64] ;  /* 0x0000000802027981 */ /* 0x002f64000c1e1b00 */
.L_x_1186:
[----:B------:R-:W-:Y:S05]  /*33e0*/  BSYNC.RECONVERGENT B0 ;  /* 0x0000000000007941 */ /* 0x000fea0003800200 */
.L_x_1185:
[----:B-----5:R-:W-:-:S04]  /*33f0*/  IADD3 R2, P0, PT, R6, R2, RZ ;  /* 0x0000000206027210 */ /* 0x020fc80007f1e0ff */
[----:B------:R-:W-:-:S05]  /*3400*/  LEA.HI.X.SX32 R3, R6, R3, 0x1, P0 ;  /* 0x0000000306037211 */ /* 0x000fca00000f0eff */
[----:B0-----:R-:W-:Y:S01]  /*3410*/  STG.E.64 desc[UR8][R4.64], R2 ;  /* 0x0000000204007986 */ /* 0x001fe2000c101b08 */
[----:B------:R-:W-:Y:S05]  /*3420*/  EXIT ;  /* 0x000000000000794d */ /* 0x000fea0003800000 */
.L_x_1131:
[----:B------:R-:W-:Y:S01]  /*3430*/  BSSY B0, `(.L_x_1187) ;  /* 0x0000006000007945 */ /* 0x000fe20003800000 */
[----:B------:R-:W-:Y:S01]  /*3440*/  PLOP3.LUT P0, PT, P0, PT, PT, 0x8, 0x80 ;  /* 0x000000000080781c */ /* 0x000fe2000070e170 */
[----:B------:R-:W-:-:S12]  /*3450*/  IMAD.MOV.U32 R23, RZ, RZ, -0x1 ;  /* 0xffffffffff177424 */ /* 0x000fd800078e00ff */
[----:B-----5:R-:W-:Y:S05]  /*3460*/  WARPSYNC.COLLECTIVE R23, `(.L_x_1188) ;  /* 0x0000000017087348 */ /* 0x020fea0003c00000 */
[----:B------:R-:W-:Y:S01]  /*3470*/  VOTE.ANY P0, P0 ;  /* 0x0000000000ff7806 */ /* 0x000fe20000000100 */
[----:B-----5:R-:W-:-:S12]  /*3480*/  ENDCOLLECTIVE ;  /* 0x000000000000791b */ /* 0x020fd80003800000 */
.L_x_1188:
[----:B------:R-:W-:Y:S05]  /*3490*/  BSYNC B0 ;  /* 0x0000000000007941 */ /* 0x000fea0003800000 */
.L_x_1187:
[----:B------:R-:W-:Y:S05]  /*34a0*/  BRA `(.L_x_1189) ;  /* 0xffffffd400fc7947 */ /* 0x000fea000383ffff */
.L_x_1135:
[----:B------:R-:W-:Y:S01]  /*34b0*/  BSSY B0, `(.L_x_1190) ;  /* 0x0000006000007945 */ /* 0x000fe20003800000 */
[----:B------:R-:W-:Y:S01]  /*34c0*/  PLOP3.LUT P0, PT, P0, PT, PT, 0x8, 0x80 ;  /* 0x000000000080781c */ /* 0x000fe2000070e170 */
[----:B------:R-:W-:-:S12]  /*34d0*/  IMAD.MOV.U32 R23, RZ, RZ, -0x1 ;  /* 0xffffffffff177424 */ /* 0x000fd800078e00ff */
[----:B-----5:R-:W-:Y:S05]  /*34e0*/  WARPSYNC.COLLECTIVE R23, `(.L_x_1191) ;  /* 0x0000000017087348 */ /* 0x020fea0003c00000 */
[----:B------:R-:W-:Y:S01]  /*34f0*/  VOTE.ANY P0, P0 ;  /* 0x0000000000ff7806 */ /* 0x000fe20000000100 */
[----:B-----5:R-:W-:-:S12]  /*3500*/  ENDCOLLECTIVE ;  /* 0x000000000000791b */ /* 0x020fd80003800000 */
.L_x_1191:
[----:B------:R-:W-:Y:S05]  /*3510*/  BSYNC B0 ;  /* 0x0000000000007941 */ /* 0x000fea0003800000 */
.L_x_1190:
[----:B------:R-:W-:Y:S05]  /*3520*/  BRA `(.L_x_1192) ;  /* 0xffffffd8000c7947 */ /* 0x000fea000383ffff */
.L_x_1137:
[----:B------:R-:W0:Y:S01]  /*3530*/  S2R R28, SR_GEMASK ;  /* 0x00000000001c7919 */ /* 0x000e220000003c00 */
[----:B------:R-:W-:Y:S01]  /*3540*/  BSSY B0, `(.L_x_1193) ;  /* 0x0000006000007945 */ /* 0x000fe20003800000 */
[----:B------:R-:W-:Y:S01]  /*3550*/  PLOP3.LUT P0, PT, P0, PT, PT, 0x8, 0x80 ;  /* 0x000000000080781c */ /* 0x000fe2000070e170 */
[----:B------:R-:W-:-:S12]  /*3560*/  IMAD.MOV.U32 R23, RZ, RZ, -0x1 ;  /* 0xffffffffff177424 */ /* 0x000fd800078e00ff */
[----:B0----5:R-:W-:Y:S05]  /*3570*/  WARPSYNC.COLLECTIVE R23, `(.L_x_1194) ;  /* 0x0000000017087348 */ /* 0x021fea0003c00000 */
[----:B------:R-:W-:Y:S01]  /*3580*/  VOTE.ANY R23, PT, P0 ;  /* 0x0000000000177806 */ /* 0x000fe200000e0100 */
[----:B0----5:R-:W-:Y:S06]  /*3590*/  ENDCOLLECTIVE ;  /* 0x000000000000791b */ /* 0x021fec0003800000 */
.L_x_1194:
[----:B------:R-:W-:Y:S05]  /*35a0*/  BSYNC B0 ;  /* 0x0000000000007941 */ /* 0x000fea0003800000 */
.L_x_1193:
        /* <DEDUP_REMOVED lines=14> */
.L_x_1195:
        /* <DEDUP_REMOVED lines=10> */
.L_x_1196:
        /* <DEDUP_REMOVED lines=9> */
.L_x_1197:
        /* <DEDUP_REMOVED lines=8> */
.L_x_1198:
        /* <DEDUP_REMOVED lines=8> */
.L_x_1199:
[----:B------:R-:W-:Y:S05]  /*38c0*/  WARPSYNC.COLLECTIVE R23, `(.L_x_1200) ;  /* 0x0000000017087348 */ /* 0x000fea0003c00000 */
[----:B------:R-:W-:Y:S01]  /*38d0*/  VOTE.ALL P0, P0 ;  /* 0x0000000000ff7806 */ /* 0x000fe20000000000 */
[----:B------:R-:W-:-:S12]  /*38e0*/  ENDCOLLECTIVE ;  /* 0x000000000000791b */ /* 0x000fd80003800000 */
.L_x_1200:
[----:B------:R-:W-:Y:S02]  /*38f0*/  SEL R12, R25, RZ, !P1 ;  /* 0x000000ff190c7207 */ /* 0x000fe40004800000 */
[----:B------:R-:W-:-:S03]  /*3900*/  IADD3 R18, P1, PT, R18, 0x100, RZ ;  /* 0x0000010012127810 */ /* 0x000fc60007f3e0ff */
[----:B------:R-:W-:Y:S02]  /*3910*/  IMAD.IADD R17, R13, 0x1, R12 ;  /* 0x000000010d117824 */ /* 0x000fe400078e020c */
[----:B------:R-:W-:Y:S01]  /*3920*/  IMAD.X R19, RZ, RZ, R19, P1 ;  /* 0x000000ffff137224 */ /* 0x000fe200008e0613 */
[----:B------:R-:W-:Y:S07]  /*3930*/  BRA `(.L_x_1201) ;  /* 0xffffffd400a47947 */ /* 0x000fee000383ffff */
.L_x_1139:
[----:B------:R-:W-:Y:S01]  /*3940*/  BSSY B0, `(.L_x_1202) ;  /* 0x0000006000007945 */ /* 0x000fe20003800000 */
[----:B------:R-:W-:Y:S01]  /*3950*/  PLOP3.LUT P0, PT, P0, PT, PT, 0x8, 0x80 ;  /* 0x000000000080781c */ /* 0x000fe2000070e170 */
[----:B------:R-:W-:-:S12]  /*3960*/  IMAD.MOV.U32 R23, RZ, RZ, -0x1 ;  /* 0xffffffffff177424 */ /* 0x000fd800078e00ff */
[----:B-----5:R-:W-:Y:S05]  /*3970*/  WARPSYNC.COLLECTIVE R23, `(.L_x_1203) ;  /* 0x0000000017087348 */ /* 0x020fea0003c00000 */
[----:B------:R-:W-:Y:S01]  /*3980*/  VOTE.ANY P0, P0 ;  /* 0x0000000000ff7806 */ /* 0x000fe20000000100 */
[----:B-----5:R-:W-:-:S12]  /*3990*/  ENDCOLLECTIVE ;  /* 0x000000000000791b */ /* 0x020fd80003800000 */
.L_x_1203:
[----:B------:R-:W-:Y:S05]  /*39a0*/  BSYNC B0 ;  /* 0x0000000000007941 */ /* 0x000fea0003800000 */
.L_x_1202:
[----:B------:R-:W-:Y:S05]  /*39b0*/  BRA `(.L_x_1204) ;  /* 0xffffffd400ac7947 */ /* 0x000fea000383ffff */
.L_x_1143:
[----:B------:R-:W-:Y:S01]  /*39c0*/  BSSY B0, `(.L_x_1205) ;  /* 0x0000006000007945 */ /* 0x000fe20003800000 */
[----:B------:R-:W-:Y:S01]  /*39d0*/  PLOP3.LUT P0, PT, P0, PT, PT, 0x8, 0x80 ;  /* 0x000000000080781c */ /* 0x000fe2000070e170 */
[----:B------:R-:W-:-:S12]  /*39e0*/  IMAD.MOV.U32 R23, RZ, RZ, -0x1 ;  /* 0xffffffffff177424 */ /* 0x000fd800078e00ff */
[----:B-----5:R-:W-:Y:S05]  /*39f0*/  WARPSYNC.COLLECTIVE R23, `(.L_x_1206) ;  /* 0x0000000017087348 */ /* 0x020fea0003c00000 */
[----:B------:R-:W-:Y:S01]  /*3a00*/  VOTE.ANY P0, P0 ;  /* 0x0000000000ff7806 */ /* 0x000fe20000000100 */
[----:B-----5:R-:W-:-:S12]  /*3a10*/  ENDCOLLECTIVE ;  /* 0x000000000000791b */ /* 0x020fd80003800000 */
.L_x_1206:
[----:B------:R-:W-:Y:S05]  /*3a20*/  BSYNC B0 ;  /* 0x0000000000007941 */ /* 0x000fea0003800000 */
.L_x_1205:
[----:B------:R-:W-:Y:S05]  /*3a30*/  BRA `(.L_x_1207) ;  /* 0xffffffd400c07947 */ /* 0x000fea000383ffff */
.L_x_1145:
[----:B------:R-:W-:Y:S01]  /*3a40*/  BSSY B0, `(.L_x_1208) ;  /* 0x0000006000007945 */ /* 0x000fe20003800000 */
[----:B------:R-:W-:Y:S01]  /*3a50*/  PLOP3.LUT P0, PT, P0, PT, PT, 0x8, 0x80 ;  /* 0x000000000080781c */ /* 0x000fe2000070e170 */
[----:B------:R-:W-:-:S12]  /*3a60*/  IMAD.MOV.U32 R23, RZ, RZ, -0x1 ;  /* 0xffffffffff177424 */ /* 0x000fd800078e00ff */
[----:B-----5:R-:W-:Y:S05]  /*3a70*/  WARPSYNC.COLLECTIVE R23, `(.L_x_1209) ;  /* 0x0000000017087348 */ /* 0x020fea0003c00000 */
[----:B------:R-:W-:Y:S01]  /*3a80*/  VOTE.ANY R23, PT, P0 ;  /* 0x0000000000177806 */ /* 0x000fe200000e0100 */
[----:B-----5:R-:W-:Y:S06]  /*3a90*/  ENDCOLLECTIVE ;  /* 0x000000000000791b */ /* 0x020fec0003800000 */
.L_x_1209:
[----:B------:R-:W-:Y:S05]  /*3aa0*/  BSYNC B0 ;  /* 0x0000000000007941 */ /* 0x000fea0003800000 */
.L_x_1208:
        /* <DEDUP_REMOVED lines=12> */
.L_x_1210:
        /* <DEDUP_REMOVED lines=8> */
.L_x_1211:
[----:B------:R-:W-:Y:S01]  /*3bf0*/  IMAD.MOV.U32 R10, RZ, RZ, 0x4 ;  /* 0x00000004ff0a7424 */ /* 0x000fe200078e00ff */
[----:B------:R-:W-:Y:S02]  /*3c00*/  SEL R25, R25, RZ, !P0 ;  /* 0x000000ff19197207 */ /* 0x000fe40004000000 */
[----:B------:R-:W-:-:S03]  /*3c10*/  ISETP.GT.AND P0, PT, R14, R11, PT ;  /* 0x0000000b0e00720c */ /* 0x000fc60003f04270 */
[----:B------:R-:W-:-:S10]  /*3c20*/  IMAD.IADD R24, R29, 0x1, R25 ;  /* 0x000000011d187824 */ /* 0x000fd400078e0219 */
[----:B------:R-:W-:Y:S05]  /*3c30*/  WARPSYNC.COLLECTIVE R23, `(.L_x_1212) ;  /* 0x0000000017087348 */ /* 0x000fea0003c00000 */
[----:B------:R0:W1:Y:S02]  /*3c40*/  SHFL.DOWN P2, R25, R24, R10, R11 ;  /* 0x0800000a18197389 */ /* 0x000064000004000b */
[----:B01----:R-:W-:Y:S05]  /*3c50*/  ENDCOLLECTIVE ;  /* 0x000000000000791b */ /* 0x003fea0003800000 */
.L_x_1212:
        /* <DEDUP_REMOVED lines=8> */
.L_x_1213:
        /* <DEDUP_REMOVED lines=8> */
.L_x_1214:
[----:B------:R-:W-:Y:S02]  /*3d60*/  SEL R25, R25, RZ, !P0 ;  /* 0x000000ff19197207 */ /* 0x000fe40004000000 */
[----:B------:R-:W-:Y:S02]  /*3d70*/  ISETP.NE.AND P0, PT, R12, 0x65, PT ;  /* 0x000000650c00780c */ /* 0x000fe40003f05270 */
[----:B------:R-:W-:-:S11]  /*3d80*/  IADD3 R17, PT, PT, R29, R25, R17 ;  /* 0x000000191d117210 */ /* 0x000fd60007ffe011 */
[----:B------:R-:W-:Y:S05]  /*3d90*/  WARPSYNC.COLLECTIVE R23, `(.L_x_1215) ;  /* 0x0000000017087348 */ /* 0x000fea0003c00000 */
[----:B------:R-:W-:Y:S01]  /*3da0*/  VOTE.ALL P0, P0 ;  /* 0x0000000000ff7806 */ /* 0x000fe20000000000 */
[----:B------:R-:W-:-:S12]  /*3db0*/  ENDCOLLECTIVE ;  /* 0x000000000000791b */ /* 0x000fd80003800000 */
.L_x_1215:
[----:B------:R-:W-:Y:S05]  /*3dc0*/  BRA `(.L_x_1216) ;  /* 0xffffffd4005c7947 */ /* 0x000fea000383ffff */
.L_x_1162:
[----:B------:R-:W-:Y:S01]  /*3dd0*/  BSSY B1, `(.L_x_1217) ;  /* 0x0000006000017945 */ /* 0x000fe20003800000 */
[----:B------:R-:W-:Y:S01]  /*3de0*/  PLOP3.LUT P0, PT, P0, PT, PT, 0x8, 0x80 ;  /* 0x000000000080781c */ /* 0x000fe2000070e170 */
[----:B------:R-:W-:-:S12]  /*3df0*/  IMAD.MOV.U32 R23, RZ, RZ, -0x1 ;  /* 0xffffffffff177424 */ /* 0x000fd800078e00ff */
[----:B-----5:R-:W-:Y:S05]  /*3e00*/  WARPSYNC.COLLECTIVE R23, `(.L_x_1218) ;  /* 0x0000000017087348 */ /* 0x020fea0003c00000 */
[----:B------:R-:W-:Y:S01]  /*3e10*/  VOTE.ANY P0, P0 ;  /* 0x0000000000ff7806 */ /* 0x000fe20000000100 */
[----:B-----5:R-:W-:-:S12]  /*3e20*/  ENDCOLLECTIVE ;  /* 0x000000000000791b */ /* 0x020fd80003800000 */
.L_x_1218:
[----:B------:R-:W-:Y:S05]  /*3e30*/  BSYNC B1 ;  /* 0x0000000000017941 */ /* 0x000fea0003800000 */
.L_x_1217:
[----:B------:R-:W-:Y:S05]  /*3e40*/  BRA `(.L_x_1219) ;  /* 0xffffffe400e47947 */ /* 0x000fea000383ffff */
.L_x_1166:
[----:B------:R-:W-:Y:S01]  /*3e50*/  BSSY B1, `(.L_x_1220) ;  /* 0x0000006000017945 */ /* 0x000fe20003800000 */
[----:B------:R-:W-:Y:S01]  /*3e60*/  PLOP3.LUT P0, PT, P0, PT, PT, 0x8, 0x80 ;  /* 0x000000000080781c */ /* 0x000fe2000070e170 */
[----:B------:R-:W-:-:S12]  /*3e70*/  IMAD.MOV.U32 R23, RZ, RZ, -0x1 ;  /* 0xffffffffff177424 */ /* 0x000fd800078e00ff */
[----:B-----5:R-:W-:Y:S05]  /*3e80*/  WARPSYNC.COLLECTIVE R23, `(.L_x_1221) ;  /* 0x0000000017087348 */ /* 0x020fea0003c00000 */
[----:B------:R-:W-:Y:S01]  /*3e90*/  VOTE.ANY P0, P0 ;  /* 0x0000000000ff7806 */ /* 0x000fe20000000100 */
[----:B-----5:R-:W-:-:S12]  /*3ea0*/  ENDCOLLECTIVE ;  /* 0x000000000000791b */ /* 0x020fd80003800000 */
.L_x_1221:
[----:B------:R-:W-:Y:S05]  /*3eb0*/  BSYNC B1 ;  /* 0x0000000000017941 */ /* 0x000fea0003800000 */
.L_x_1220:
[----:B------:R-:W-:Y:S05]  /*3ec0*/  BRA `(.L_x_1222) ;  /* 0xffffffe400f47947 */ /* 0x000fea000383ffff */
.L_x_1168:
[----:B------:R-:W0:Y:S01]  /*3ed0*/  S2R R28, SR_GEMASK ;  /* 0x00000000001c7919 */ /* 0x000e220000003c00 */
[----:B------:R-:W-:Y:S01]  /*3ee0*/  BSSY B1, `(.L_x_1223) ;  /* 0x0000006000017945 */ /* 0x000fe20003800000 */
[----:B------:R-:W-:Y:S01]  /*3ef0*/  PLOP3.LUT P0, PT, P0, PT, PT, 0x8, 0x80 ;  /* 0x000000000080781c */ /* 0x000fe2000070e170 */
[----:B------:R-:W-:-:S12]  /*3f00*/  IMAD.MOV.U32 R23, RZ, RZ, -0x1 ;  /* 0xffffffffff177424 */ /* 0x000fd800078e00ff */
[----:B0----5:R-:W-:Y:S05]  /*3f10*/  WARPSYNC.COLLECTIVE R23, `(.L_x_1224) ;  /* 0x0000000017087348 */ /* 0x021fea0003c00000 */
[----:B------:R-:W-:Y:S01]  /*3f20*/  VOTE.ANY R23, PT, P0 ;  /* 0x0000000000177806 */ /* 0x000fe200000e0100 */
[----:B0----5:R-:W-:Y:S06]  /*3f30*/  ENDCOLLECTIVE ;  /* 0x000000000000791b */ /* 0x021fec0003800000 */
.L_x_1224:
[----:B------:R-:W-:Y:S05]  /*3f40*/  BSYNC B1 ;  /* 0x0000000000017941 */ /* 0x000fea0003800000 */
.L_x_1223:
        /* <DEDUP_REMOVED lines=15> */
.L_x_1225:
        /* <DEDUP_REMOVED lines=8> */
.L_x_1226:
        /* <DEDUP_REMOVED lines=8> */
.L_x_1227:
        /* <DEDUP_REMOVED lines=8> */
.L_x_1228:
        /* <DEDUP_REMOVED lines=9> */
.L_x_1229:
[----:B------:R-:W-:Y:S05]  /*4250*/  WARPSYNC.COLLECTIVE R23, `(.L_x_1230) ;  /* 0x0000000017087348 */ /* 0x000fea0003c00000 */
[----:B------:R-:W-:Y:S01]  /*4260*/  VOTE.ALL P0, P0 ;  /* 0x0000000000ff7806 */ /* 0x000fe20000000000 */
[----:B------:R-:W-:-:S12]  /*4270*/  ENDCOLLECTIVE ;  /* 0x000000000000791b */ /* 0x000fd80003800000 */
.L_x_1230:
[----:B------:R-:W0:Y:S01]  /*4280*/  LDC.64 R10, c[0x0][0x3b0] ;  /* 0x0000ec00ff0a7b82 */ /* 0x000e220000000a00 */
[----:B------:R-:W-:-:S04]  /*4290*/  ISETP.GT.AND P2, PT, R4, R29, PT ;  /* 0x0000001d0400720c */ /* 0x000fc80003f44270 */
[----:B------:R-:W-:-:S05]  /*42a0*/  SEL R20, R25, RZ, !P2 ;  /* 0x000000ff19147207 */ /* 0x000fca0005000000 */
[----:B------:R-:W-:Y:S01]  /*42b0*/  IMAD.IADD R20, R19, 0x1, R20 ;  /* 0x0000000113147824 */ /* 0x000fe200078e0214 */
[----:B0-----:R-:W-:-:S05]  /*42c0*/  IADD3 R21, P2, PT, R10, 0x100, RZ ;  /* 0x000001000a157810 */ /* 0x001fca0007f5e0ff */
[----:B------:R-:W-:Y:S01]  /*42d0*/  IMAD.X R22, RZ, RZ, R11, P2 ;  /* 0x000000ffff167224 */ /* 0x000fe200010e060b */
[----:B------:R-:W-:Y:S07]  /*42e0*/  BRA `(.L_x_1231) ;  /* 0xffffffe400887947 */ /* 0x000fee000383ffff */
.L_x_1170:
[----:B------:R-:W-:Y:S01]  /*42f0*/  BSSY B1, `(.L_x_1232) ;  /* 0x0000006000017945 */ /* 0x000fe20003800000 */
[----:B------:R-:W-:Y:S01]  /*4300*/  PLOP3.LUT P0, PT, P0, PT, PT, 0x8, 0x80 ;  /* 0x000000000080781c */ /* 0x000fe2000070e170 */
[----:B------:R-:W-:-:S12]  /*4310*/  IMAD.MOV.U32 R23, RZ, RZ, -0x1 ;  /* 0xffffffffff177424 */ /* 0x000fd800078e00ff */
[----:B-----5:R-:W-:Y:S05]  /*4320*/  WARPSYNC.COLLECTIVE R23, `(.L_x_1233) ;  /* 0x0000000017087348 */ /* 0x020fea0003c00000 */
[----:B------:R-:W-:Y:S01]  /*4330*/  VOTE.ANY P0, P0 ;  /* 0x0000000000ff7806 */ /* 0x000fe20000000100 */
[----:B-----5:R-:W-:-:S12]  /*4340*/  ENDCOLLECTIVE ;  /* 0x000000000000791b */ /* 0x020fd80003800000 */
.L_x_1233:
[----:B------:R-:W-:Y:S05]  /*4350*/  BSYNC B1 ;  /* 0x0000000000017941 */ /* 0x000fea0003800000 */
.L_x_1232:
[----:B------:R-:W-:Y:S05]  /*4360*/  BRA `(.L_x_1234) ;  /* 0xffffffe400907947 */ /* 0x000fea000383ffff */
.L_x_1174:
[----:B------:R-:W-:Y:S01]  /*4370*/  BSSY B1, `(.L_x_1235) ;  /* 0x0000006000017945 */ /* 0x000fe20003800000 */
[----:B------:R-:W-:Y:S01]  /*4380*/  PLOP3.LUT P0, PT, P0, PT, PT, 0x8, 0x80 ;  /* 0x000000000080781c */ /* 0x000fe2000070e170 */
[----:B------:R-:W-:-:S12]  /*4390*/  IMAD.MOV.U32 R23, RZ, RZ, -0x1 ;  /* 0xffffffffff177424 */ /* 0x000fd800078e00ff */
[----:B-----5:R-:W-:Y:S05]  /*43a0*/  WARPSYNC.COLLECTIVE R23, `(.L_x_1236) ;  /* 0x0000000017087348 */ /* 0x020fea0003c00000 */
[----:B------:R-:W-:Y:S01]  /*43b0*/  VOTE.ANY P0, P0 ;  /* 0x0000000000ff7806 */ /* 0x000fe20000000100 */
[----:B-----5:R-:W-:-:S12]  /*43c0*/  ENDCOLLECTIVE ;  /* 0x000000000000791b */ /* 0x020fd80003800000 */
.L_x_1236:
[----:B------:R-:W-:Y:S05]  /*43d0*/  BSYNC B1 ;  /* 0x0000000000017941 */ /* 0x000fea0003800000 */
.L_x_1235:
[----:B------:R-:W-:Y:S05]  /*43e0*/  BRA `(.L_x_1237) ;  /* 0xffffffe400a07947 */ /* 0x000fea000383ffff */
.L_x_1176:
[----:B------:R-:W-:Y:S01]  /*43f0*/  BSSY B1, `(.L_x_1238) ;  /* 0x0000006000017945 */ /* 0x000fe20003800000 */
[----:B------:R-:W-:Y:S01]  /*4400*/  PLOP3.LUT P0, PT, P0, PT, PT, 0x8, 0x80 ;  /* 0x000000000080781c */ /* 0x000fe2000070e170 */
[----:B------:R-:W-:-:S12]  /*4410*/  IMAD.MOV.U32 R23, RZ, RZ, -0x1 ;  /* 0xffffffffff177424 */ /* 0x000fd800078e00ff */
[----:B-----5:R-:W-:Y:S05]  /*4420*/  WARPSYNC.COLLECTIVE R23, `(.L_x_1239) ;  /* 0x0000000017087348 */ /* 0x020fea0003c00000 */
[----:B------:R-:W-:Y:S01]  /*4430*/  VOTE.ANY R23, PT, P0 ;  /* 0x0000000000177806 */ /* 0x000fe200000e0100 */
[----:B-----5:R-:W-:Y:S06]  /*4440*/  ENDCOLLECTIVE ;  /* 0x000000000000791b */ /* 0x020fec0003800000 */
.L_x_1239:
[----:B------:R-:W-:Y:S05]  /*4450*/  BSYNC B1 ;  /* 0x0000000000017941 */ /* 0x000fea0003800000 */
.L_x_1238:
        /* <DEDUP_REMOVED lines=12> */
.L_x_1240:
        /* <DEDUP_REMOVED lines=8> */
.L_x_1241:
[----:B------:R-:W-:Y:S01]  /*45a0*/  IMAD.MOV.U32 R10, RZ, RZ, 0x4 ;  /* 0x00000004ff0a7424 */ /* 0x000fe200078e00ff */
[----:B------:R-:W-:Y:S02]  /*45b0*/  SEL R25, R25, RZ, !P0 ;  /* 0x000000ff19197207 */ /* 0x000fe40004000000 */
[----:B------:R-:W-:-:S03]  /*45c0*/  ISETP.GT.AND P0, PT, R8, R11, PT ;  /* 0x0000000b0800720c */ /* 0x000fc60003f04270 */
[----:B------:R-:W-:-:S10]  /*45d0*/  IMAD.IADD R24, R29, 0x1, R25 ;  /* 0x000000011d187824 */ /* 0x000fd400078e0219 */
[----:B------:R-:W-:Y:S05]  /*45e0*/  WARPSYNC.COLLECTIVE R23, `(.L_x_1242) ;  /* 0x0000000017087348 */ /* 0x000fea0003c00000 */
[----:B------:R0:W1:Y:S02]  /*45f0*/  SHFL.DOWN P2, R25, R24, R10, R11 ;  /* 0x0800000a18197389 */ /* 0x000064000004000b */
[----:B01----:R-:W-:Y:S05]  /*4600*/  ENDCOLLECTIVE ;  /* 0x000000000000791b */ /* 0x003fea0003800000 */
.L_x_1242:
        /* <DEDUP_REMOVED lines=8> */
.L_x_1243:
        /* <DEDUP_REMOVED lines=8> */
.L_x_1244:
[----:B------:R-:W-:Y:S02]  /*4710*/  SEL R25, R25, RZ, !P0 ;  /* 0x000000ff19197207 */ /* 0x000fe40004000000 */
[----:B------:R-:W-:Y:S02]  /*4720*/  ISETP.NE.AND P0, PT, R18, 0x65, PT ;  /* 0x000000651200780c */ /* 0x000fe40003f05270 */
[----:B------:R-:W-:-:S11]  /*4730*/  IADD3 R20, PT, PT, R29, R25, R20 ;  /* 0x000000191d147210 */ /* 0x000fd60007ffe014 */
[----:B------:R-:W-:Y:S05]  /*4740*/  WARPSYNC.COLLECTIVE R23, `(.L_x_1245) ;  /* 0x0000000017087348 */ /* 0x000fea0003c00000 */
[----:B------:R-:W-:Y:S01]  /*4750*/  VOTE.ALL P0, P0 ;  /* 0x0000000000ff7806 */ /* 0x000fe20000000000 */
[----:B------:R-:W-:-:S12]  /*4760*/  ENDCOLLECTIVE ;  /* 0x000000000000791b */ /* 0x000fd80003800000 */
.L_x_1245:
[----:B------:R-:W-:Y:S05]  /*4770*/  BRA `(.L_x_1246) ;  /* 0xffffffe4003c7947 */ /* 0x000fea000383ffff */
.L_x_1247:
        /* <DEDUP_REMOVED lines=16> */
.L_x_2889:


//--------------------- .text._ZN3cub18CUB_300001_SM_10006detail6select23DeviceSelectSweepKernelINS2_10policy_hubIN4cuda3std3__45tupleIJddiEEENS0_8NullTypeEiLb0ELNS0_10SelectImplE2EE10Policy1000EPS9_PSA_N6thrust24THRUST_300001_SM_1000_NS12zip_iteratorINS8_IJNSH_6detail15normal_iteratorINSH_10device_ptrIdEEEESN_NSK_INSL_IiEEEEEEEEEPiNS0_13ScanTileStateIiLb1EEE8region_0SA_iNS2_19streaming_context_tIiLb0EEELSB_2EEEvT0_T1_T2_T3_T4_T5_T6_T7_iT8_NS1_7vsmem_tE --------------------------
	.section	.text._ZN3cub18CUB_300001_SM_10006detail6select23DeviceSelectSweepKernelINS2_10policy_hubIN4cuda3std3__45tupleIJddiEEENS0_8NullTypeEiLb0ELNS0_10SelectImplE2EE10Policy1000EPS9_PSA_N6thrust24THRUST_300001_SM_1000_NS12zip_iteratorINS8_IJNSH_6detail15normal_iteratorINSH_10device_ptrIdEEEESN_NSK_INSL_IiEEEEEEEEEPiNS0_13ScanTileStateIiLb1EEE8region_0SA_iNS2_19streaming_context_tIiLb0EEELSB_2EEEvT0_T1_T2_T3_T4_T5_T6_T7_iT8_NS1_7vsmem_tE,"ax",@progbits
	.align	128
        .global         _ZN3cub18CUB_300001_SM_10006detail6select23DeviceSelectSweepKernelINS2_10policy_hubIN4cuda3std3__45tupleIJddiEEENS0_8NullTypeEiLb0ELNS0_10SelectImplE2EE10Policy1000EPS9_PSA_N6thrust24THRUST_300001_SM_1000_NS12zip_iteratorINS8_IJNSH_6detail15normal_iteratorINSH_10device_ptrIdEEEESN_NSK_INSL_IiEEEEEEEEEPiNS0_13ScanTileStateIiLb1EEE8region_0SA_iNS2_19streaming_context_tIiLb0EEELSB_2EEEvT0_T1_T2_T3_T4_T5_T6_T7_iT8_NS1_7vsmem_tE
        .type           _ZN3cub18CUB_300001_SM_10006detail6select23DeviceSelectSweepKernelINS2_10policy_hubIN4cuda3std3__45tupleIJddiEEENS0_8NullTypeEiLb0ELNS0_10SelectImplE2EE10Policy1000EPS9_PSA_N6thrust24THRUST_300001_SM_1000_NS12zip_iteratorINS8_IJNSH_6detail15normal_iteratorINSH_10device_ptrIdEEEESN_NSK_INSL_IiEEEEEEEEEPiNS0_13ScanTileStateIiLb1EEE8region_0SA_iNS2_19streaming_context_tIiLb0EEELSB_2EEEvT0_T1_T2_T3_T4_T5_T6_T7_iT8_NS1_7vsmem_tE,@function
        .size           _ZN3cub18CUB_300001_SM_10006detail6select23DeviceSelectSweepKernelINS2_10policy_hubIN4cuda3std3__45tupleIJddiEEENS0_8NullTypeEiLb0ELNS0_10SelectImplE2EE10Policy1000EPS9_PSA_N6thrust24THRUST_300001_SM_1000_NS12zip_iteratorINS8_IJNSH_6detail15normal_iteratorINSH_10device_ptrIdEEEESN_NSK_INSL_IiEEEEEEEEEPiNS0_13ScanTileStateIiLb1EEE8region_0SA_iNS2_19streaming_context_tIiLb0EEELSB_2EEEvT0_T1_T2_T3_T4_T5_T6_T7_iT8_NS1_7vsmem_tE,(.L_x_2890 - _ZN3cub18CUB_300001_SM_10006detail6select23DeviceSelectSweepKernelINS2_10policy_hubIN4cuda3std3__45tupleIJddiEEENS0_8NullTypeEiLb0ELNS0_10SelectImplE2EE10Policy1000EPS9_PSA_N6thrust24THRUST_300001_SM_1000_NS12zip_iteratorINS8_IJNSH_6detail15normal_iteratorINSH_10device_ptrIdEEEESN_NSK_INSL_IiEEEEEEEEEPiNS0_13ScanTileStateIiLb1EEE8region_0SA_iNS2_19streaming_context_tIiLb0EEELSB_2EEEvT0_T1_T2_T3_T4_T5_T6_T7_iT8_NS1_7vsmem_tE)
        .other          _ZN3cub18CUB_300001_SM_10006detail6select23DeviceSelectSweepKernelINS2_10policy_hubIN4cuda3std3__45tupleIJddiEEENS0_8NullTypeEiLb0ELNS0_10SelectImplE2EE10Policy1000EPS9_PSA_N6thrust24THRUST_300001_SM_1000_NS12zip_iteratorINS8_IJNSH_6detail15normal_iteratorINSH_10device_ptrIdEEEESN_NSK_INSL_IiEEEEEEEEEPiNS0_13ScanTileStateIiLb1EEE8region_0SA_iNS2_19streaming_context_tIiLb0EEELSB_2EEEvT0_T1_T2_T3_T4_T5_T6_T7_iT8_NS1_7vsmem_tE,@"STO_CUDA_ENTRY STV_DEFAULT"
_ZN3cub18CUB_300001_SM_10006detail6select23DeviceSelectSweepKernelINS2_10policy_hubIN4cuda3std3__45tupleIJddiEEENS0_8NullTypeEiLb0ELNS0_10SelectImplE2EE10Policy1000EPS9_PSA_N6thrust24THRUST_300001_SM_1000_NS12zip_iteratorINS8_IJNSH_6detail15normal_iteratorINSH_10device_ptrIdEEEESN_NSK_INSL_IiEEEEEEEEEPiNS0_13ScanTileStateIiLb1EEE8region_0SA_iNS2_19streaming_context_tIiLb0EEELSB_2EEEvT0_T1_T2_T3_T4_T5_T6_T7_iT8_NS1_7vsmem_tE:
.text._ZN3cub18CUB_300001_SM_10006detail6select23DeviceSelectSweepKernelINS2_10policy_hubIN4cuda3std3__45tupleIJddiEEENS0_8NullTypeEiLb0ELNS0_10SelectImplE2EE10Policy1000EPS9_PSA_N6thrust24THRUST_300001_SM_1000_NS12zip_iteratorINS8_IJNSH_6detail15normal_iteratorINSH_10device_ptrIdEEEESN_NSK_INSL_IiEEEEEEEEEPiNS0_13ScanTileStateIiLb1EEE8region_0SA_iNS2_19streaming_context_tIiLb0EEELSB_2EEEvT0_T1_T2_T3_T4_T5_T6_T7_iT8_NS1_7vsmem_tE:
        /* <DEDUP_REMOVED lines=31> */
[----:B----4-:R-:W-:-:S04]  /*01f0*/  ISETP.NE.AND P0, PT, R10, RZ, PT ;  /* 0x000000ff0a00720c */ /* 0x010fc80003f05270 */
        /* <DEDUP_REMOVED lines=56> */
.L_x_1249:
        /* <DEDUP_REMOVED lines=63> */
.L_x_1251:
[----:B------:R-:W-:Y:S05]  /*0970*/  NANOSLEEP 0x1c2 ;  /* 0x000001c20000795d */ /* 0x000fea0003800000 */
[----:B------:R-:W-:Y:S01]  /*0980*/  NOP ;  /* 0x0000000000007918 */ /* 0x000fe20000000000 */
.L_x_1252:
[----:B------:R-:W-:-:S05]  /*0990*/  IMAD.WIDE R10, R3, 0x8, R10 ;  /* 0x00000008030a7825 */ /* 0x000fca00078e020a */
[----:B------:R-:W2:Y:S01]  /*09a0*/  LD.E.64.STRONG.GPU R12, desc[UR10][R10.64+0x100] ;  /* 0x0001000a0a0c7980 */ /* 0x000ea2000c10fb00 */
[----:B------:R-:W-:Y:S01]  /*09b0*/  UMOV UR6, 0xffffffff ;  /* 0xffffffff00067882 */ /* 0x000fe20000000000 */
[----:B--2---:R-:W-:Y:S02]  /*09c0*/  ISETP.NE.AND P0, PT, R12, 0x63, PT ;  /* 0x000000630c00780c */ /* 0x004fe40003f05270 */
[----:B------:R-:W-:Y:S11]  /*09d0*/  BRA.DIV UR6, `(.L_x_1253) ;  /* 0x0000001e06e47947 */ /* 0x000ff6000b800000 */
[----:B------:R-:W-:-:S13]  /*09e0*/  VOTE.ANY P0, !P0 ;  /* 0x0000000000ff7806 */ /* 0x000fda0004000100 */
.L_x_1295:
[----:B------:R-:W-:Y:S05]  /*09f0*/  @!P0 BRA `(.L_x_1254) ;  /* 0x0000000000308947 */ /* 0x000fea0003800000 */
.L_x_1258:
[----:B------:R-:W-:Y:S05]  /*0a00*/  YIELD ;  /* 0x0000000000007946 */ /* 0x000fea0003800000 */
[----:B------:R-:W-:Y:S05]  /*0a10*/  @P1 BRA `(.L_x_1255) ;  /* 0x0000000000081947 */ /* 0x000fea0003800000 */
[----:B------:R0:W-:Y:S06]  /*0a20*/  MEMBAR.SC.CTA ;  /* 0x0000000000007992 */ /* 0x0001ec0000000000 */
[----:B0-----:R-:W-:Y:S05]  /*0a30*/  BRA `(.L_x_1256) ;  /* 0x0000000000087947 */ /* 0x001fea0003800000 */
.L_x_1255:
[----:B------:R-:W-:Y:S05]  /*0a40*/  NANOSLEEP 0x15e ;  /* 0x0000015e0000795d */ /* 0x000fea0003800000 */
[----:B------:R-:W-:Y:S01]  /*0a50*/  NOP ;  /* 0x0000000000007918 */ /* 0x000fe20000000000 */
.L_x_1256:
[----:B------:R-:W2:Y:S01]  /*0a60*/  LD.E.64.STRONG.GPU R12, desc[UR10][R10.64+0x100] ;  /* 0x0001000a0a0c7980 */ /* 0x000ea2000c10fb00 */
[----:B------:R-:W-:Y:S01]  /*0a70*/  UMOV UR6, 0xffffffff ;  /* 0xffffffff00067882 */ /* 0x000fe20000000000 */
[----:B--2---:R-:W-:Y:S02]  /*0a80*/  ISETP.NE.AND P0, PT, R12, 0x63, PT ;  /* 0x000000630c00780c */ /* 0x004fe40003f05270 */
[----:B------:R-:W-:Y:S11]  /*0a90*/  BRA.DIV UR6, `(.L_x_1257) ;  /* 0x0000001e06d47947 */ /* 0x000ff6000b800000 */
[----:B------:R-:W-:-:S13]  /*0aa0*/  VOTE.ANY P0, !P0 ;  /* 0x0000000000ff7806 */ /* 0x000fda0004000100 */
.L_x_1298:
[----:B------:R-:W-:Y:S05]  /*0ab0*/  @P0 BRA `(.L_x_1258) ;  /* 0xfffffffc00d00947 */ /* 0x000fea000383ffff */
.L_x_1254:
        /* <DEDUP_REMOVED lines=38> */
.L_x_1307:
[----:B------:R-:W-:Y:S05]  /*0d20*/  @!P0 BRA `(.L_x_1260) ;  /* 0x0000000000dc8947 */ /* 0x000fea0003800000 */
.L_x_1268:
        /* <DEDUP_REMOVED lines=9> */
.L_x_1310:
[----:B------:R-:W-:Y:S05]  /*0dc0*/  @!P0 BRA `(.L_x_1262) ;  /* 0x0000000000348947 */ /* 0x000fea0003800000 */
[----:B------:R-:W-:-:S13]  /*0dd0*/  ISETP.GT.U32.AND P1, PT, R0, 0x1f3, PT ;  /* 0x000001f30000780c */ /* 0x000fda0003f24070 */
.L_x_1266:
[----:B------:R-:W-:Y:S05]  /*0de0*/  YIELD ;  /* 0x0000000000007946 */ /* 0x000fea0003800000 */
[----:B------:R-:W-:Y:S05]  /*0df0*/  @P1 BRA `(.L_x_1263) ;  /* 0x0000000000081947 */ /* 0x000fea0003800000 */
[----:B------:R0:W-:Y:S06]  /*0e00*/  MEMBAR.SC.CTA ;  /* 0x0000000000007992 */ /* 0x0001ec0000000000 */
[----:B0-----:R-:W-:Y:S05]  /*0e10*/  BRA `(.L_x_1264) ;  /* 0x0000000000087947 */ /* 0x001fea0003800000 */
.L_x_1263:
[----:B------:R-:W-:Y:S05]  /*0e20*/  NANOSLEEP 0x15e ;  /* 0x0000015e0000795d */ /* 0x000fea0003800000 */
[----:B------:R-:W-:Y:S01]  /*0e30*/  NOP ;  /* 0x0000000000007918 */ /* 0x000fe20000000000 */
.L_x_1264:
[----:B------:R-:W2:Y:S01]  /*0e40*/  LD.E.64.STRONG.GPU R12, desc[UR10][R10.64+-0x100] ;  /* 0xffff000a0a0c7980 */ /* 0x000ea2000c10fb00 */
[----:B------:R-:W-:Y:S01]  /*0e50*/  UMOV UR6, 0xffffffff ;  /* 0xffffffff00067882 */ /* 0x000fe20000000000 */
[----:B--2---:R-:W-:Y:S02]  /*0e60*/  ISETP.NE.AND P0, PT, R12, 0x63, PT ;  /* 0x000000630c00780c */ /* 0x004fe40003f05270 */
[----:B------:R-:W-:Y:S11]  /*0e70*/  BRA.DIV UR6, `(.L_x_1265) ;  /* 0x0000002206207947 */ /* 0x000ff6000b800000 */
[----:B------:R-:W-:-:S13]  /*0e80*/  VOTE.ANY P0, !P0 ;  /* 0x0000000000ff7806 */ /* 0x000fda0004000100 */
.L_x_1313:
[----:B------:R-:W-:Y:S05]  /*0e90*/  @P0 BRA `(.L_x_1266) ;  /* 0xfffffffc00d00947 */ /* 0x000fea000383ffff */
.L_x_1262:
        /* <DEDUP_REMOVED lines=31> */
.L_x_1322:
[----:B------:R-:W-:Y:S05]  /*1090*/  @P0 BRA `(.L_x_1268) ;  /* 0xfffffffc00240947 */ /* 0x000fea000383ffff */
.L_x_1260:
        /* <DEDUP_REMOVED lines=16> */
.L_x_1250:
[----:B------:R-:W0:Y:S01]  /*11a0*/  S2R R3, SR_CgaCtaId ;  /* 0x0000000000037919 */ /* 0x000e220000008800 */
[----:B------:R-:W-:Y:S05]  /*11b0*/  WARPSYNC.ALL ;  /* 0x0000000000007948 */ /* 0x000fea0003800000 */
[----:B------:R-:W-:Y:S01]  /*11c0*/  BAR.SYNC.DEFER_BLOCKING 0x0 ;  /* 0x0000000000007b1d */ /* 0x000fe20000010000 */
[----:B--2---:R-:W-:Y:S02]  /*11d0*/  MOV R0, 0x400 ;  /* 0x0000040000007802 */ /* 0x004fe40000000f00 */
[----:B------:R-:W-:Y:S02]  /*11e0*/  ISETP.NE.AND P0, PT, R27, RZ, PT ;  /* 0x000000ff1b00720c */ /* 0x000fe40003f05270 */
[----:B------:R-:W-:Y:S01]  /*11f0*/  ISETP.NE.AND P1, PT, R2, RZ, PT ;  /* 0x000000ff0200720c */ /* 0x000fe20003f25270 */
        /* <DEDUP_REMOVED lines=15> */
[----:B------:R-:W-:-:S04]  /*12f0*/  @P1 IMAD.IADD R5, R16, 0x1, R4 ;  /* 0x0000000110051824 */ /* 0x000fc800078e0204 */
        /* <DEDUP_REMOVED lines=20> */
.L_x_1248:
        /* <DEDUP_REMOVED lines=83> */
.L_x_1272:
[----:B------:R-:W-:Y:S05]  /*1970*/  BSYNC.RECONVERGENT B0 ;  /* 0x0000000000007941 */ /* 0x000fea0003800200 */
.L_x_1271:
[----:B------:R-:W-:Y:S05]  /*1980*/  BRA `(.L_x_1270) ;  /* 0x0000000c00e07947 */ /* 0x000fea0003800000 */
.L_x_1269:
        /* <DEDUP_REMOVED lines=23> */
[----:B--2---:R-:W-:-:S04]  /*1b00*/  @!P1 ISETP.NE.AND P0, PT, R3, RZ, PT ;  /* 0x000000ff0300920c */ /* 0x004fc80003f05270 */
[----:B------:R-:W-:Y:S02]  /*1b10*/  @!P1 SEL R2, RZ, 0x1, !P0 ;  /* 0x00000001ff029807 */ /* 0x000fe40004000000 */
        /* <DEDUP_REMOVED lines=44> */
.L_x_1274:
[----:B------:R-:W-:Y:S05]  /*1de0*/  NANOSLEEP 0x1c2 ;  /* 0x000001c20000795d */ /* 0x000fea0003800000 */
[----:B------:R-:W-:Y:S01]  /*1df0*/  NOP ;  /* 0x0000000000007918 */ /* 0x000fe20000000000 */
.L_x_1275:
[----:B------:R-:W-:-:S05]  /*1e00*/  IMAD.WIDE R8, R20, 0x8, R8 ;  /* 0x0000000814087825 */ /* 0x000fca00078e0208 */
[----:B------:R-:W2:Y:S01]  /*1e10*/  LD.E.64.STRONG.GPU R18, desc[UR10][R8.64+0x100] ;  /* 0x0001000a08127980 */ /* 0x000ea2000c10fb00 */
[----:B------:R-:W-:Y:S01]  /*1e20*/  UMOV UR7, 0xffffffff ;  /* 0xffffffff00077882 */ /* 0x000fe20000000000 */
[----:B--2---:R-:W-:Y:S02]  /*1e30*/  ISETP.NE.AND P0, PT, R18, 0x63, PT ;  /* 0x000000631200780c */ /* 0x004fe40003f05270 */
[----:B------:R-:W-:Y:S11]  /*1e40*/  BRA.DIV UR7, `(.L_x_1276) ;  /* 0x0000001607307947 */ /* 0x000ff6000b800000 */
[----:B------:R-:W-:-:S13]  /*1e50*/  VOTE.ANY P0, !P0 ;  /* 0x0000000000ff7806 */ /* 0x000fda0004000100 */
.L_x_1325:
[----:B------:R-:W-:Y:S05]  /*1e60*/  @!P0 BRA `(.L_x_1277) ;  /* 0x0000000000308947 */ /* 0x000fea0003800000 */
.L_x_1281:
[----:B------:R-:W-:Y:S05]  /*1e70*/  YIELD ;  /* 0x0000000000007946 */ /* 0x000fea0003800000 */
[----:B------:R-:W-:Y:S05]  /*1e80*/  @P1 BRA `(.L_x_1278) ;  /* 0x0000000000081947 */ /* 0x000fea0003800000 */
[----:B------:R0:W-:Y:S06]  /*1e90*/  MEMBAR.SC.CTA ;  /* 0x0000000000007992 */ /* 0x0001ec0000000000 */
[----:B0-----:R-:W-:Y:S05]  /*1ea0*/  BRA `(.L_x_1279) ;  /* 0x0000000000087947 */ /* 0x001fea0003800000 */
.L_x_1278:
[----:B------:R-:W-:Y:S05]  /*1eb0*/  NANOSLEEP 0x15e ;  /* 0x0000015e0000795d */ /* 0x000fea0003800000 */
[----:B------:R-:W-:Y:S01]  /*1ec0*/  NOP ;  /* 0x0000000000007918 */ /* 0x000fe20000000000 */
.L_x_1279:
[----:B------:R-:W2:Y:S01]  /*1ed0*/  LD.E.64.STRONG.GPU R18, desc[UR10][R8.64+0x100] ;  /* 0x0001000a08127980 */ /* 0x000ea2000c10fb00 */
[----:B------:R-:W-:Y:S01]  /*1ee0*/  UMOV UR7, 0xffffffff ;  /* 0xffffffff00077882 */ /* 0x000fe20000000000 */
[----:B--2---:R-:W-:Y:S02]  /*1ef0*/  ISETP.NE.AND P0, PT, R18, 0x63, PT ;  /* 0x000000631200780c */ /* 0x004fe40003f05270 */
[----:B------:R-:W-:Y:S11]  /*1f00*/  BRA.DIV UR7, `(.L_x_1280) ;  /* 0x0000001607207947 */ /* 0x000ff6000b800000 */
[----:B------:R-:W-:-:S13]  /*1f10*/  VOTE.ANY P0, !P0 ;  /* 0x0000000000ff7806 */ /* 0x000fda0004000100 */
.L_x_1328:
[----:B------:R-:W-:Y:S05]  /*1f20*/  @P0 BRA `(.L_x_1281) ;  /* 0xfffffffc00d00947 */ /* 0x000fea000383ffff */
.L_x_1277:
        /* <DEDUP_REMOVED lines=38> */
.L_x_1337:
[----:B------:R-:W-:Y:S05]  /*2190*/  @!P0 BRA `(.L_x_1283) ;  /* 0x0000000000dc8947 */ /* 0x000fea0003800000 */
.L_x_1291:
        /* <DEDUP_REMOVED lines=9> */
.L_x_1340:
[----:B------:R-:W-:Y:S05]  /*2230*/  @!P0 BRA `(.L_x_1285) ;  /* 0x0000000000348947 */ /* 0x000fea0003800000 */
[----:B------:R-:W-:-:S13]  /*2240*/  ISETP.GT.U32.AND P1, PT, R0, 0x1f3, PT ;  /* 0x000001f30000780c */ /* 0x000fda0003f24070 */
.L_x_1289:
[----:B------:R-:W-:Y:S05]  /*2250*/  YIELD ;  /* 0x0000000000007946 */ /* 0x000fea0003800000 */
[----:B------:R-:W-:Y:S05]  /*2260*/  @P1 BRA `(.L_x_1286) ;  /* 0x0000000000081947 */ /* 0x000fea0003800000 */
[----:B------:R0:W-:Y:S06]  /*2270*/  MEMBAR.SC.CTA ;  /* 0x0000000000007992 */ /* 0x0001ec0000000000 */
[----:B0-----:R-:W-:Y:S05]  /*2280*/  BRA `(.L_x_1287) ;  /* 0x0000000000087947 */ /* 0x001fea0003800000 */
.L_x_1286:
[----:B------:R-:W-:Y:S05]  /*2290*/  NANOSLEEP 0x15e ;  /* 0x0000015e0000795d */ /* 0x000fea0003800000 */
[----:B------:R-:W-:Y:S01]  /*22a0*/  NOP ;  /* 0x0000000000007918 */ /* 0x000fe20000000000 */
.L_x_1287:
[----:B------:R-:W2:Y:S01]  /*22b0*/  LD.E.64.STRONG.GPU R18, desc[UR10][R10.64+-0x100] ;  /* 0xffff000a0a127980 */ /* 0x000ea2000c10fb00 */
[----:B------:R-:W-:Y:S01]  /*22c0*/  UMOV UR7, 0xffffffff ;  /* 0xffffffff00077882 */ /* 0x000fe20000000000 */
[----:B--2---:R-:W-:Y:S02]  /*22d0*/  ISETP.NE.AND P0, PT, R18, 0x63, PT ;  /* 0x000000631200780c */ /* 0x004fe40003f05270 */
[----:B------:R-:W-:Y:S11]  /*22e0*/  BRA.DIV UR7, `(.L_x_1288) ;  /* 0x00000016076c7947 */ /* 0x000ff6000b800000 */
[----:B------:R-:W-:-:S13]  /*22f0*/  VOTE.ANY P0, !P0 ;  /* 0x0000000000ff7806 */ /* 0x000fda0004000100 */
.L_x_1343:
[----:B------:R-:W-:Y:S05]  /*2300*/  @P0 BRA `(.L_x_1289) ;  /* 0xfffffffc00d00947 */ /* 0x000fea000383ffff */
.L_x_1285:
        /* <DEDUP_REMOVED lines=31> */
.L_x_1352:
[----:B------:R-:W-:Y:S05]  /*2500*/  @P0 BRA `(.L_x_1291) ;  /* 0xfffffffc00240947 */ /* 0x000fea000383ffff */
.L_x_1283:
        /* <DEDUP_REMOVED lines=16> */
.L_x_1273:
        /* <DEDUP_REMOVED lines=47> */
.L_x_1292:
[----:B------:R-:W-:Y:S05]  /*2900*/  BSYNC.RECONVERGENT B0 ;  /* 0x0000000000007941 */ /* 0x000fea0003800200 */
.L_x_1270:
[----:B------:R-:W2:Y:S02]  /*2910*/  S2R R0, SR_TID.X ;  /* 0x0000000000007919 */ /* 0x000ea40000002100 */
[----:B--2---:R-:W-:-:S13]  /*2920*/  ISETP.NE.AND P0, PT, R0, RZ, PT ;  /* 0x000000ff0000720c */ /* 0x004fda0003f05270 */
[----:B------:R-:W-:Y:S05]  /*2930*/  @P0 EXIT ;  /* 0x000000000000094d */ /* 0x000fea0003800000 */
[----:B01----:R-:W0:Y:S02]  /*2940*/  LDC.64 R2, c[0x0][0x3a8] ;  /* 0x0000ea00ff027b82 */ /* 0x003e240000000a00 */
[----:B0-----:R-:W-:Y:S01]  /*2950*/  STG.E desc[UR10][R2.64], R10 ;  /* 0x0000000a02007986 */ /* 0x001fe2000c10190a */
[----:B------:R-:W-:Y:S05]  /*2960*/  EXIT ;  /* 0x000000000000794d */ /* 0x000fea0003800000 */
.L_x_1253:
[----:B------:R-:W-:Y:S01]  /*2970*/  BSSY B0, `(.L_x_1293) ;  /* 0x0000006000007945 */ /* 0x000fe20003800000 */
[----:B------:R-:W-:Y:S01]  /*2980*/  PLOP3.LUT P0, PT, P0, PT, PT, 0x8, 0x80 ;  /* 0x000000000080781c */ /* 0x000fe2000070e170 */
[----:B------:R-:W-:-:S12]  /*2990*/  IMAD.MOV.U32 R23, RZ, RZ, -0x1 ;  /* 0xffffffffff177424 */ /* 0x000fd800078e00ff */
[----:B-----5:R-:W-:Y:S05]  /*29a0*/  WARPSYNC.COLLECTIVE R23, `(.L_x_1294) ;  /* 0x0000000017087348 */ /* 0x020fea0003c00000 */
[----:B------:R-:W-:Y:S01]  /*29b0*/  VOTE.ANY P0, P0 ;  /* 0x0000000000ff7806 */ /* 0x000fe20000000100 */
[----:B-----5:R-:W-:-:S12]  /*29c0*/  ENDCOLLECTIVE ;  /* 0x000000000000791b */ /* 0x020fd80003800000 */
.L_x_1294:
[----:B------:R-:W-:Y:S05]  /*29d0*/  BSYNC B0 ;  /* 0x0000000000007941 */ /* 0x000fea0003800000 */
.L_x_1293:
[----:B------:R-:W-:Y:S05]  /*29e0*/  BRA `(.L_x_1295) ;  /* 0xffffffe000007947 */ /* 0x000fea000383ffff */
.L_x_1257:
[----:B------:R-:W-:Y:S01]  /*29f0*/  BSSY B0, `(.L_x_1296) ;  /* 0x0000006000007945 */ /* 0x000fe20003800000 */
[----:B------:R-:W-:Y:S01]  /*2a00*/  PLOP3.LUT P0, PT, P0, PT, PT, 0x8, 0x80 ;  /* 0x000000000080781c */ /* 0x000fe2000070e170 */
[----:B------:R-:W-:-:S12]  /*2a10*/  IMAD.MOV.U32 R23, RZ, RZ, -0x1 ;  /* 0xffffffffff177424 */ /* 0x000fd800078e00ff */
[----:B-----5:R-:W-:Y:S05]  /*2a20*/  WARPSYNC.COLLECTIVE R23, `(.L_x_1297) ;  /* 0x0000000017087348 */ /* 0x020fea0003c00000 */
[----:B------:R-:W-:Y:S01]  /*2a30*/  VOTE.ANY P0, P0 ;  /* 0x0000000000ff7806 */ /* 0x000fe20000000100 */
[----:B-----5:R-:W-:-:S12]  /*2a40*/  ENDCOLLECTIVE ;  /* 0x000000000000791b */ /* 0x020fd80003800000 */
.L_x_1297:
[----:B------:R-:W-:Y:S05]  /*2a50*/  BSYNC B0 ;  /* 0x0000000000007941 */ /* 0x000fea0003800000 */
.L_x_1296:
[----:B------:R-:W-:Y:S05]  /*2a60*/  BRA `(.L_x_1298) ;  /* 0xffffffe000107947 */ /* 0x000fea000383ffff */
.L_x_1259:
[----:B------:R-:W0:Y:S01]  /*2a70*/  S2R R28, SR_GEMASK ;  /* 0x00000000001c7919 */ /* 0x000e220000003c00 */
[----:B------:R-:W-:Y:S01]  /*2a80*/  BSSY B0, `(.L_x_1299) ;  /* 0x0000006000007945 */ /* 0x000fe20003800000 */
[----:B------:R-:W-:Y:S01]  /*2a90*/  PLOP3.LUT P0, PT, P0, PT, PT, 0x8, 0x80 ;  /* 0x000000000080781c */ /* 0x000fe2000070e170 */
[----:B------:R-:W-:-:S12]  /*2aa0*/  IMAD.MOV.U32 R23, RZ, RZ, -0x1 ;  /* 0xffffffffff177424 */ /* 0x000fd800078e00ff */
[----:B0----5:R-:W-:Y:S05]  /*2ab0*/  WARPSYNC.COLLECTIVE R23, `(.L_x_1300) ;  /* 0x0000000017087348 */ /* 0x021fea0003c00000 */
[----:B------:R-:W-:Y:S01]  /*2ac0*/  VOTE.ANY R23, PT, P0 ;  /* 0x0000000000177806 */ /* 0x000fe200000e0100 */
[----:B0----5:R-:W-:Y:S06]  /*2ad0*/  ENDCOLLECTIVE ;  /* 0x000000000000791b */ /* 0x021fec0003800000 */
.L_x_1300:
[----:B------:R-:W-:Y:S05]  /*2ae0*/  BSYNC B0 ;  /* 0x0000000000007941 */ /* 0x000fea0003800000 */
.L_x_1299:
        /* <DEDUP_REMOVED lines=14> */
.L_x_1301:
        /* <DEDUP_REMOVED lines=9> */
.L_x_1302:
        /* <DEDUP_REMOVED lines=9> */
.L_x_1303:
        /* <DEDUP_REMOVED lines=8> */
.L_x_1304:
        /* <DEDUP_REMOVED lines=8> */
.L_x_1305:
[----:B------:R-:W-:Y:S05]  /*2df0*/  WARPSYNC.COLLECTIVE R23, `(.L_x_1306) ;  /* 0x0000000017087348 */ /* 0x000fea0003c00000 */
[----:B------:R-:W-:Y:S01]  /*2e00*/  VOTE.ALL P0, P0 ;  /* 0x0000000000ff7806 */ /* 0x000fe20000000000 */
[----:B------:R-:W-:-:S12]  /*2e10*/  ENDCOLLECTIVE ;  /* 0x000000000000791b */ /* 0x000fd80003800000 */
.L_x_1306:
[----:B------:R-:W-:-:S04]  /*2e20*/  ISETP.GT.AND P1, PT, R16, R11, PT ;  /* 0x0000000b1000720c */ /* 0x000fc80003f24270 */
[----:B------:R-:W-:Y:S02]  /*2e30*/  SEL R12, R25, RZ, !P1 ;  /* 0x000000ff190c7207 */ /* 0x000fe40004800000 */
[----:B------:R-:W-:-:S03]  /*2e40*/  IADD3 R18, P1, PT, R18, 0x100, RZ ;  /* 0x0000010012127810 */ /* 0x000fc60007f3e0ff */
[----:B------:R-:W-:Y:S02]  /*2e50*/  IMAD.IADD R17, R13, 0x1, R12 ;  /* 0x000000010d117824 */ /* 0x000fe400078e020c */
[----:B------:R-:W-:Y:S01]  /*2e60*/  IMAD.X R19, RZ, RZ, R19, P1 ;  /* 0x000000ffff137224 */ /* 0x000fe200008e0613 */
[----:B------:R-:W-:Y:S07]  /*2e70*/  BRA `(.L_x_1307) ;  /* 0xffffffdc00a87947 */ /* 0x000fee000383ffff */
.L_x_1261:
[----:B------:R-:W-:Y:S01]  /*2e80*/  BSSY B0, `(.L_x_1308) ;  /* 0x0000006000007945 */ /* 0x000fe20003800000 */
[----:B------:R-:W-:Y:S01]  /*2e90*/  PLOP3.LUT P0, PT, P0, PT, PT, 0x8, 0x80 ;  /* 0x000000000080781c */ /* 0x000fe2000070e170 */
[----:B------:R-:W-:-:S12]  /*2ea0*/  IMAD.MOV.U32 R23, RZ, RZ, -0x1 ;  /* 0xffffffffff177424 */ /* 0x000fd800078e00ff */
[----:B-----5:R-:W-:Y:S05]  /*2eb0*/  WARPSYNC.COLLECTIVE R23, `(.L_x_1309) ;  /* 0x0000000017087348 */ /* 0x020fea0003c00000 */
[----:B------:R-:W-:Y:S01]  /*2ec0*/  VOTE.ANY P0, P0 ;  /* 0x0000000000ff7806 */ /* 0x000fe20000000100 */
[----:B-----5:R-:W-:-:S12]  /*2ed0*/  ENDCOLLECTIVE ;  /* 0x000000000000791b */ /* 0x020fd80003800000 */
.L_x_1309:
[----:B------:R-:W-:Y:S05]  /*2ee0*/  BSYNC B0 ;  /* 0x0000000000007941 */ /* 0x000fea0003800000 */
.L_x_1308:
[----:B------:R-:W-:Y:S05]  /*2ef0*/  BRA `(.L_x_1310) ;  /* 0xffffffdc00b07947 */ /* 0x000fea000383ffff */
.L_x_1265:
[----:B------:R-:W-:Y:S01]  /*2f00*/  BSSY B0, `(.L_x_1311) ;  /* 0x0000006000007945 */ /* 0x000fe20003800000 */
[----:B------:R-:W-:Y:S01]  /*2f10*/  PLOP3.LUT P0, PT, P0, PT, PT, 0x8, 0x80 ;  /* 0x000000000080781c */ /* 0x000fe2000070e170 */
[----:B------:R-:W-:-:S12]  /*2f20*/  IMAD.MOV.U32 R23, RZ, RZ, -0x1 ;  /* 0xffffffffff177424 */ /* 0x000fd800078e00ff */
[----:B-----5:R-:W-:Y:S05]  /*2f30*/  WARPSYNC.COLLECTIVE R23, `(.L_x_1312) ;  /* 0x0000000017087348 */ /* 0x020fea0003c00000 */
[----:B------:R-:W-:Y:S01]  /*2f40*/  VOTE.ANY P0, P0 ;  /* 0x0000000000ff7806 */ /* 0x000fe20000000100 */
[----:B-----5:R-:W-:-:S12]  /*2f50*/  ENDCOLLECTIVE ;  /* 0x000000000000791b */ /* 0x020fd80003800000 */
.L_x_1312:
[----:B------:R-:W-:Y:S05]  /*2f60*/  BSYNC B0 ;  /* 0x0000000000007941 */ /* 0x000fea0003800000 */
.L_x_1311:
[----:B------:R-:W-:Y:S05]  /*2f70*/  BRA `(.L_x_1313) ;  /* 0xffffffdc00c47947 */ /* 0x000fea000383ffff */
.L_x_1267:
[----:B------:R-:W-:Y:S01]  /*2f80*/  BSSY B0, `(.L_x_1314) ;  /* 0x0000006000007945 */ /* 0x000fe20003800000 */
[----:B------:R-:W-:Y:S01]  /*2f90*/  PLOP3.LUT P0, PT, P0, PT, PT, 0x8, 0x80 ;  /* 0x000000000080781c */ /* 0x000fe2000070e170 */
[----:B------:R-:W-:-:S12]  /*2fa0*/  IMAD.MOV.U32 R23, RZ, RZ, -0x1 ;  /* 0xffffffffff177424 */ /* 0x000fd800078e00ff */
[----:B-----5:R-:W-:Y:S05]  /*2fb0*/  WARPSYNC.COLLECTIVE R23, `(.L_x_1315) ;  /* 0x0000000017087348 */ /* 0x020fea0003c00000 */
[----:B------:R-:W-:Y:S01]  /*2fc0*/  VOTE.ANY R23, PT, P0 ;  /* 0x0000000000177806 */ /* 0x000fe200000e0100 */
[----:B-----5:R-:W-:Y:S06]  /*2fd0*/  ENDCOLLECTIVE ;  /* 0x000000000000791b */ /* 0x020fec0003800000 */
.L_x_1315:
[----:B------:R-:W-:Y:S05]  /*2fe0*/  BSYNC B0 ;  /* 0x0000000000007941 */ /* 0x000fea0003800000 */
.L_x_1314:
        /* <DEDUP_REMOVED lines=12> */
.L_x_1316:
        /* <DEDUP_REMOVED lines=8> */
.L_x_1317:
[----:B------:R-:W-:Y:S01]  /*3130*/  IMAD.MOV.U32 R10, RZ, RZ, 0x4 ;  /* 0x00000004ff0a7424 */ /* 0x000fe200078e00ff */
[----:B------:R-:W-:Y:S02]  /*3140*/  SEL R25, R25, RZ, !P0 ;  /* 0x000000ff19197207 */ /* 0x000fe40004000000 */
[----:B------:R-:W-:-:S03]  /*3150*/  ISETP.GT.AND P0, PT, R14, R11, PT ;  /* 0x0000000b0e00720c */ /* 0x000fc60003f04270 */
[----:B------:R-:W-:-:S10]  /*3160*/  IMAD.IADD R26, R29, 0x1, R25 ;  /* 0x000000011d1a7824 */ /* 0x000fd400078e0219 */
[----:B------:R-:W-:Y:S05]  /*3170*/  WARPSYNC.COLLECTIVE R23, `(.L_x_1318) ;  /* 0x0000000017087348 */ /* 0x000fea0003c00000 */
[----:B------:R0:W1:Y:S02]  /*3180*/  SHFL.DOWN P1, R25, R26, R10, R11 ;  /* 0x0800000a1a197389 */ /* 0x000064000002000b */
[----:B01----:R-:W-:Y:S05]  /*3190*/  ENDCOLLECTIVE ;  /* 0x000000000000791b */ /* 0x003fea0003800000 */
.L_x_1318:
        /* <DEDUP_REMOVED lines=8> */
.L_x_1319:
        /* <DEDUP_REMOVED lines=8> */
.L_x_1320:
[----:B------:R-:W-:Y:S02]  /*32a0*/  SEL R25, R25, RZ, !P0 ;  /* 0x000000ff19197207 */ /* 0x000fe40004000000 */
[----:B------:R-:W-:Y:S02]  /*32b0*/  ISETP.NE.AND P0, PT, R12, 0x65, PT ;  /* 0x000000650c00780c */ /* 0x000fe40003f05270 */
[----:B------:R-:W-:-:S11]  /*32c0*/  IADD3 R17, PT, PT, R29, R25, R17 ;  /* 0x000000191d117210 */ /* 0x000fd60007ffe011 */
[----:B------:R-:W-:Y:S05]  /*32d0*/  WARPSYNC.COLLECTIVE R23, `(.L_x_1321) ;  /* 0x0000000017087348 */ /* 0x000fea0003c00000 */
[----:B------:R-:W-:Y:S01]  /*32e0*/  VOTE.ALL P0, P0 ;  /* 0x0000000000ff7806 */ /* 0x000fe20000000000 */
[----:B------:R-:W-:-:S12]  /*32f0*/  ENDCOLLECTIVE ;  /* 0x000000000000791b */ /* 0x000fd80003800000 */
.L_x_1321:
[----:B------:R-:W-:Y:S05]  /*3300*/  BRA `(.L_x_1322) ;  /* 0xffffffdc00607947 */ /* 0x000fea000383ffff */
.L_x_1276:
[----:B------:R-:W-:Y:S01]  /*3310*/  BSSY B0, `(.L_x_1323) ;  /* 0x0000006000007945 */ /* 0x000fe20003800000 */
[----:B------:R-:W-:Y:S01]  /*3320*/  PLOP3.LUT P0, PT, P0, PT, PT, 0x8, 0x80 ;  /* 0x000000000080781c */ /* 0x000fe2000070e170 */
[----:B------:R-:W-:-:S12]  /*3330*/  IMAD.MOV.U32 R23, RZ, RZ, -0x1 ;  /* 0xffffffffff177424 */ /* 0x000fd800078e00ff */
[----:B-----5:R-:W-:Y:S05]  /*3340*/  WARPSYNC.COLLECTIVE R23, `(.L_x_1324) ;  /* 0x0000000017087348 */ /* 0x020fea0003c00000 */
[----:B------:R-:W-:Y:S01]  /*3350*/  VOTE.ANY P0, P0 ;  /* 0x0000000000ff7806 */ /* 0x000fe20000000100 */
[----:B-----5:R-:W-:-:S12]  /*3360*/  ENDCOLLECTIVE ;  /* 0x000000000000791b */ /* 0x020fd80003800000 */
.L_x_1324:
[----:B------:R-:W-:Y:S05]  /*3370*/  BSYNC B0 ;  /* 0x0000000000007941 */ /* 0x000fea0003800000 */
.L_x_1323:
[----:B------:R-:W-:Y:S05]  /*3380*/  BRA `(.L_x_1325) ;  /* 0xffffffe800b47947 */ /* 0x000fea000383ffff */
.L_x_1280:
[----:B------:R-:W-:Y:S01]  /*3390*/  BSSY B0, `(.L_x_1326) ;  /* 0x0000006000007945 */ /* 0x000fe20003800000 */
[----:B------:R-:W-:Y:S01]  /*33a0*/  PLOP3.LUT P0, PT, P0, PT, PT, 0x8, 0x80 ;  /* 0x000000000080781c */ /* 0x000fe2000070e170 */
[----:B------:R-:W-:-:S12]  /*33b0*/  IMAD.MOV.U32 R23, RZ, RZ, -0x1 ;  /* 0xffffffffff177424 */ /* 0x000fd800078e00ff */
[----:B-----5:R-:W-:Y:S05]  /*33c0*/  WARPSYNC.COLLECTIVE R23, `(.L_x_1327) ;  /* 0x0000000017087348 */ /* 0x020fea0003c00000 */
[----:B------:R-:W-:Y:S01]  /*33d0*/  VOTE.ANY P0, P0 ;  /* 0x0000000000ff7806 */ /* 0x000fe20000000100 */
[----:B-----5:R-:W-:-:S12]  /*33e0*/  ENDCOLLECTIVE ;  /* 0x000000000000791b */ /* 0x020fd80003800000 */
.L_x_1327:
[----:B------:R-:W-:Y:S05]  /*33f0*/  BSYNC B0 ;  /* 0x0000000000007941 */ /* 0x000fea0003800000 */
.L_x_1326:
[----:B------:R-:W-:Y:S05]  /*3400*/  BRA `(.L_x_1328) ;  /* 0xffffffe800c47947 */ /* 0x000fea000383ffff */
.L_x_1282:
[----:B------:R-:W0:Y:S01]  /*3410*/  S2R R29, SR_GEMASK ;  /* 0x00000000001d7919 */ /* 0x000e220000003c00 */
[----:B------:R-:W-:Y:S01]  /*3420*/  BSSY B0, `(.L_x_1329) ;  /* 0x0000006000007945 */ /* 0x000fe20003800000 */
[----:B------:R-:W-:Y:S01]  /*3430*/  PLOP3.LUT P0, PT, P0, PT, PT, 0x8, 0x80 ;  /* 0x000000000080781c */ /* 0x000fe2000070e170 */
[----:B------:R-:W-:-:S12]  /*3440*/  IMAD.MOV.U32 R23, RZ, RZ, -0x1 ;  /* 0xffffffffff177424 */ /* 0x000fd800078e00ff */
[----:B0----5:R-:W-:Y:S05]  /*3450*/  WARPSYNC.COLLECTIVE R23, `(.L_x_1330) ;  /* 0x0000000017087348 */ /* 0x021fea0003c00000 */
[----:B------:R-:W-:Y:S01]  /*3460*/  VOTE.ANY R23, PT, P0 ;  /* 0x0000000000177806 */ /* 0x000fe200000e0100 */
[----:B0----5:R-:W-:Y:S06]  /*3470*/  ENDCOLLECTIVE ;  /* 0x000000000000791b */ /* 0x021fec0003800000 */
.L_x_1330:
[----:B------:R-:W-:Y:S05]  /*3480*/  BSYNC B0 ;  /* 0x0000000000007941 */ /* 0x000fea0003800000 */
.L_x_1329:
        /* <DEDUP_REMOVED lines=16> */
.L_x_1331:
        /* <DEDUP_REMOVED lines=8> */
.L_x_1332:
        /* <DEDUP_REMOVED lines=8> */
.L_x_1333:
[----:B------:R-:W-:Y:S01]  /*3690*/  IMAD.MOV.U32 R10, RZ, RZ, 0x8 ;  /* 0x00000008ff0a7424 */ /* 0x000fe200078e00ff */
[----:B------:R-:W-:-:S04]  /*36a0*/  ISETP.GT.AND P1, PT, R8, R21, PT ;  /* 0x000000150800720c */ /* 0x000fc80003f24270 */
[----:B------:R-:W-:-:S05]  /*36b0*/  SEL R25, R25, RZ, !P1 ;  /* 0x000000ff19197207 */ /* 0x000fca0004800000 */
[----:B------:R-:W-:-:S07]  /*36c0*/  IMAD.IADD R26, R24, 0x1, R25 ;  /* 0x00000001181a7824 */ /* 0x000fce00078e0219 */
[----:B------:R-:W-:Y:S05]  /*36d0*/  WARPSYNC.COLLECTIVE R23, `(.L_x_1334) ;  /* 0x0000000017087348 */ /* 0x000fea0003c00000 */
[----:B------:R0:W1:Y:S02]  /*36e0*/  SHFL.DOWN P1, R25, R26, R10, R11 ;  /* 0x0800000a1a197389 */ /* 0x000064000002000b */
[----:B01----:R-:W-:Y:S05]  /*36f0*/  ENDCOLLECTIVE ;  /* 0x000000000000791b */ /* 0x003fea0003800000 */
.L_x_1334:
        /* <DEDUP_REMOVED lines=8> */
.L_x_1335:
[----:B------:R-:W-:Y:S05]  /*3780*/  WARPSYNC.COLLECTIVE R23, `(.L_x_1336) ;  /* 0x0000000017087348 */ /* 0x000fea0003c00000 */
[----:B------:R-:W-:Y:S01]  /*3790*/  VOTE.ALL P0, P0 ;  /* 0x0000000000ff7806 */ /* 0x000fe20000000000 */
[----:B------:R-:W-:-:S12]  /*37a0*/  ENDCOLLECTIVE ;  /* 0x000000000000791b */ /* 0x000fd80003800000 */
.L_x_1336:
[----:B------:R-:W0:Y:S01]  /*37b0*/  LDC.64 R10, c[0x0][0x3b0] ;  /* 0x0000ec00ff0a7b82 */ /* 0x000e220000000a00 */
[----:B------:R-:W-:-:S04]  /*37c0*/  ISETP.GT.AND P1, PT, R5, R21, PT ;  /* 0x000000150500720c */ /* 0x000fc80003f24270 */
[----:B------:R-:W-:-:S05]  /*37d0*/  SEL R22, R25, RZ, !P1 ;  /* 0x000000ff19167207 */ /* 0x000fca0004800000 */
[----:B------:R-:W-:Y:S01]  /*37e0*/  IMAD.IADD R22, R19, 0x1, R22 ;  /* 0x0000000113167824 */ /* 0x000fe200078e0216 */
[----:B0-----:R-:W-:-:S05]  /*37f0*/  IADD3 R21, P1, PT, R10, 0x100, RZ ;  /* 0x000001000a157810 */ /* 0x001fca0007f3e0ff */
[----:B------:R-:W-:Y:S01]  /*3800*/  IMAD.X R24, RZ, RZ, R11, P1 ;  /* 0x000000ffff187224 */ /* 0x000fe200008e060b */
[----:B------:R-:W-:Y:S07]  /*3810*/  BRA `(.L_x_1337) ;  /* 0xffffffe8005c7947 */ /* 0x000fee000383ffff */
.L_x_1284:
[----:B------:R-:W-:Y:S01]  /*3820*/  BSSY B0, `(.L_x_1338) ;  /* 0x0000006000007945 */ /* 0x000fe20003800000 */
[----:B------:R-:W-:Y:S01]  /*3830*/  PLOP3.LUT P0, PT, P0, PT, PT, 0x8, 0x80 ;  /* 0x000000000080781c */ /* 0x000fe2000070e170 */
[----:B------:R-:W-:-:S12]  /*3840*/  IMAD.MOV.U32 R23, RZ, RZ, -0x1 ;  /* 0xffffffffff177424 */ /* 0x000fd800078e00ff */
[----:B-----5:R-:W-:Y:S05]  /*3850*/  WARPSYNC.COLLECTIVE R23, `(.L_x_1339) ;  /* 0x0000000017087348 */ /* 0x020fea0003c00000 */
[----:B------:R-:W-:Y:S01]  /*3860*/  VOTE.ANY P0, P0 ;  /* 0x0000000000ff7806 */ /* 0x000fe20000000100 */
[----:B-----5:R-:W-:-:S12]  /*3870*/  ENDCOLLECTIVE ;  /* 0x000000000000791b */ /* 0x020fd80003800000 */
.L_x_1339:
[----:B------:R-:W-:Y:S05]  /*3880*/  BSYNC B0 ;  /* 0x0000000000007941 */ /* 0x000fea0003800000 */
.L_x_1338:
[----:B------:R-:W-:Y:S05]  /*3890*/  BRA `(.L_x_1340) ;  /* 0xffffffe800647947 */ /* 0x000fea000383ffff */
.L_x_1288:
[----:B------:R-:W-:Y:S01]  /*38a0*/  BSSY B0, `(.L_x_1341) ;  /* 0x0000006000007945 */ /* 0x000fe20003800000 */
[----:B------:R-:W-:Y:S01]  /*38b0*/  PLOP3.LUT P0, PT, P0, PT, PT, 0x8, 0x80 ;  /* 0x000000000080781c */ /* 0x000fe2000070e170 */
[----:B------:R-:W-:-:S12]  /*38c0*/  IMAD.MOV.U32 R23, RZ, RZ, -0x1 ;  /* 0xffffffffff177424 */ /* 0x000fd800078e00ff */
[----:B-----5:R-:W-:Y:S05]  /*38d0*/  WARPSYNC.COLLECTIVE R23, `(.L_x_1342) ;  /* 0x0000000017087348 */ /* 0x020fea0003c00000 */
[----:B------:R-:W-:Y:S01]  /*38e0*/  VOTE.ANY P0, P0 ;  /* 0x0000000000ff7806 */ /* 0x000fe20000000100 */
[----:B-----5:R-:W-:-:S12]  /*38f0*/  ENDCOLLECTIVE ;  /* 0x000000000000791b */ /* 0x020fd80003800000 */
.L_x_1342:
[----:B------:R-:W-:Y:S05]  /*3900*/  BSYNC B0 ;  /* 0x0000000000007941 */ /* 0x000fea0003800000 */
.L_x_1341:
[----:B------:R-:W-:Y:S05]  /*3910*/  BRA `(.L_x_1343) ;  /* 0xffffffe800787947 */ /* 0x000fea000383ffff */
.L_x_1290:
[----:B------:R-:W-:Y:S01]  /*3920*/  BSSY B0, `(.L_x_1344) ;  /* 0x0000006000007945 */ /* 0x000fe20003800000 */
[----:B------:R-:W-:Y:S01]  /*3930*/  PLOP3.LUT P0, PT, P0, PT, PT, 0x8, 0x80 ;  /* 0x000000000080781c */ /* 0x000fe2000070e170 */
[----:B------:R-:W-:-:S12]  /*3940*/  IMAD.MOV.U32 R23, RZ, RZ, -0x1 ;  /* 0xffffffffff177424 */ /* 0x000fd800078e00ff */
[----:B-----5:R-:W-:Y:S05]  /*3950*/  WARPSYNC.COLLECTIVE R23, `(.L_x_1345) ;  /* 0x0000000017087348 */ /* 0x020fea0003c00000 */
[----:B------:R-:W-:Y:S01]  /*3960*/  VOTE.ANY R23, PT, P0 ;  /* 0x0000000000177806 */ /* 0x000fe200000e0100 */
[----:B-----5:R-:W-:Y:S06]  /*3970*/  ENDCOLLECTIVE ;  /* 0x000000000000791b */ /* 0x020fec0003800000 */
.L_x_1345:
[----:B------:R-:W-:Y:S05]  /*3980*/  BSYNC B0 ;  /* 0x0000000000007941 */ /* 0x000fea0003800000 */
.L_x_1344:
        /* <DEDUP_REMOVED lines=12> */
.L_x_1346:
[----:B------:R-:W-:Y:S01]  /*3a50*/  IMAD.MOV.U32 R10, RZ, RZ, 0x2 ;  /* 0x00000002ff0a7424 */ /* 0x000fe200078e00ff */
[----:B------:R-:W-:Y:S02]  /*3a60*/  SEL R25, R25, RZ, !P0 ;  /* 0x000000ff19197207 */ /* 0x000fe40004000000 */
[----:B------:R-:W-:-:S03]  /*3a70*/  ISETP.GT.AND P0, PT, R9, R11, PT ;  /* 0x0000000b0900720c */ /* 0x000fc60003f04270 */
[----:B------:R-:W-:-:S10]  /*3a80*/  IMAD.IADD R26, R25, 0x1, R19 ;  /* 0x00000001191a7824 */ /* 0x000fd400078e0213 */
[----:B------:R-:W-:Y:S05]  /*3a90*/  WARPSYNC.COLLECTIVE R23, `(.L_x_1347) ;  /* 0x0000000017087348 */ /* 0x000fea0003c00000 */
[----:B------:R0:W1:Y:S02]  /*3aa0*/  SHFL.DOWN P1, R25, R26, R10, R11 ;  /* 0x0800000a1a197389 */ /* 0x000064000002000b */
[----:B01----:R-:W-:Y:S05]  /*3ab0*/  ENDCOLLECTIVE ;  /* 0x000000000000791b */ /* 0x003fea0003800000 */
.L_x_1347:
        /* <DEDUP_REMOVED lines=8> */
.L_x_1348:
        /* <DEDUP_REMOVED lines=8> */
.L_x_1349:
[----:B------:R-:W-:Y:S01]  /*3bc0*/  IMAD.MOV.U32 R10, RZ, RZ, 0x10 ;  /* 0x00000010ff0a7424 */ /* 0x000fe200078e00ff */
[----:B------:R-:W-:Y:S02]  /*3bd0*/  SEL R25, R25, RZ, !P0 ;  /* 0x000000ff19197207 */ /* 0x000fe40004000000 */
[----:B------:R-:W-:-:S03]  /*3be0*/  ISETP.GT.AND P0, PT, R5, R11, PT ;  /* 0x0000000b0500720c */ /* 0x000fc60003f04270 */
[----:B------:R-:W-:-:S10]  /*3bf0*/  IMAD.IADD R26, R19, 0x1, R25 ;  /* 0x00000001131a7824 */ /* 0x000fd400078e0219 */
[----:B------:R-:W-:Y:S05]  /*3c00*/  WARPSYNC.COLLECTIVE R23, `(.L_x_1350) ;  /* 0x0000000017087348 */ /* 0x000fea0003c00000 */
[----:B------:R0:W1:Y:S02]  /*3c10*/  SHFL.DOWN P1, R25, R26, R10, R11 ;  /* 0x0800000a1a197389 */ /* 0x000064000002000b */
[----:B01----:R-:W-:Y:S05]  /*3c20*/  ENDCOLLECTIVE ;  /* 0x000000000000791b */ /* 0x003fea0003800000 */
.L_x_1350:
[----:B------:R-:W-:Y:S02]  /*3c30*/  SEL R25, R25, RZ, !P0 ;  /* 0x000000ff19197207 */ /* 0x000fe40004000000 */
[----:B------:R-:W-:Y:S02]  /*3c40*/  ISETP.NE.AND P0, PT, R18, 0x65, PT ;  /* 0x000000651200780c */ /* 0x000fe40003f05270 */
[----:B------:R-:W-:-:S11]  /*3c50*/  IADD3 R22, PT, PT, R26, R25, R22 ;  /* 0x000000191a167210 */ /* 0x000fd60007ffe016 */
[----:B------:R-:W-:Y:S05]  /*3c60*/  WARPSYNC.COLLECTIVE R23, `(.L_x_1351) ;  /* 0x0000000017087348 */ /* 0x000fea0003c00000 */
[----:B------:R-:W-:Y:S01]  /*3c70*/  VOTE.ALL P0, P0 ;  /* 0x0000000000ff7806 */ /* 0x000fe20000000000 */
[----:B------:R-:W-:-:S12]  /*3c80*/  ENDCOLLECTIVE ;  /* 0x000000000000791b */ /* 0x000fd80003800000 */
.L_x_1351:
[----:B------:R-:W-:Y:S05]  /*3c90*/  BRA `(.L_x_1352) ;  /* 0xffffffe800187947 */ /* 0x000fea000383ffff */
.L_x_1353:
        /* <DEDUP_REMOVED lines=14> */
.L_x_2890:


//--------------------- .text._ZN3cub18CUB_300001_SM_10006detail4scan23DeviceCompactInitKernelINS0_13ScanTileStateIiLb1EEEPlEEvT_iT0_ --------------------------
	.section	.text._ZN3cub18CUB_300001_SM_10006detail4scan23DeviceCompactInitKernelINS0_13ScanTileStateIiLb1EEEPlEEvT_iT0_,"ax",@progbits
	.align	128
        .global         _ZN3cub18CUB_300001_SM_10006detail4scan23DeviceCompactInitKernelINS0_13ScanTileStateIiLb1EEEPlEEvT_iT0_
        .type           _ZN3cub18CUB_300001_SM_10006detail4scan23DeviceCompactInitKernelINS0_13ScanTileStateIiLb1EEEPlEEvT_iT0_,@function
        .size           _ZN3cub18CUB_300001_SM_10006detail4scan23DeviceCompactInitKernelINS0_13ScanTileStateIiLb1EEEPlEEvT_iT0_,(.L_x_2891 - _ZN3cub18CUB_300001_SM_10006detail4scan23DeviceCompactInitKernelINS0_13ScanTileStateIiLb1EEEPlEEvT_iT0_)
        .other          _ZN3cub18CUB_300001_SM_10006detail4scan23DeviceCompactInitKernelINS0_13ScanTileStateIiLb1EEEPlEEvT_iT0_,@"STO_CUDA_ENTRY STV_DEFAULT"
_ZN3cub18CUB_300001_SM_10006detail4scan23DeviceCompactInitKernelINS0_13ScanTileStateIiLb1EEEPlEEvT_iT0_:
.text._ZN3cub18CUB_300001_SM_10006detail4scan23DeviceCompactInitKernelINS0_13ScanTileStateIiLb1EEEPlEEvT_iT0_:
[----:B------:R-:W-:Y:S01]  /*0000*/  LDC R1, c[0x0][0x37c] ;  /* 0x0000df00ff017b82 */ /* 0x000fe20000000800 */
[----:B------:R-:W0:Y:S07]  /*0010*/  S2R R0, SR_TID.X ;  /* 0x0000000000007919 */ /* 0x000e2e0000002100 */
[----:B------:R-:W1:Y:S01]  /*0020*/  S2UR UR6, SR_CTAID.X ;  /* 0x00000000000679c3 */ /* 0x000e620000002500 */
[----:B------:R-:W2:Y:S07]  /*0030*/  LDCU UR4, c[0x0][0x388] ;  /* 0x00007100ff0477ac */ /* 0x000eae0008000800 */
[----:B------:R-:W1:Y:S01]  /*0040*/  LDC R7, c[0x0][0x360] ;  /* 0x0000d800ff077b82 */ /* 0x000e620000000800 */
[C---:B0-----:R-:W-:Y:S01]  /*0050*/  ISETP.GT.U32.AND P0, PT, R0.reuse, 0x1f, PT ;  /* 0x0000001f0000780c */ /* 0x041fe20003f04070 */
[----:B-1----:R-:W-:Y:S01]  /*0060*/  IMAD R7, R7, UR6, R0 ;  /* 0x0000000607077c24 */ /* 0x002fe2000f8e0200 */
[----:B------:R-:W-:-:S02]  /*0070*/  LOP3.LUT P2, RZ, R0, UR6, RZ, 0xfc, !PT ;  /* 0x0000000600ff7c12 */ /* 0x000fc4000f84fcff */
[----:B------:R-:W-:Y:S02]  /*0080*/  ISETP.NE.OR P0, PT, RZ, UR6, P0 ;  /* 0x00000006ff007c0c */ /* 0x000fe40008705670 */
[----:B--2---:R-:W-:Y:S01]  /*0090*/  ISETP.GE.AND P1, PT, R7, UR4, PT ;  /* 0x0000000407007c0c */ /* 0x004fe2000bf26270 */
[----:B------:R-:W0:Y:S10]  /*00a0*/  LDCU.64 UR4, c[0x0][0x358] ;  /* 0x00006b00ff0477ac */ /* 0x000e340008000a00 */
[----:B------:R-:W1:Y:S02]  /*00b0*/  @!P0 LDC.64 R4, c[0x0][0x380] ;  /* 0x0000e000ff048b82 */ /* 0x000e640000000a00 */
[----:B------:R-:W-:-:S06]  /*00c0*/  @!P1 MOV R6, 0x63 ;  /* 0x0000006300069802 */ /* 0x000fcc0000000f00 */
[----:B------:R-:W2:Y:S01]  /*00d0*/  @!P1 LDC.64 R2, c[0x0][0x380] ;  /* 0x0000e000ff029b82 */ /* 0x000ea20000000a00 */
[----:B-1----:R-:W-:-:S04]  /*00e0*/  @!P0 IMAD.WIDE.U32 R4, R0, 0x8, R4 ;  /* 0x0000000800048825 */ /* 0x002fc800078e0004 */
[----:B--2---:R-:W-:-:S04]  /*00f0*/  @!P1 IMAD.WIDE R2, R7, 0x8, R2 ;  /* 0x0000000807029825 */ /* 0x004fc800078e0202 */
[----:B------:R-:W-:-:S05]  /*0100*/  IMAD.MOV.U32 R7, RZ, RZ, RZ ;  /* 0x000000ffff077224 */ /* 0x000fca00078e00ff */
[----:B0-----:R0:W-:Y:S04]  /*0110*/  @!P1 STG.E.64 desc[UR4][R2.64+0x100], R6 ;  /* 0x0001000602009986 */ /* 0x0011e8000c101b04 */
[----:B------:R0:W-:Y:S01]  /*0120*/  @!P0 STG.E.64 desc[UR4][R4.64], RZ ;  /* 0x000000ff04008986 */ /* 0x0001e2000c101b04 */
[----:B------:R-:W-:Y:S05]  /*0130*/  @P2 EXIT ;  /* 0x000000000000294d */ /* 0x000fea0003800000 */
[----:B0-----:R-:W0:Y:S02]  /*0140*/  LDC.64 R2, c[0x0][0x390] ;  /* 0x0000e400ff027b82 */ /* 0x001e240000000a00 */
[----:B0-----:R-:W-:Y:S01]  /*0150*/  STG.E.64 desc[UR4][R2.64], RZ ;  /* 0x000000ff02007986 */ /* 0x001fe2000c101b04 */
[----:B------:R-:W-:Y:S05]  /*0160*/  EXIT ;  /* 0x000000000000794d */ /* 0x000fea0003800000 */
.L_x_1354:
        /* <DEDUP_REMOVED lines=9> */
.L_x_2891:


//--------------------- .text._ZN3cub18CUB_300001_SM_10006detail4scan23DeviceCompactInitKernelINS0_13ScanTileStateIiLb1EEEPiEEvT_iT0_ --------------------------
	.section	.text._ZN3cub18CUB_300001_SM_10006detail4scan23DeviceCompactInitKernelINS0_13ScanTileStateIiLb1EEEPiEEvT_iT0_,"ax",@progbits
	.align	128
        .global         _ZN3cub18CUB_300001_SM_10006detail4scan23DeviceCompactInitKernelINS0_13ScanTileStateIiLb1EEEPiEEvT_iT0_
        .type           _ZN3cub18CUB_300001_SM_10006detail4scan23DeviceCompactInitKernelINS0_13ScanTileStateIiLb1EEEPiEEvT_iT0_,@function
        .size           _ZN3cub18CUB_300001_SM_10006detail4scan23DeviceCompactInitKernelINS0_13ScanTileStateIiLb1EEEPiEEvT_iT0_,(.L_x_2892 - _ZN3cub18CUB_300001_SM_10006detail4scan23DeviceCompactInitKernelINS0_13ScanTileStateIiLb1EEEPiEEvT_iT0_)
        .other          _ZN3cub18CUB_300001_SM_10006detail4scan23DeviceCompactInitKernelINS0_13ScanTileStateIiLb1EEEPiEEvT_iT0_,@"STO_CUDA_ENTRY STV_DEFAULT"
_ZN3cub18CUB_300001_SM_10006detail4scan23DeviceCompactInitKernelINS0_13ScanTileStateIiLb1EEEPiEEvT_iT0_:
.text._ZN3cub18CUB_300001_SM_10006detail4scan23DeviceCompactInitKernelINS0_13ScanTileStateIiLb1EEEPiEEvT_iT0_:
        /* <DEDUP_REMOVED lines=21> */
[----:B0-----:R-:W-:Y:S01]  /*0150*/  STG.E desc[UR4][R2.64], RZ ;  /* 0x000000ff02007986 */ /* 0x001fe2000c101904 */
[----:B------:R-:W-:Y:S05]  /*0160*/  EXIT ;  /* 0x000000000000794d */ /* 0x000fea0003800000 */
.L_x_1355:
        /* <DEDUP_REMOVED lines=9> */
.L_x_2892:


//--------------------- .text._ZN3cub18CUB_300001_SM_10006detail8for_each13static_kernelINS2_12policy_hub_t12policy_500_tElN6thrust24THRUST_300001_SM_1000_NS8cuda_cub20__uninitialized_copy7functorINS7_12zip_iteratorIN4cuda3std3__45tupleIJNS7_6detail15normal_iteratorINS7_10device_ptrIdEEEESK_NSH_INSI_IiEEEEEEEEENSH_INS7_7pointerINSF_IJddiEEENS8_3tagENS7_11use_defaultESS_EEEEEEEEvT0_T1_ --------------------------
	.section	.text._ZN3cub18CUB_300001_SM_10006detail8for_each13static_kernelINS2_12policy_hub_t12policy_500_tElN6thrust24THRUST_300001_SM_1000_NS8cuda_cub20__uninitialized_copy7functorINS7_12zip_iteratorIN4cuda3std3__45tupleIJNS7_6detail15normal_iteratorINS7_10device_ptrIdEEEESK_NSH_INSI_IiEEEEEEEEENSH_INS7_7pointerINSF_IJddiEEENS8_3tagENS7_11use_defaultESS_EEEEEEEEvT0_T1_,"ax",@progbits
	.align	128
        .global         _ZN3cub18CUB_300001_SM_10006detail8for_each13static_kernelINS2_12policy_hub_t12policy_500_tElN6thrust24THRUST_300001_SM_1000_NS8cuda_cub20__uninitialized_copy7functorINS7_12zip_iteratorIN4cuda3std3__45tupleIJNS7_6detail15normal_iteratorINS7_10device_ptrIdEEEESK_NSH_INSI_IiEEEEEEEEENSH_INS7_7pointerINSF_IJddiEEENS8_3tagENS7_11use_defaultESS_EEEEEEEEvT0_T1_
        .type           _ZN3cub18CUB_300001_SM_10006detail8for_each13static_kernelINS2_12policy_hub_t12policy_500_tElN6thrust24THRUST_300001_SM_1000_NS8cuda_cub20__uninitialized_copy7functorINS7_12zip_iteratorIN4cuda3std3__45tupleIJNS7_6detail15normal_iteratorINS7_10device_ptrIdEEEESK_NSH_INSI_IiEEEEEEEEENSH_INS7_7pointerINSF_IJddiEEENS8_3tagENS7_11use_defaultESS_EEEEEEEEvT0_T1_,@function
        .size           _ZN3cub18CUB_300001_SM_10006detail8for_each13static_kernelINS2_12policy_hub_t12policy_500_tElN6thrust24THRUST_300001_SM_1000_NS8cuda_cub20__uninitialized_copy7functorINS7_12zip_iteratorIN4cuda3std3__45tupleIJNS7_6detail15normal_iteratorINS7_10device_ptrIdEEEESK_NSH_INSI_IiEEEEEEEEENSH_INS7_7pointerINSF_IJddiEEENS8_3tagENS7_11use_defaultESS_EEEEEEEEvT0_T1_,(.L_x_2893 - _ZN3cub18CUB_300001_SM_10006detail8for_each13static_kernelINS2_12policy_hub_t12policy_500_tElN6thrust24THRUST_300001_SM_1000_NS8cuda_cub20__uninitialized_copy7functorINS7_12zip_iteratorIN4cuda3std3__45tupleIJNS7_6detail15normal_iteratorINS7_10device_ptrIdEEEESK_NSH_INSI_IiEEEEEEEEENSH_INS7_7pointerINSF_IJddiEEENS8_3tagENS7_11use_defaultESS_EEEEEEEEvT0_T1_)
        .other          _ZN3cub18CUB_300001_SM_10006detail8for_each13static_kernelINS2_12policy_hub_t12policy_500_tElN6thrust24THRUST_300001_SM_1000_NS8cuda_cub20__uninitialized_copy7functorINS7_12zip_iteratorIN4cuda3std3__45tupleIJNS7_6detail15normal_iteratorINS7_10device_ptrIdEEEESK_NSH_INSI_IiEEEEEEEEENSH_INS7_7pointerINSF_IJddiEEENS8_3tagENS7_11use_defaultESS_EEEEEEEEvT0_T1_,@"STO_CUDA_ENTRY STV_DEFAULT"
_ZN3cub18CUB_300001_SM_10006detail8for_each13static_kernelINS2_12policy_hub_t12policy_500_tElN6thrust24THRUST_300001_SM_1000_NS8cuda_cub20__uninitialized_copy7functorINS7_12zip_iteratorIN4cuda3std3__45tupleIJNS7_6detail15normal_iteratorINS7_10device_ptrIdEEEESK_NSH_INSI_IiEEEEEEEEENSH_INS7_7pointerINSF_IJddiEEENS8_3tagENS7_11use_defaultESS_EEEEEEEEvT0_T1_:
.text._ZN3cub18CUB_300001_SM_10006detail8for_each13static_kernelINS2_12policy_hub_t12policy_500_tElN6thrust24THRUST_300001_SM_1000_NS8cuda_cub20__uninitialized_copy7functorINS7_12zip_iteratorIN4cuda3std3__45tupleIJNS7_6detail15normal_iteratorINS7_10device_ptrIdEEEESK_NSH_INSI_IiEEEEEEEEENSH_INS7_7pointerINSF_IJddiEEENS8_3tagENS7_11use_defaultESS_EEEEEEEEvT0_T1_:
[----:B------:R-:W-:Y:S08]  /*0000*/  LDC R1, c[0x0][0x37c] ;  /* 0x0000df00ff017b82 */ /* 0x000ff00000000800 */
[----:B------:R-:W0:Y:S01]  /*0010*/  S2UR UR4, SR_CTAID.X ;  /* 0x00000000000479c3 */ /* 0x000e220000002500 */
[----:B------:R-:W1:Y:S01]  /*0020*/  LDCU.64 UR6, c[0x0][0x380] ;  /* 0x00007000ff0677ac */ /* 0x000e620008000a00 */
[----:B------:R-:W2:Y:S01]  /*0030*/  LDCU.64 UR8, c[0x0][0x358] ;  /* 0x00006b00ff0877ac */ /* 0x000ea20008000a00 */
[----:B0-----:R-:W-:-:S04]  /*0040*/  UIMAD.WIDE.U32 UR4, UR4, 0x200, URZ ;  /* 0x00000200040478a5 */ /* 0x001fc8000f8e00ff */
[----:B-1----:R-:W-:-:S04]  /*0050*/  UIADD3 UR6, UP0, UPT, -UR4, UR6, URZ ;  /* 0x0000000604067290 */ /* 0x002fc8000ff1e1ff */
[----:B------:R-:W-:Y:S02]  /*0060*/  UIADD3.X UR7, UPT, UPT, ~UR5, UR7, URZ, UP0, !UPT ;  /* 0x0000000705077290 */ /* 0x000fe400087fe5ff */
[----:B------:R-:W-:-:S04]  /*0070*/  UISETP.GE.U32.AND UP0, UPT, UR6, 0x200, UPT ;  /* 0x000002000600788c */ /* 0x000fc8000bf06070 */
[----:B------:R-:W-:-:S09]  /*0080*/  UISETP.GE.AND.EX UP0, UPT, UR7, URZ, UPT, UP0 ;  /* 0x000000ff0700728c */ /* 0x000fd2000bf06300 */
[----:B--2---:R-:W-:Y:S05]  /*0090*/  BRA.U !UP0, `(.L_x_1356) ;  /* 0x0000000108787547 */ /* 0x004fea000b800000 */
[----:B------:R-:W0:Y:S01]  /*00a0*/  S2R R0, SR_TID.X ;  /* 0x0000000000007919 */ /* 0x000e220000002100 */
[----:B------:R-:W1:Y:S01]  /*00b0*/  LDCU.64 UR10, c[0x0][0x388] ;  /* 0x00007100ff0a77ac */ /* 0x000e620008000a00 */
[----:B------:R-:W2:Y:S01]  /*00c0*/  LDC.64 R12, c[0x0][0x3a0] ;  /* 0x0000e800ff0c7b82 */ /* 0x000ea20000000a00 */
[----:B------:R-:W3:Y:S01]  /*00d0*/  LDCU.128 UR12, c[0x0][0x390] ;  /* 0x00007200ff0c77ac */ /* 0x000ee20008000c00 */
[----:B0-----:R-:W-:-:S04]  /*00e0*/  IADD3 R17, P0, PT, R0, UR4, RZ ;  /* 0x0000000400117c10 */ /* 0x001fc8000ff1e0ff */
[C---:B---3--:R-:W-:Y:S01]  /*00f0*/  LEA R2, P2, R17.reuse, UR14, 0x2 ;  /* 0x0000000e11027c11 */ /* 0x048fe2000f8410ff */
[----:B------:R-:W-:Y:S02]  /*0100*/  IMAD.X R0, RZ, RZ, UR5, P0 ;  /* 0x00000005ff007e24 */ /* 0x000fe400080e06ff */
[----:B------:R-:W-:-:S03]  /*0110*/  IMAD.SHL.U32 R6, R17, 0x8, RZ ;  /* 0x0000000811067824 */ /* 0x000fc600078e00ff */
[--C-:B------:R-:W-:Y:S02]  /*0120*/  SHF.L.U64.HI R7, R17, 0x3, R0.reuse ;  /* 0x0000000311077819 */ /* 0x100fe40000010200 */
[C---:B-1----:R-:W-:Y:S02]  /*0130*/  IADD3 R4, P0, PT, R6.reuse, UR10, RZ ;  /* 0x0000000a06047c10 */ /* 0x042fe4000ff1e0ff */
[----:B------:R-:W-:Y:S02]  /*0140*/  IADD3 R6, P1, PT, R6, UR12, RZ ;  /* 0x0000000c06067c10 */ /* 0x000fe4000ff3e0ff */
[----:B------:R-:W-:Y:S02]  /*0150*/  IADD3.X R5, PT, PT, R7, UR11, RZ, P0, !PT ;  /* 0x0000000b07057c10 */ /* 0x000fe400087fe4ff */
[----:B------:R-:W-:Y:S02]  /*0160*/  LEA.HI.X R3, R17, UR15, R0, 0x2, P2 ;  /* 0x0000000f11037c11 */ /* 0x000fe400090f1400 */
[----:B------:R-:W-:Y:S01]  /*0170*/  IADD3.X R7, PT, PT, R7, UR13, RZ, P1, !PT ;  /* 0x0000000d07077c10 */ /* 0x000fe20008ffe4ff */
[----:B------:R-:W3:Y:S04]  /*0180*/  LDG.E.64 R8, desc[UR8][R4.64] ;  /* 0x0000000804087981 */ /* 0x000ee8000c1e1b00 */
[----:B------:R-:W4:Y:S04]  /*0190*/  LDG.E.64 R10, desc[UR8][R6.64] ;  /* 0x00000008060a7981 */ /* 0x000f28000c1e1b00 */
[----:B------:R-:W5:Y:S01]  /*01a0*/  LDG.E R15, desc[UR8][R2.64] ;  /* 0x00000008020f7981 */ /* 0x000f62000c1e1900 */
[----:B--2---:R-:W-:-:S04]  /*01b0*/  IMAD.WIDE.U32 R12, R17, 0x18, R12 ;  /* 0x00000018110c7825 */ /* 0x004fc800078e000c */
[----:B------:R-:W-:-:S04]  /*01c0*/  IMAD R17, R0, 0x18, RZ ;  /* 0x0000001800117824 */ /* 0x000fc800078e02ff */
[----:B------:R-:W-:-:S05]  /*01d0*/  IMAD.IADD R13, R13, 0x1, R17 ;  /* 0x000000010d0d7824 */ /* 0x000fca00078e0211 */
[----:B---3--:R-:W-:Y:S04]  /*01e0*/  STG.E.64 desc[UR8][R12.64], R8 ;  /* 0x000000080c007986 */ /* 0x008fe8000c101b08 */
[----:B----4-:R-:W-:Y:S04]  /*01f0*/  STG.E.64 desc[UR8][R12.64+0x8], R10 ;  /* 0x0000080a0c007986 */ /* 0x010fe8000c101b08 */
[----:B-----5:R-:W-:Y:S04]  /*0200*/  STG.E desc[UR8][R12.64+0x10], R15 ;  /* 0x0000100f0c007986 */ /* 0x020fe8000c101908 */
[----:B------:R-:W2:Y:S04]  /*0210*/  LDG.E.64 R4, desc[UR8][R4.64+0x800] ;  /* 0x0008000804047981 */ /* 0x000ea8000c1e1b00 */
[----:B------:R-:W3:Y:S04]  /*0220*/  LDG.E.64 R6, desc[UR8][R6.64+0x800] ;  /* 0x0008000806067981 */ /* 0x000ee8000c1e1b00 */
[----:B------:R-:W4:Y:S04]  /*0230*/  LDG.E R3, desc[UR8][R2.64+0x400] ;  /* 0x0004000802037981 */ /* 0x000f28000c1e1900 */
[----:B--2---:R-:W-:Y:S04]  /*0240*/  STG.E.64 desc[UR8][R12.64+0x1800], R4 ;  /* 0x001800040c007986 */ /* 0x004fe8000c101b08 */
[----:B---3--:R-:W-:Y:S04]  /*0250*/  STG.E.64 desc[UR8][R12.64+0x1808], R6 ;  /* 0x001808060c007986 */ /* 0x008fe8000c101b08 */
[----:B----4-:R-:W-:Y:S01]  /*0260*/  STG.E desc[UR8][R12.64+0x1810], R3 ;  /* 0x001810030c007986 */ /* 0x010fe2000c101908 */
[----:B------:R-:W-:Y:S05]  /*0270*/  EXIT ;  /* 0x000000000000794d */ /* 0x000fea0003800000 */
.L_x_1356:
[----:B------:R-:W0:Y:S01]  /*0280*/  S2R R0, SR_TID.X ;  /* 0x0000000000007919 */ /* 0x000e220000002100 */
[----:B------:R-:W-:Y:S01]  /*0290*/  USHF.R.S32.HI UR7, URZ, 0x1f, UR6 ;  /* 0x0000001fff077899 */ /* 0x000fe20008011406 */
[----:B------:R-:W-:Y:S05]  /*02a0*/  BSSY.RECONVERGENT B0, `(.L_x_1357) ;  /* 0x000001f000007945 */ /* 0x000fea0003800200 */
[----:B------:R-:W-:Y:S01]  /*02b0*/  IMAD.U32 R3, RZ, RZ, UR7 ;  /* 0x00000007ff037e24 */ /* 0x000fe2000f8e00ff */
[C---:B0-----:R-:W-:Y:S01]  /*02c0*/  ISETP.LT.U32.AND P1, PT, R0.reuse, UR6, PT ;  /* 0x0000000600007c0c */ /* 0x041fe2000bf21070 */
[----:B------:R-:W-:-:S03]  /*02d0*/  VIADD R2, R0, 0x100 ;  /* 0x0000010000027836 */ /* 0x000fc60000000000 */
[----:B------:R-:W-:Y:S02]  /*02e0*/  ISETP.GT.AND.EX P1, PT, R3, RZ, PT, P1 ;  /* 0x000000ff0300720c */ /* 0x000fe40003f24310 */
[----:B------:R-:W-:Y:S01]  /*02f0*/  ISETP.LT.U32.AND P0, PT, R2, UR6, PT ;  /* 0x0000000602007c0c */ /* 0x000fe2000bf01070 */
[----:B------:R-:W-:-:S05]  /*0300*/  IMAD.U32 R2, RZ, RZ, UR7 ;  /* 0x00000007ff027e24 */ /* 0x000fca000f8e00ff */
[----:B------:R-:W-:-:S05]  /*0310*/  ISETP.GT.AND.EX P0, PT, R2, RZ, PT, P0 ;  /* 0x000000ff0200720c */ /* 0x000fca0003f04300 */
[----:B------:R-:W-:Y:S08]  /*0320*/  @!P1 BRA `(.L_x_1358) ;  /* 0x0000000000589947 */ /* 0x000ff00003800000 */
[----:B------:R-:W0:Y:S01]  /*0330*/  LDCU.64 UR10, c[0x0][0x388] ;  /* 0x00007100ff0a77ac */ /* 0x000e220008000a00 */
[----:B------:R-:W-:Y:S01]  /*0340*/  IADD3 R11, P1, PT, R0, UR4, RZ ;  /* 0x00000004000b7c10 */ /* 0x000fe2000ff3e0ff */
[----:B------:R-:W1:Y:S01]  /*0350*/  LDC.64 R8, c[0x0][0x3a0] ;  /* 0x0000e800ff087b82 */ /* 0x000e620000000a00 */
[----:B------:R-:W2:Y:S03]  /*0360*/  LDCU.128 UR12, c[0x0][0x390] ;  /* 0x00007200ff0c77ac */ /* 0x000ea60008000c00 */
[----:B------:R-:W-:Y:S02]  /*0370*/  IMAD.X R10, RZ, RZ, UR5, P1 ;  /* 0x00000005ff0a7e24 */ /* 0x000fe400088e06ff */
[----:B------:R-:W-:-:S03]  /*0380*/  IMAD.SHL.U32 R4, R11, 0x8, RZ ;  /* 0x000000080b047824 */ /* 0x000fc600078e00ff */
[C-C-:B------:R-:W-:Y:S02]  /*0390*/  SHF.L.U64.HI R5, R11.reuse, 0x3, R10.reuse ;  /* 0x000000030b057819 */ /* 0x140fe4000001020a */
[C---:B0-----:R-:W-:Y:S02]  /*03a0*/  IADD3 R2, P1, PT, R4.reuse, UR10, RZ ;  /* 0x0000000a04027c10 */ /* 0x041fe4000ff3e0ff */
[----:B--2---:R-:W-:Y:S02]  /*03b0*/  LEA R6, P3, R11, UR14, 0x2 ;  /* 0x0000000e0b067c11 */ /* 0x004fe4000f8610ff */
[----:B------:R-:W-:Y:S02]  /*03c0*/  IADD3 R4, P2, PT, R4, UR12, RZ ;  /* 0x0000000c04047c10 */ /* 0x000fe4000ff5e0ff */
[----:B------:R-:W-:Y:S02]  /*03d0*/  IADD3.X R3, PT, PT, R5, UR11, RZ, P1, !PT ;  /* 0x0000000b05037c10 */ /* 0x000fe40008ffe4ff */
[----:B------:R-:W-:-:S02]  /*03e0*/  LEA.HI.X R7, R11, UR15, R10, 0x2, P3 ;  /* 0x0000000f0b077c11 */ /* 0x000fc400098f140a */
[----:B------:R-:W-:Y:S02]  /*03f0*/  IADD3.X R5, PT, PT, R5, UR13, RZ, P2, !PT ;  /* 0x0000000d05057c10 */ /* 0x000fe400097fe4ff */
[----:B------:R-:W2:Y:S04]  /*0400*/  LDG.E.64 R2, desc[UR8][R2.64] ;  /* 0x0000000802027981 */ /* 0x000ea8000c1e1b00 */
[----:B------:R-:W3:Y:S04]  /*0410*/  LDG.E.64 R4, desc[UR8][R4.64] ;  /* 0x0000000804047981 */ /* 0x000ee8000c1e1b00 */
[----:B------:R-:W4:Y:S01]  /*0420*/  LDG.E R7, desc[UR8][R6.64] ;  /* 0x0000000806077981 */ /* 0x000f22000c1e1900 */
[----:B-1----:R-:W-:-:S04]  /*0430*/  IMAD.WIDE.U32 R8, R11, 0x18, R8 ;  /* 0x000000180b087825 */ /* 0x002fc800078e0008 */
[----:B------:R-:W-:-:S04]  /*0440*/  IMAD R11, R10, 0x18, RZ ;  /* 0x000000180a0b7824 */ /* 0x000fc800078e02ff */
[----:B------:R-:W-:-:S05]  /*0450*/  IMAD.IADD R9, R9, 0x1, R11 ;  /* 0x0000000109097824 */ /* 0x000fca00078e020b */
[----:B--2---:R0:W-:Y:S04]  /*0460*/  STG.E.64 desc[UR8][R8.64], R2 ;  /* 0x0000000208007986 */ /* 0x0041e8000c101b08 */
[----:B---3--:R0:W-:Y:S04]  /*0470*/  STG.E.64 desc[UR8][R8.64+0x8], R4 ;  /* 0x0000080408007986 */ /* 0x0081e8000c101b08 */
[----:B----4-:R0:W-:Y:S02]  /*0480*/  STG.E desc[UR8][R8.64+0x10], R7 ;  /* 0x0000100708007986 */ /* 0x0101e4000c101908 */
.L_x_1358:
[----:B------:R-:W-:Y:S05]  /*0490*/  BSYNC.RECONVERGENT B0 ;  /* 0x0000000000007941 */ /* 0x000fea0003800200 */
.L_x_1357:
[----:B------:R-:W-:Y:S05]  /*04a0*/  @!P0 EXIT ;  /* 0x000000000000894d */ /* 0x000fea0003800000 */
[----:B------:R-:W1:Y:S01]  /*04b0*/  LDCU.64 UR6, c[0x0][0x388] ;  /* 0x00007100ff0677ac */ /* 0x000e620008000a00 */
[----:B------:R-:W-:Y:S01]  /*04c0*/  IADD3 R11, P0, PT, R0, UR4, RZ ;  /* 0x00000004000b7c10 */ /* 0x000fe2000ff1e0ff */
[----:B0-----:R-:W0:Y:S01]  /*04d0*/  LDC.64 R8, c[0x0][0x3a0] ;  /* 0x0000e800ff087b82 */ /* 0x001e220000000a00 */
[----:B------:R-:W2:Y:S03]  /*04e0*/  LDCU.128 UR12, c[0x0][0x390] ;  /* 0x00007200ff0c77ac */ /* 0x000ea60008000c00 */
[----:B------:R-:W-:Y:S02]  /*04f0*/  IMAD.X R0, RZ, RZ, UR5, P0 ;  /* 0x00000005ff007e24 */ /* 0x000fe400080e06ff */
[----:B------:R-:W-:-:S03]  /*0500*/  IMAD.SHL.U32 R4, R11, 0x8, RZ ;  /* 0x000000080b047824 */ /* 0x000fc600078e00ff */
[C-C-:B------:R-:W-:Y:S02]  /*0510*/  SHF.L.U64.HI R5, R11.reuse, 0x3, R0.reuse ;  /* 0x000000030b057819 */ /* 0x140fe40000010200 */
[C---:B-1----:R-:W-:Y:S02]  /*0520*/  IADD3 R2, P0, PT, R4.reuse, UR6, RZ ;  /* 0x0000000604027c10 */ /* 0x042fe4000ff1e0ff */
        /* <DEDUP_REMOVED lines=8> */
[----:B0-----:R-:W-:-:S04]  /*05b0*/  IMAD.WIDE.U32 R8, R11, 0x18, R8 ;  /* 0x000000180b087825 */ /* 0x001fc800078e0008 */
[----:B------:R-:W-:-:S04]  /*05c0*/  IMAD R11, R0, 0x18, RZ ;  /* 0x00000018000b7824 */ /* 0x000fc800078e02ff */
[----:B------:R-:W-:-:S05]  /*05d0*/  IMAD.IADD R9, R9, 0x1, R11 ;  /* 0x0000000109097824 */ /* 0x000fca00078e020b */
[----:B--2---:R-:W-:Y:S04]  /*05e0*/  STG.E.64 desc[UR8][R8.64+0x1800], R2 ;  /* 0x0018000208007986 */ /* 0x004fe8000c101b08 */
[----:B---3--:R-:W-:Y:S04]  /*05f0*/  STG.E.64 desc[UR8][R8.64+0x1808], R4 ;  /* 0x0018080408007986 */ /* 0x008fe8000c101b08 */
[----:B----4-:R-:W-:Y:S01]  /*0600*/  STG.E desc[UR8][R8.64+0x1810], R7 ;  /* 0x0018100708007986 */ /* 0x010fe2000c101908 */
[----:B------:R-:W-:Y:S05]  /*0610*/  EXIT ;  /* 0x000000000000794d */ /* 0x000fea0003800000 */
.L_x_1359:
        /* <DEDUP_REMOVED lines=14> */
.L_x_2893:


//--------------------- .text._ZN3cub18CUB_300001_SM_10006detail8for_each13static_kernelINS2_12policy_hub_t12policy_500_tEmN6thrust24THRUST_300001_SM_1000_NS8cuda_cub20__uninitialized_fill7functorINS7_10device_ptrIdEEdEEEEvT0_T1_ --------------------------
	.section	.text._ZN3cub18CUB_300001_SM_10006detail8for_each13static_kernelINS2_12policy_hub_t12policy_500_tEmN6thrust24THRUST_300001_SM_1000_NS8cuda_cub20__uninitialized_fill7functorINS7_10device_ptrIdEEdEEEEvT0_T1_,"ax",@progbits
	.align	128
        .global         _ZN3cub18CUB_300001_SM_10006detail8for_each13static_kernelINS2_12policy_hub_t12policy_500_tEmN6thrust24THRUST_300001_SM_1000_NS8cuda_cub20__uninitialized_fill7functorINS7_10device_ptrIdEEdEEEEvT0_T1_
        .type           _ZN3cub18CUB_300001_SM_10006detail8for_each13static_kernelINS2_12policy_hub_t12policy_500_tEmN6thrust24THRUST_300001_SM_1000_NS8cuda_cub20__uninitialized_fill7functorINS7_10device_ptrIdEEdEEEEvT0_T1_,@function
        .size           _ZN3cub18CUB_300001_SM_10006detail8for_each13static_kernelINS2_12policy_hub_t12policy_500_tEmN6thrust24THRUST_300001_SM_1000_NS8cuda_cub20__uninitialized_fill7functorINS7_10device_ptrIdEEdEEEEvT0_T1_,(.L_x_2894 - _ZN3cub18CUB_300001_SM_10006detail8for_each13static_kernelINS2_12policy_hub_t12policy_500_tEmN6thrust24THRUST_300001_SM_1000_NS8cuda_cub20__uninitialized_fill7functorINS7_10device_ptrIdEEdEEEEvT0_T1_)
        .other          _ZN3cub18CUB_300001_SM_10006detail8for_each13static_kernelINS2_12policy_hub_t12policy_500_tEmN6thrust24THRUST_300001_SM_1000_NS8cuda_cub20__uninitialized_fill7functorINS7_10device_ptrIdEEdEEEEvT0_T1_,@"STO_CUDA_ENTRY STV_DEFAULT"
_ZN3cub18CUB_300001_SM_10006detail8for_each13static_kernelINS2_12policy_hub_t12policy_500_tEmN6thrust24THRUST_300001_SM_1000_NS8cuda_cub20__uninitialized_fill7functorINS7_10device_ptrIdEEdEEEEvT0_T1_:
.text._ZN3cub18CUB_300001_SM_10006detail8for_each13static_kernelINS2_12policy_hub_t12policy_500_tEmN6thrust24THRUST_300001_SM_1000_NS8cuda_cub20__uninitialized_fill7functorINS7_10device_ptrIdEEdEEEEvT0_T1_:
        /* <DEDUP_REMOVED lines=8> */
[----:B------:R-:W-:-:S09]  /*0080*/  UISETP.GE.U32.AND.EX UP0, UPT, UR7, URZ, UPT, UP0 ;  /* 0x000000ff0700728c */ /* 0x000fd2000bf06100 */
[----:B--2---:R-:W-:Y:S05]  /*0090*/  BRA.U !UP0, `(.L_x_1360) ;  /* 0x0000000108287547 */ /* 0x004fea000b800000 */
[----:B------:R-:W0:Y:S01]  /*00a0*/  S2R R0, SR_TID.X ;  /* 0x0000000000007919 */ /* 0x000e220000002100 */
[----:B------:R-:W1:Y:S01]  /*00b0*/  LDCU.64 UR6, c[0x0][0x388] ;  /* 0x00007100ff0677ac */ /* 0x000e620008000a00 */
[----:B------:R-:W2:Y:S01]  /*00c0*/  LDC.64 R4, c[0x0][0x390] ;  /* 0x0000e400ff047b82 */ /* 0x000ea20000000a00 */
[----:B0-----:R-:W-:-:S05]  /*00d0*/  IADD3 R0, P0, PT, R0, UR4, RZ ;  /* 0x0000000400007c10 */ /* 0x001fca000ff1e0ff */
[----:B------:R-:W-:Y:S01]  /*00e0*/  IMAD.X R3, RZ, RZ, UR5, P0 ;  /* 0x00000005ff037e24 */ /* 0x000fe200080e06ff */
[----:B-1----:R-:W-:-:S04]  /*00f0*/  LEA R2, P0, R0, UR6, 0x3 ;  /* 0x0000000600027c11 */ /* 0x002fc8000f8018ff */
[----:B------:R-:W-:-:S05]  /*0100*/  LEA.HI.X R3, R0, UR7, R3, 0x3, P0 ;  /* 0x0000000700037c11 */ /* 0x000fca00080f1c03 */
[----:B--2---:R-:W-:Y:S04]  /*0110*/  STG.E.64 desc[UR8][R2.64], R4 ;  /* 0x0000000402007986 */ /* 0x004fe8000c101b08 */
[----:B------:R-:W-:Y:S01]  /*0120*/  STG.E.64 desc[UR8][R2.64+0x800], R4 ;  /* 0x0008000402007986 */ /* 0x000fe2000c101b08 */
[----:B------:R-:W-:Y:S05]  /*0130*/  EXIT ;  /* 0x000000000000794d */ /* 0x000fea0003800000 */
.L_x_1360:
[----:B------:R-:W0:Y:S01]  /*0140*/  S2R R0, SR_TID.X ;  /* 0x0000000000007919 */ /* 0x000e220000002100 */
[----:B------:R-:W-:Y:S01]  /*0150*/  IMAD.U32 R2, RZ, RZ, UR7 ;  /* 0x00000007ff027e24 */ /* 0x000fe2000f8e00ff */
[----:B------:R-:W1:Y:S01]  /*0160*/  LDCU.64 UR10, c[0x0][0x388] ;  /* 0x00007100ff0a77ac */ /* 0x000e620008000a00 */
[----:B------:R-:W-:Y:S01]  /*0170*/  IMAD.U32 R6, RZ, RZ, UR7 ;  /* 0x00000007ff067e24 */ /* 0x000fe2000f8e00ff */
[----:B0-----:R-:W-:-:S04]  /*0180*/  ISETP.LT.U32.AND P0, PT, R0, UR6, PT ;  /* 0x0000000600007c0c */ /* 0x001fc8000bf01070 */
[----:B------:R-:W-:Y:S01]  /*0190*/  ISETP.GT.U32.AND.EX P0, PT, R2, RZ, PT, P0 ;  /* 0x000000ff0200720c */ /* 0x000fe20003f04100 */
[C---:B------:R-:W-:Y:S01]  /*01a0*/  VIADD R2, R0.reuse, 0x100 ;  /* 0x0000010000027836 */ /* 0x040fe20000000000 */
[----:B------:R-:W-:-:S04]  /*01b0*/  IADD3 R0, P2, PT, R0, UR4, RZ ;  /* 0x0000000400007c10 */ /* 0x000fc8000ff5e0ff */
[----:B------:R-:W-:Y:S01]  /*01c0*/  ISETP.LT.U32.AND P1, PT, R2, UR6, PT ;  /* 0x0000000602007c0c */ /* 0x000fe2000bf21070 */
[----:B------:R-:W-:Y:S01]  /*01d0*/  IMAD.X R3, RZ, RZ, UR5, P2 ;  /* 0x00000005ff037e24 */ /* 0x000fe200090e06ff */
[----:B-1----:R-:W-:Y:S02]  /*01e0*/  LEA R2, P2, R0, UR10, 0x3 ;  /* 0x0000000a00027c11 */ /* 0x002fe4000f8418ff */
[----:B------:R-:W-:Y:S02]  /*01f0*/  ISETP.GT.U32.AND.EX P1, PT, R6, RZ, PT, P1 ;  /* 0x000000ff0600720c */ /* 0x000fe40003f24110 */
[----:B------:R-:W-:Y:S01]  /*0200*/  LEA.HI.X R3, R0, UR11, R3, 0x3, P2 ;  /* 0x0000000b00037c11 */ /* 0x000fe200090f1c03 */
[----:B------:R-:W0:Y:S04]  /*0210*/  @P0 LDC.64 R4, c[0x0][0x390] ;  /* 0x0000e400ff040b82 */ /* 0x000e280000000a00 */
[----:B0-----:R0:W-:Y:S06]  /*0220*/  @P0 STG.E.64 desc[UR8][R2.64], R4 ;  /* 0x0000000402000986 */ /* 0x0011ec000c101b08 */
[----:B------:R-:W-:Y:S05]  /*0230*/  @!P1 EXIT ;  /* 0x000000000000994d */ /* 0x000fea0003800000 */
[----:B0-----:R-:W0:Y:S02]  /*0240*/  LDC.64 R4, c[0x0][0x390] ;  /* 0x0000e400ff047b82 */ /* 0x001e240000000a00 */
[----:B0-----:R-:W-:Y:S01]  /*0250*/  STG.E.64 desc[UR8][R2.64+0x800], R4 ;  /* 0x0008000402007986 */ /* 0x001fe2000c101b08 */
[----:B------:R-:W-:Y:S05]  /*0260*/  EXIT ;  /* 0x000000000000794d */ /* 0x000fea0003800000 */
.L_x_1361:
        /* <DEDUP_REMOVED lines=9> */
.L_x_2894:


//--------------------- .text._ZN3cub18CUB_300001_SM_10006detail8for_each13static_kernelINS2_12policy_hub_t12policy_500_tEmN6thrust24THRUST_300001_SM_1000_NS8cuda_cub20__uninitialized_fill7functorINS7_10device_ptrIiEEiEEEEvT0_T1_ --------------------------
	.section	.text._ZN3cub18CUB_300001_SM_10006detail8for_each13static_kernelINS2_12policy_hub_t12policy_500_tEmN6thrust24THRUST_300001_SM_1000_NS8cuda_cub20__uninitialized_fill7functorINS7_10device_ptrIiEEiEEEEvT0_T1_,"ax",@progbits
	.align	128
        .global         _ZN3cub18CUB_300001_SM_10006detail8for_each13static_kernelINS2_12policy_hub_t12policy_500_tEmN6thrust24THRUST_300001_SM_1000_NS8cuda_cub20__uninitialized_fill7functorINS7_10device_ptrIiEEiEEEEvT0_T1_
        .type           _ZN3cub18CUB_300001_SM_10006detail8for_each13static_kernelINS2_12policy_hub_t12policy_500_tEmN6thrust24THRUST_300001_SM_1000_NS8cuda_cub20__uninitialized_fill7functorINS7_10device_ptrIiEEiEEEEvT0_T1_,@function
        .size           _ZN3cub18CUB_300001_SM_10006detail8for_each13static_kernelINS2_12policy_hub_t12policy_500_tEmN6thrust24THRUST_300001_SM_1000_NS8cuda_cub20__uninitialized_fill7functorINS7_10device_ptrIiEEiEEEEvT0_T1_,(.L_x_2895 - _ZN3cub18CUB_300001_SM_10006detail8for_each13static_kernelINS2_12policy_hub_t12policy_500_tEmN6thrust24THRUST_300001_SM_1000_NS8cuda_cub20__uninitialized_fill7functorINS7_10device_ptrIiEEiEEEEvT0_T1_)
        .other          _ZN3cub18CUB_300001_SM_10006detail8for_each13static_kernelINS2_12policy_hub_t12policy_500_tEmN6thrust24THRUST_300001_SM_1000_NS8cuda_cub20__uninitialized_fill7functorINS7_10device_ptrIiEEiEEEEvT0_T1_,@"STO_CUDA_ENTRY STV_DEFAULT"
_ZN3cub18CUB_300001_SM_10006detail8for_each13static_kernelINS2_12policy_hub_t12policy_500_tEmN6thrust24THRUST_300001_SM_1000_NS8cuda_cub20__uninitialized_fill7functorINS7_10device_ptrIiEEiEEEEvT0_T1_:
.text._ZN3cub18CUB_300001_SM_10006detail8for_each13static_kernelINS2_12policy_hub_t12policy_500_tEmN6thrust24THRUST_300001_SM_1000_NS8cuda_cub20__uninitialized_fill7functorINS7_10device_ptrIiEEiEEEEvT0_T1_:
        /* <DEDUP_REMOVED lines=12> */
[----:B------:R-:W2:Y:S01]  /*00c0*/  LDC R5, c[0x0][0x390] ;  /* 0x0000e400ff057b82 */ /* 0x000ea20000000800 */
[----:B0-----:R-:W-:-:S05]  /*00d0*/  IADD3 R0, P0, PT, R0, UR4, RZ ;  /* 0x0000000400007c10 */ /* 0x001fca000ff1e0ff */
[----:B------:R-:W-:Y:S01]  /*00e0*/  IMAD.X R3, RZ, RZ, UR5, P0 ;  /* 0x00000005ff037e24 */ /* 0x000fe200080e06ff */
[----:B-1----:R-:W-:-:S04]  /*00f0*/  LEA R2, P0, R0, UR6, 0x2 ;  /* 0x0000000600027c11 */ /* 0x002fc8000f8010ff */
[----:B------:R-:W-:-:S05]  /*0100*/  LEA.HI.X R3, R0, UR7, R3, 0x2, P0 ;  /* 0x0000000700037c11 */ /* 0x000fca00080f1403 */
[----:B--2---:R-:W-:Y:S04]  /*0110*/  STG.E desc[UR8][R2.64], R5 ;  /* 0x0000000502007986 */ /* 0x004fe8000c101908 */
[----:B------:R-:W-:Y:S01]  /*0120*/  STG.E desc[UR8][R2.64+0x400], R5 ;  /* 0x0004000502007986 */ /* 0x000fe2000c101908 */
[----:B------:R-:W-:Y:S05]  /*0130*/  EXIT ;  /* 0x000000000000794d */ /* 0x000fea0003800000 */
.L_x_1362:
        /* <DEDUP_REMOVED lines=13> */
[----:B------:R-:W0:Y:S04]  /*0210*/  @P0 LDC R5, c[0x0][0x390] ;  /* 0x0000e400ff050b82 */ /* 0x000e280000000800 */
[----:B0-----:R0:W-:Y:S06]  /*0220*/  @P0 STG.E desc[UR8][R2.64], R5 ;  /* 0x0000000502000986 */ /* 0x0011ec000c101908 */
[----:B------:R-:W-:Y:S05]  /*0230*/  @!P1 EXIT ;  /* 0x000000000000994d */ /* 0x000fea0003800000 */
[----:B0-----:R-:W0:Y:S02]  /*0240*/  LDC R5, c[0x0][0x390] ;  /* 0x0000e400ff057b82 */ /* 0x001e240000000800 */
[----:B0-----:R-:W-:Y:S01]  /*0250*/  STG.E desc[UR8][R2.64+0x400], R5 ;  /* 0x0004000502007986 */ /* 0x001fe2000c101908 */
[----:B------:R-:W-:Y:S05]  /*0260*/  EXIT ;  /* 0x000000000000794d */ /* 0x000fea0003800000 */
.L_x_1363:
        /* <DEDUP_REMOVED lines=9> */
.L_x_2895:


//--------------------- .text._ZN3cub18CUB_300001_SM_10006detail11EmptyKernelIvEEvv --------------------------
	.section	.text._ZN3cub18CUB_300001_SM_10006detail11EmptyKernelIvEEvv,"ax",@progbits
	.align	128
        .global         _ZN3cub18CUB_300001_SM_10006detail11EmptyKernelIvEEvv
        .type           _ZN3cub18CUB_300001_SM_10006detail11EmptyKernelIvEEvv,@function
        .size           _ZN3cub18CUB_300001_SM_10006detail11EmptyKernelIvEEvv,(.L_x_2896 - _ZN3cub18CUB_300001_SM_10006detail11EmptyKernelIvEEvv)
        .other          _ZN3cub18CUB_300001_SM_10006detail11EmptyKernelIvEEvv,@"STO_CUDA_ENTRY STV_DEFAULT"
_ZN3cub18CUB_300001_SM_10006detail11EmptyKernelIvEEvv:
.text._ZN3cub18CUB_300001_SM_10006detail11EmptyKernelIvEEvv:
[----:B------:R-:W-:Y:S01]  /*0000*/  LDC R1, c[0x0][0x37c] ;  /* 0x0000df00ff017b82 */ /* 0x000fe20000000800 */
[----:B------:R-:W-:Y:S05]  /*0010*/  EXIT ;  /* 0x000000000000794d */ /* 0x000fea0003800000 */
.L_x_1364:
        /* <DEDUP_REMOVED lines=14> */
.L_x_2896:


//--------------------- .text._ZN6thrust24THRUST_300001_SM_1000_NS8cuda_cub4core6detail13_kernel_agentINS1_8__reduce11ReduceAgentIPN4cuda3std3__45tupleIJdlEEESC_SB_lNS1_9__extrema9arg_max_fIdlNS9_4lessIdEEEEEEJSC_SC_iSH_EEEvDpT0_ --------------------------
	.section	.text._ZN6thrust24THRUST_300001_SM_1000_NS8cuda_cub4core6detail13_kernel_agentINS1_8__reduce11ReduceAgentIPN4cuda3std3__45tupleIJdlEEESC_SB_lNS1_9__extrema9arg_max_fIdlNS9_4lessIdEEEEEEJSC_SC_iSH_EEEvDpT0_,"ax",@progbits
	.align	128
        .global         _ZN6thrust24THRUST_300001_SM_1000_NS8cuda_cub4core6detail13_kernel_agentINS1_8__reduce11ReduceAgentIPN4cuda3std3__45tupleIJdlEEESC_SB_lNS1_9__extrema9arg_max_fIdlNS9_4lessIdEEEEEEJSC_SC_iSH_EEEvDpT0_
        .type           _ZN6thrust24THRUST_300001_SM_1000_NS8cuda_cub4core6detail13_kernel_agentINS1_8__reduce11ReduceAgentIPN4cuda3std3__45tupleIJdlEEESC_SB_lNS1_9__extrema9arg_max_fIdlNS9_4lessIdEEEEEEJSC_SC_iSH_EEEvDpT0_,@function
        .size           _ZN6thrust24THRUST_300001_SM_1000_NS8cuda_cub4core6detail13_kernel_agentINS1_8__reduce11ReduceAgentIPN4cuda3std3__45tupleIJdlEEESC_SB_lNS1_9__extrema9arg_max_fIdlNS9_4lessIdEEEEEEJSC_SC_iSH_EEEvDpT0_,(.L_x_2897 - _ZN6thrust24THRUST_300001_SM_1000_NS8cuda_cub4core6detail13_kernel_agentINS1_8__reduce11ReduceAgentIPN4cuda3std3__45tupleIJdlEEESC_SB_lNS1_9__extrema9arg_max_fIdlNS9_4lessIdEEEEEEJSC_SC_iSH_EEEvDpT0_)
        .other          _ZN6thrust24THRUST_300001_SM_1000_NS8cuda_cub4core6detail13_kernel_agentINS1_8__reduce11ReduceAgentIPN4cuda3std3__45tupleIJdlEEESC_SB_lNS1_9__extrema9arg_max_fIdlNS9_4lessIdEEEEEEJSC_SC_iSH_EEEvDpT0_,@"STO_CUDA_ENTRY STV_DEFAULT"
_ZN6thrust24THRUST_300001_SM_1000_NS8cuda_cub4core6detail13_kernel_agentINS1_8__reduce11ReduceAgentIPN4cuda3std3__45tupleIJdlEEESC_SB_lNS1_9__extrema9arg_max_fIdlNS9_4lessIdEEEEEEJSC_SC_iSH_EEEvDpT0_:
.text._ZN6thrust24THRUST_300001_SM_1000_NS8cuda_cub4core6detail13_kernel_agentINS1_8__reduce11ReduceAgentIPN4cuda3std3__45tupleIJdlEEESC_SB_lNS1_9__extrema9arg_max_fIdlNS9_4lessIdEEEEEEJSC_SC_iSH_EEEvDpT0_:
[----:B------:R-:W-:Y:S01]  /*0000*/  LDC R1, c[0x0][0x37c] ;  /* 0x0000df00ff017b82 */ /* 0x000fe20000000800 */
[----:B------:R-:W0:Y:S02]  /*0010*/  LDCU UR8, c[0x0][0x390] ;  /* 0x00007200ff0877ac */ /* 0x000e240008000800 */
[----:B0-----:R-:W-:-:S13]  /*0020*/  ISETP.NE.AND P0, PT, RZ, UR8, PT ;  /* 0x00000008ff007c0c */ /* 0x001fda000bf05270 */
[----:B------:R-:W-:Y:S05]  /*0030*/  @!P0 EXIT ;  /* 0x000000000000894d */ /* 0x000fea0003800000 */
[----:B------:R-:W-:Y:S01]  /*0040*/  UISETP.GT.AND UP0, UPT, UR8, 0x4ff, UPT ;  /* 0x000004ff0800788c */ /* 0x000fe2000bf04270 */
[----:B------:R-:W-:Y:S01]  /*0050*/  BSSY.RECONVERGENT B0, `(.L_x_1365) ;  /* 0x00006c3000007945 */ /* 0x000fe20003800200 */
[----:B------:R-:W0:Y:S07]  /*0060*/  LDCU.64 UR10, c[0x0][0x358] ;  /* 0x00006b00ff0a77ac */ /* 0x000e2e0008000a00 */
[----:B------:R-:W-:Y:S05]  /*0070*/  BRA.U UP0, `(.L_x_1366) ;  /* 0x0000003900807547 */ /* 0x000fea000b800000 */
[----:B------:R-:W1:Y:S01]  /*0080*/  S2R R0, SR_TID.X ;  /* 0x0000000000007919 */ /* 0x000e620000002100 */
[----:B------:R-:W2:Y:S01]  /*0090*/  LDCU UR4, c[0x0][0x390] ;  /* 0x00007200ff0477ac */ /* 0x000ea20008000800 */
[----:B------:R-:W-:Y:S01]  /*00a0*/  BSSY.RECONVERGENT B1, `(.L_x_1367) ;  /* 0x000000b000017945 */ /* 0x000fe20003800200 */
[----:B------:R-:W-:Y:S02]  /*00b0*/  CS2R R14, SRZ ;  /* 0x00000000000e7805 */ /* 0x000fe4000001ff00 */
[----:B------:R-:W-:Y:S02]  /*00c0*/  CS2R R12, SRZ ;  /* 0x00000000000c7805 */ /* 0x000fe4000001ff00 */
[----:B-1----:R-:W-:Y:S01]  /*00d0*/  ISETP.GE.AND P0, PT, R0, UR8, PT ;  /* 0x0000000800007c0c */ /* 0x002fe2000bf06270 */
[----:B------:R-:W-:-:S12]  /*00e0*/  IMAD.MOV.U32 R19, RZ, RZ, R0 ;  /* 0x000000ffff137224 */ /* 0x000fd800078e0000 */
[----:B--2---:R-:W-:Y:S05]  /*00f0*/  @P0 BRA `(.L_x_1368) ;  /* 0x0000000000140947 */ /* 0x004fea0003800000 */
[----:B------:R-:W1:Y:S02]  /*0100*/  LDC.64 R2, c[0x0][0x380] ;  /* 0x0000e000ff027b82 */ /* 0x000e640000000a00 */
[----:B-1----:R-:W-:-:S05]  /*0110*/  IMAD.WIDE.U32 R2, R0, 0x10, R2 ;  /* 0x0000001000027825 */ /* 0x002fca00078e0002 */
[----:B0-----:R1:W5:Y:S04]  /*0120*/  LDG.E.64.CONSTANT R14, desc[UR10][R2.64] ;  /* 0x0000000a020e7981 */ /* 0x001368000c1e9b00 */
[----:B------:R1:W5:Y:S01]  /*0130*/  LDG.E.64.CONSTANT R12, desc[UR10][R2.64+0x8] ;  /* 0x0000080a020c7981 */ /* 0x000362000c1e9b00 */
[----:B------:R-:W-:-:S07]  /*0140*/  VIADD R19, R0, 0x100 ;  /* 0x0000010000137836 */ /* 0x000fce0000000000 */
.L_x_1368:
[----:B0-----:R-:W-:Y:S05]  /*0150*/  BSYNC.RECONVERGENT B1 ;  /* 0x0000000000017941 */ /* 0x001fea0003800200 */
.L_x_1367:
[----:B------:R-:W-:Y:S01]  /*0160*/  ISETP.GE.AND P0, PT, R19, UR8, PT ;  /* 0x0000000813007c0c */ /* 0x000fe2000bf06270 */
[----:B------:R-:W-:-:S12]  /*0170*/  BSSY.RECONVERGENT B1, `(.L_x_1369) ;  /* 0x0000099000017945 */ /* 0x000fd80003800200 */
[----:B------:R-:W-:Y:S05]  /*0180*/  @P0 BRA `(.L_x_1370) ;  /* 0x00000008005c0947 */ /* 0x000fea0003800000 */
[----:B------:R-:W-:Y:S01]  /*0190*/  LOP3.LUT R4, RZ, R19, RZ, 0x33, !PT ;  /* 0x00000013ff047212 */ /* 0x000fe200078e33ff */
[----:B------:R-:W-:Y:S04]  /*01a0*/  BSSY.RECONVERGENT B2, `(.L_x_1371) ;  /* 0x000002e000027945 */ /* 0x000fe80003800200 */
[----:B------:R-:W-:-:S05]  /*01b0*/  VIADD R4, R4, UR8 ;  /* 0x0000000804047c36 */ /* 0x000fca0008000000 */
[----:B-1----:R-:W-:-:S04]  /*01c0*/  LOP3.LUT R2, R4, 0x300, RZ, 0xc0, !PT ;  /* 0x0000030004027812 */ /* 0x002fc800078ec0ff */
[----:B------:R-:W-:-:S13]  /*01d0*/  ISETP.NE.AND P0, PT, R2, 0x300, PT ;  /* 0x000003000200780c */ /* 0x000fda0003f05270 */
[----:B------:R-:W-:Y:S05]  /*01e0*/  @!P0 BRA `(.L_x_1372) ;  /* 0x0000000000a48947 */ /* 0x000fea0003800000 */
[----:B------:R-:W0:Y:S01]  /*01f0*/  LDC.64 R2, c[0x0][0x380] ;  /* 0x0000e000ff027b82 */ /* 0x000e220000000a00 */
[----:B------:R-:W-:-:S04]  /*0200*/  LEA.HI R5, R4, 0x1, RZ, 0x18 ;  /* 0x0000000104057811 */ /* 0x000fc800078fc0ff */
[----:B------:R-:W-:-:S05]  /*0210*/  LOP3.LUT R5, R5, 0x3, RZ, 0xc0, !PT ;  /* 0x0000000305057812 */ /* 0x000fca00078ec0ff */
[----:B------:R-:W-:Y:S02]  /*0220*/  IMAD.MOV R5, RZ, RZ, -R5 ;  /* 0x000000ffff057224 */ /* 0x000fe400078e0a05 */
[----:B0-----:R-:W-:-:S04]  /*0230*/  IMAD.WIDE.U32 R2, R19, 0x10, R2 ;  /* 0x0000001013027825 */ /* 0x001fc800078e0002 */
[----:B------:R-:W-:-:S07]  /*0240*/  IMAD.MOV.U32 R16, RZ, RZ, R2 ;  /* 0x000000ffff107224 */ /* 0x000fce00078e0002 */
.L_x_1375:
[----:B------:R-:W-:-:S05]  /*0250*/  IMAD.MOV.U32 R2, RZ, RZ, R16 ;  /* 0x000000ffff027224 */ /* 0x000fca00078e0010 */
[----:B------:R-:W2:Y:S04]  /*0260*/  LDG.E.64.CONSTANT R8, desc[UR10][R2.64] ;  /* 0x0000000a02087981 */ /* 0x000ea8000c1e9b00 */
[----:B------:R-:W3:Y:S01]  /*0270*/  LDG.E.64.CONSTANT R10, desc[UR10][R2.64+0x8] ;  /* 0x0000080a020a7981 */ /* 0x000ee2000c1e9b00 */
[----:B------:R-:W-:Y:S01]  /*0280*/  VIADD R5, R5, 0x1 ;  /* 0x0000000105057836 */ /* 0x000fe20000000000 */
[----:B------:R-:W-:Y:S01]  /*0290*/  BSSY.RECONVERGENT B3, `(.L_x_1373) ;  /* 0x000001b000037945 */ /* 0x000fe20003800200 */
[----:B-----5:R-:W-:Y:S01]  /*02a0*/  IMAD.MOV.U32 R21, RZ, RZ, R13 ;  /* 0x000000ffff157224 */ /* 0x020fe200078e000d */
[----:B------:R-:W-:Y:S01]  /*02b0*/  IADD3 R16, P3, PT, R2, 0x1000, RZ ;  /* 0x0000100002107810 */ /* 0x000fe20007f7e0ff */
[----:B------:R-:W-:Y:S01]  /*02c0*/  IMAD.MOV.U32 R17, RZ, RZ, R12 ;  /* 0x000000ffff117224 */ /* 0x000fe200078e000c */
[----:B------:R-:W-:Y:S01]  /*02d0*/  ISETP.NE.AND P2, PT, R5, RZ, PT ;  /* 0x000000ff0500720c */ /* 0x000fe20003f45270 */
[----:B------:R-:W-:-:S02]  /*02e0*/  IMAD.MOV.U32 R6, RZ, RZ, R14 ;  /* 0x000000ffff067224 */ /* 0x000fc400078e000e */
[----:B------:R-:W-:Y:S01]  /*02f0*/  IMAD.MOV.U32 R7, RZ, RZ, R15 ;  /* 0x000000ffff077224 */ /* 0x000fe200078e000f */
[----:B--2---:R-:W-:Y:S01]  /*0300*/  DSETP.GEU.AND P0, PT, R14, R8, PT ;  /* 0x000000080e00722a */ /* 0x004fe20003f0e000 */
[----:B------:R-:W-:Y:S02]  /*0310*/  IMAD.MOV.U32 R14, RZ, RZ, R8 ;  /* 0x000000ffff0e7224 */ /* 0x000fe400078e0008 */
[----:B---3--:R-:W-:Y:S02]  /*0320*/  IMAD.MOV.U32 R12, RZ, RZ, R10 ;  /* 0x000000ffff0c7224 */ /* 0x008fe400078e000a */
[----:B------:R-:W-:Y:S02]  /*0330*/  IMAD.MOV.U32 R13, RZ, RZ, R11 ;  /* 0x000000ffff0d7224 */ /* 0x000fe400078e000b */
[----:B------:R-:W-:-:S07]  /*0340*/  IMAD.MOV.U32 R15, RZ, RZ, R9 ;  /* 0x000000ffff0f7224 */ /* 0x000fce00078e0009 */
[----:B------:R-:W-:Y:S05]  /*0350*/  @!P0 BRA `(.L_x_1374) ;  /* 0x0000000000388947 */ /* 0x000fea0003800000 */
[----:B------:R-:W-:Y:S01]  /*0360*/  DSETP.GT.AND P0, PT, R6, R8, PT ;  /* 0x000000080600722a */ /* 0x000fe20003f04000 */
[----:B------:R-:W-:Y:S02]  /*0370*/  IMAD.MOV.U32 R14, RZ, RZ, R6 ;  /* 0x000000ffff0e7224 */ /* 0x000fe400078e0006 */
[----:B------:R-:W-:Y:S02]  /*0380*/  IMAD.MOV.U32 R15, RZ, RZ, R7 ;  /* 0x000000ffff0f7224 */ /* 0x000fe400078e0007 */
[----:B------:R-:W-:Y:S02]  /*0390*/  IMAD.MOV.U32 R12, RZ, RZ, R17 ;  /* 0x000000ffff0c7224 */ /* 0x000fe400078e0011 */
[----:B------:R-:W-:-:S07]  /*03a0*/  IMAD.MOV.U32 R13, RZ, RZ, R21 ;  /* 0x000000ffff0d7224 */ /* 0x000fce00078e0015 */
[----:B------:R-:W-:Y:S05]  /*03b0*/  @P0 BRA `(.L_x_1374) ;  /* 0x0000000000200947 */ /* 0x000fea0003800000 */
[CC--:B------:R-:W-:Y:S02]  /*03c0*/  ISETP.GE.U32.AND P1, PT, R17.reuse, R10.reuse, PT ;  /* 0x0000000a1100720c */ /* 0x0c0fe40003f26070 */
[----:B------:R-:W-:Y:S02]  /*03d0*/  ISETP.LT.U32.AND P0, PT, R17, R10, PT ;  /* 0x0000000a1100720c */ /* 0x000fe40003f01070 */
[CC--:B------:R-:W-:Y:S02]  /*03e0*/  ISETP.GE.AND.EX P1, PT, R21.reuse, R11.reuse, PT, P1 ;  /* 0x0000000b1500720c */ /* 0x0c0fe40003f26310 */
[----:B------:R-:W-:Y:S02]  /*03f0*/  ISETP.LT.AND.EX P0, PT, R21, R11, PT, P0 ;  /* 0x0000000b1500720c */ /* 0x000fe40003f01300 */
[----:B------:R-:W-:Y:S02]  /*0400*/  FSEL R14, R6, R8, !P1 ;  /* 0x00000008060e7208 */ /* 0x000fe40004800000 */
[----:B------:R-:W-:-:S02]  /*0410*/  FSEL R15, R7, R9, !P1 ;  /* 0x00000009070f7208 */ /* 0x000fc40004800000 */
[----:B------:R-:W-:Y:S02]  /*0420*/  SEL R12, R17, R10, P0 ;  /* 0x0000000a110c7207 */ /* 0x000fe40000000000 */
[----:B------:R-:W-:-:S07]  /*0430*/  SEL R13, R21, R11, P0 ;  /* 0x0000000b150d7207 */ /* 0x000fce0000000000 */
.L_x_1374:
[----:B------:R-:W-:Y:S05]  /*0440*/  BSYNC.RECONVERGENT B3 ;  /* 0x0000000000037941 */ /* 0x000fea0003800200 */
.L_x_1373:
[----:B------:R-:W-:Y:S02]  /*0450*/  IMAD.X R3, RZ, RZ, R3, P3 ;  /* 0x000000ffff037224 */ /* 0x000fe400018e0603 */
[----:B------:R-:W-:Y:S01]  /*0460*/  VIADD R19, R19, 0x100 ;  /* 0x0000010013137836 */ /* 0x000fe20000000000 */
[----:B------:R-:W-:Y:S06]  /*0470*/  @P2 BRA `(.L_x_1375) ;  /* 0xfffffffc00742947 */ /* 0x000fec000383ffff */
.L_x_1372:
[----:B------:R-:W-:Y:S05]  /*0480*/  BSYNC.RECONVERGENT B2 ;  /* 0x0000000000027941 */ /* 0x000fea0003800200 */
.L_x_1371:
[----:B------:R-:W0:Y:S01]  /*0490*/  LDC.64 R8, c[0x0][0x380] ;  /* 0x0000e000ff087b82 */ /* 0x000e220000000a00 */
[----:B------:R-:W-:-:S13]  /*04a0*/  ISETP.GE.U32.AND P0, PT, R4, 0x300, PT ;  /* 0x000003000400780c */ /* 0x000fda0003f06070 */
[----:B------:R-:W-:Y:S05]  /*04b0*/  @!P0 BRA `(.L_x_1370) ;  /* 0x0000000400908947 */ /* 0x000fea0003800000 */
.L_x_1384:
[----:B0-----:R-:W-:-:S05]  /*04c0*/  IMAD.WIDE R20, R19, 0x10, R8 ;  /* 0x0000001013147825 */ /* 0x001fca00078e0208 */
[----:B------:R-:W2:Y:S04]  /*04d0*/  LDG.E.64.CONSTANT R10, desc[UR10][R20.64] ;  /* 0x0000000a140a7981 */ /* 0x000ea8000c1e9b00 */
[----:B------:R-:W3:Y:S04]  /*04e0*/  LDG.E.64.CONSTANT R16, desc[UR10][R20.64+0x8] ;  /* 0x0000080a14107981 */ /* 0x000ee8000c1e9b00 */
[----:B-----5:R0:W5:Y:S04]  /*04f0*/  LDG.E.64.CONSTANT R6, desc[UR10][R20.64+0x1000] ;  /* 0x0010000a14067981 */ /* 0x020168000c1e9b00 */
[----:B------:R0:W5:Y:S01]  /*0500*/  LDG.E.64.CONSTANT R4, desc[UR10][R20.64+0x1008] ;  /* 0x0010080a14047981 */ /* 0x000162000c1e9b00 */
[----:B------:R-:W-:Y:S01]  /*0510*/  BSSY.RECONVERGENT B2, `(.L_x_1376) ;  /* 0x0000015000027945 */ /* 0x000fe20003800200 */
[----:B--2---:R-:W-:Y:S01]  /*0520*/  DSETP.GEU.AND P0, PT, R14, R10, PT ;  /* 0x0000000a0e00722a */ /* 0x004fe20003f0e000 */
[----:B------:R-:W-:-:S02]  /*0530*/  IMAD.MOV.U32 R2, RZ, RZ, R10 ;  /* 0x000000ffff027224 */ /* 0x000fc400078e000a */
[----:B------:R-:W-:Y:S02]  /*0540*/  IMAD.MOV.U32 R3, RZ, RZ, R11 ;  /* 0x000000ffff037224 */ /* 0x000fe400078e000b */
[----:B---3--:R-:W-:Y:S02]  /*0550*/  IMAD.MOV.U32 R23, RZ, RZ, R16 ;  /* 0x000000ffff177224 */ /* 0x008fe400078e0010 */
[----:B------:R-:W-:-:S07]  /*0560*/  IMAD.MOV.U32 R25, RZ, RZ, R17 ;  /* 0x000000ffff197224 */ /* 0x000fce00078e0011 */
[----:B0-----:R-:W-:Y:S05]  /*0570*/  @!P0 BRA `(.L_x_1377) ;  /* 0x0000000000388947 */ /* 0x001fea0003800000 */
[----:B------:R-:W-:Y:S01]  /*0580*/  DSETP.GT.AND P0, PT, R14, R10, PT ;  /* 0x0000000a0e00722a */ /* 0x000fe20003f04000 */
[----:B------:R-:W-:Y:S02]  /*0590*/  IMAD.MOV.U32 R23, RZ, RZ, R12 ;  /* 0x000000ffff177224 */ /* 0x000fe400078e000c */
[----:B------:R-:W-:Y:S02]  /*05a0*/  IMAD.MOV.U32 R25, RZ, RZ, R13 ;  /* 0x000000ffff197224 */ /* 0x000fe400078e000d */
[----:B------:R-:W-:Y:S02]  /*05b0*/  IMAD.MOV.U32 R2, RZ, RZ, R14 ;  /* 0x000000ffff027224 */ /* 0x000fe400078e000e */
[----:B------:R-:W-:-:S07]  /*05c0*/  IMAD.MOV.U32 R3, RZ, RZ, R15 ;  /* 0x000000ffff037224 */ /* 0x000fce00078e000f */
[----:B------:R-:W-:Y:S05]  /*05d0*/  @P0 BRA `(.L_x_1377) ;  /* 0x0000000000200947 */ /* 0x000fea0003800000 */
[CC--:B------:R-:W-:Y:S02]  /*05e0*/  ISETP.LT.U32.AND P1, PT, R12.reuse, R16.reuse, PT ;  /* 0x000000100c00720c */ /* 0x0c0fe40003f21070 */
[CC--:B------:R-:W-:Y:S02]  /*05f0*/  ISETP.GE.U32.AND P0, PT, R12.reuse, R16.reuse, PT ;  /* 0x000000100c00720c */ /* 0x0c0fe40003f06070 */
[CC--:B------:R-:W-:Y:S02]  /*0600*/  ISETP.LT.AND.EX P1, PT, R13.reuse, R17.reuse, PT, P1 ;  /* 0x000000110d00720c */ /* 0x0c0fe40003f21310 */
[CC--:B------:R-:W-:Y:S02]  /*0610*/  ISETP.GE.AND.EX P0, PT, R13.reuse, R17.reuse, PT, P0 ;  /* 0x000000110d00720c */ /* 0x0c0fe40003f06300 */
[----:B------:R-:W-:Y:S02]  /*0620*/  SEL R23, R12, R16, P1 ;  /* 0x000000100c177207 */ /* 0x000fe40000800000 */
[----:B------:R-:W-:-:S02]  /*0630*/  SEL R25, R13, R17, P1 ;  /* 0x000000110d197207 */ /* 0x000fc40000800000 */
[----:B------:R-:W-:Y:S02]  /*0640*/  FSEL R2, R14, R10, !P0 ;  /* 0x0000000a0e027208 */ /* 0x000fe40004000000 */
[----:B------:R-:W-:-:S07]  /*0650*/  FSEL R3, R15, R11, !P0 ;  /* 0x0000000b0f037208 */ /* 0x000fce0004000000 */
.L_x_1377:
[----:B------:R-:W-:Y:S05]  /*0660*/  BSYNC.RECONVERGENT B2 ;  /* 0x0000000000027941 */ /* 0x000fea0003800200 */
.L_x_1376:
[----:B------:R0:W5:Y:S04]  /*0670*/  LDG.E.64.CONSTANT R14, desc[UR10][R20.64+0x2000] ;  /* 0x0020000a140e7981 */ /* 0x000168000c1e9b00 */
[----:B------:R0:W5:Y:S04]  /*0680*/  LDG.E.64.CONSTANT R12, desc[UR10][R20.64+0x2008] ;  /* 0x0020080a140c7981 */ /* 0x000168000c1e9b00 */
[----:B------:R0:W5:Y:S04]  /*0690*/  LDG.E.64.CONSTANT R10, desc[UR10][R20.64+0x3000] ;  /* 0x0030000a140a7981 */ /* 0x000168000c1e9b00 */
[----:B------:R0:W5:Y:S02]  /*06a0*/  LDG.E.64.CONSTANT R16, desc[UR10][R20.64+0x3008] ;  /* 0x0030080a14107981 */ /* 0x000164000c1e9b00 */
[----:B-----5:R-:W-:Y:S01]  /*06b0*/  DSETP.GEU.AND P0, PT, R2, R6, PT ;  /* 0x000000060200722a */ /* 0x020fe20003f0e000 */
[----:B------:R-:W-:Y:S01]  /*06c0*/  BSSY.RECONVERGENT B2, `(.L_x_1378) ;  /* 0x0000014000027945 */ /* 0x000fe20003800200 */
[----:B------:R-:W-:-:S02]  /*06d0*/  IMAD.MOV.U32 R26, RZ, RZ, R6 ;  /* 0x000000ffff1a7224 */ /* 0x000fc400078e0006 */
[----:B------:R-:W-:Y:S02]  /*06e0*/  IMAD.MOV.U32 R27, RZ, RZ, R7 ;  /* 0x000000ffff1b7224 */ /* 0x000fe400078e0007 */
[----:B------:R-:W-:Y:S02]  /*06f0*/  IMAD.MOV.U32 R29, RZ, RZ, R4 ;  /* 0x000000ffff1d7224 */ /* 0x000fe400078e0004 */
[----:B------:R-:W-:-:S06]  /*0700*/  IMAD.MOV.U32 R18, RZ, RZ, R5 ;  /* 0x000000ffff127224 */ /* 0x000fcc00078e0005 */
[----:B0-----:R-:W-:Y:S05]  /*0710*/  @!P0 BRA `(.L_x_1379) ;  /* 0x0000000000388947 */ /* 0x001fea0003800000 */
        /* <DEDUP_REMOVED lines=14> */
.L_x_1379:
[----:B------:R-:W-:Y:S05]  /*0800*/  BSYNC.RECONVERGENT B2 ;  /* 0x0000000000027941 */ /* 0x000fea0003800200 */
.L_x_1378:
[----:B------:R-:W-:Y:S01]  /*0810*/  DSETP.GEU.AND P0, PT, R26, R14, PT ;  /* 0x0000000e1a00722a */ /* 0x000fe20003f0e000 */
[----:B------:R-:W-:Y:S01]  /*0820*/  BSSY.RECONVERGENT B2, `(.L_x_1380) ;  /* 0x0000014000027945 */ /* 0x000fe20003800200 */
[----:B------:R-:W-:Y:S02]  /*0830*/  IMAD.MOV.U32 R2, RZ, RZ, R14 ;  /* 0x000000ffff027224 */ /* 0x000fe400078e000e */
[----:B------:R-:W-:Y:S02]  /*0840*/  IMAD.MOV.U32 R3, RZ, RZ, R15 ;  /* 0x000000ffff037224 */ /* 0x000fe400078e000f */
[----:B------:R-:W-:Y:S02]  /*0850*/  IMAD.MOV.U32 R5, RZ, RZ, R12 ;  /* 0x000000ffff057224 */ /* 0x000fe400078e000c */
[----:B------:R-:W-:-:S06]  /*0860*/  IMAD.MOV.U32 R7, RZ, RZ, R13 ;  /* 0x000000ffff077224 */ /* 0x000fcc00078e000d */
        /* <DEDUP_REMOVED lines=15> */
.L_x_1381:
[----:B------:R-:W-:Y:S05]  /*0960*/  BSYNC.RECONVERGENT B2 ;  /* 0x0000000000027941 */ /* 0x000fea0003800200 */
.L_x_1380:
        /* <DEDUP_REMOVED lines=21> */
.L_x_1383:
[----:B------:R-:W-:Y:S05]  /*0ac0*/  BSYNC.RECONVERGENT B2 ;  /* 0x0000000000027941 */ /* 0x000fea0003800200 */
.L_x_1382:
[----:B------:R-:W-:-:S05]  /*0ad0*/  VIADD R19, R19, 0x400 ;  /* 0x0000040013137836 */ /* 0x000fca0000000000 */
[----:B------:R-:W-:-:S13]  /*0ae0*/  ISETP.GE.AND P0, PT, R19, UR4, PT ;  /* 0x0000000413007c0c */ /* 0x000fda000bf06270 */
[----:B------:R-:W-:Y:S05]  /*0af0*/  @!P0 BRA `(.L_x_1384) ;  /* 0xfffffff800708947 */ /* 0x000fea000383ffff */
.L_x_1370:
[----:B------:R-:W-:Y:S05]  /*0b00*/  BSYNC.RECONVERGENT B1 ;  /* 0x0000000000017941 */ /* 0x000fea0003800200 */
.L_x_1369:
[----:B------:R-:W2:Y:S02]  /*0b10*/  LDCU UR6, c[0x0][0x390] ;  /* 0x00007200ff0677ac */ /* 0x000ea40008000800 */
[----:B--2---:R-:W-:-:S09]  /*0b20*/  UISETP.GE.AND UP0, UPT, UR6, 0x100, UPT ;  /* 0x000001000600788c */ /* 0x004fd2000bf06270 */
[----:B------:R-:W-:Y:S05]  /*0b30*/  BRA.U !UP0, `(.L_x_1385) ;  /* 0x0000001508507547 */ /* 0x000fea000b800000 */
[----:B0-----:R-:W0:Y:S01]  /*0b40*/  S2R R9, SR_LANEID ;  /* 0x0000000000097919 */ /* 0x001e220000000000 */
[----:B------:R-:W-:Y:S01]  /*0b50*/  BSSY.RECONVERGENT B1, `(.L_x_1386) ;  /* 0x000001f000017945 */ /* 0x000fe20003800200 */
[----:B-----5:R-:W-:Y:S01]  /*0b60*/  IMAD.MOV.U32 R11, RZ, RZ, R12 ;  /* 0x000000ffff0b7224 */ /* 0x020fe200078e000c */
[----:B------:R2:W3:Y:S01]  /*0b70*/  SHFL.DOWN PT, R4, R14, 0x1, 0x1f ;  /* 0x08201f000e047f89 */ /* 0x0004e200000e0000 */
[----:B------:R-:W-:Y:S02]  /*0b80*/  IMAD.MOV.U32 R16, RZ, RZ, R13 ;  /* 0x000000ffff107224 */ /* 0x000fe400078e000d */
[----:B-1----:R-:W-:Y:S01]  /*0b90*/  IMAD.MOV.U32 R2, RZ, RZ, R14 ;  /* 0x000000ffff027224 */ /* 0x002fe200078e000e */
[----:B------:R2:W1:Y:S01]  /*0ba0*/  SHFL.DOWN PT, R5, R15, 0x1, 0x1f ;  /* 0x08201f000f057f89 */ /* 0x00046200000e0000 */
[----:B------:R-:W-:-:S03]  /*0bb0*/  IMAD.MOV.U32 R3, RZ, RZ, R15 ;  /* 0x000000ffff037224 */ /* 0x000fc600078e000f */
[----:B------:R2:W4:Y:S04]  /*0bc0*/  SHFL.DOWN PT, R7, R12, 0x1, 0x1f ;  /* 0x08201f000c077f89 */ /* 0x00052800000e0000 */
[----:B------:R2:W1:Y:S01]  /*0bd0*/  SHFL.DOWN PT, R17, R13, 0x1, 0x1f ;  /* 0x08201f000d117f89 */ /* 0x00046200000e0000 */
[----:B0-----:R-:W-:-:S13]  /*0be0*/  ISETP.GT.AND P0, PT, R9, 0x1e, PT ;  /* 0x0000001e0900780c */ /* 0x001fda0003f04270 */
[----:B-1234-:R-:W-:Y:S05]  /*0bf0*/  @P0 BRA `(.L_x_1387) ;  /* 0x0000000000500947 */ /* 0x01efea0003800000 */
[----:B------:R-:W-:Y:S01]  /*0c00*/  DSETP.GEU.AND P0, PT, R14, R4, PT ;  /* 0x000000040e00722a */ /* 0x000fe20003f0e000 */
[----:B------:R-:W-:Y:S02]  /*0c10*/  IMAD.MOV.U32 R11, RZ, RZ, R7 ;  /* 0x000000ffff0b7224 */ /* 0x000fe400078e0007 */
[----:B------:R-:W-:Y:S02]  /*0c20*/  IMAD.MOV.U32 R16, RZ, RZ, R17 ;  /* 0x000000ffff107224 */ /* 0x000fe400078e0011 */
        /* <DEDUP_REMOVED lines=9> */
[CC--:B------:R-:W-:Y:S02]  /*0cc0*/  ISETP.LT.U32.AND P1, PT, R12.reuse, R7.reuse, PT ;  /* 0x000000070c00720c */ /* 0x0c0fe40003f21070 */
[C---:B------:R-:W-:Y:S02]  /*0cd0*/  ISETP.GE.U32.AND P0, PT, R12.reuse, R7, PT ;  /* 0x000000070c00720c */ /* 0x040fe40003f06070 */
[CC--:B------:R-:W-:Y:S02]  /*0ce0*/  ISETP.LT.AND.EX P1, PT, R13.reuse, R17.reuse, PT, P1 ;  /* 0x000000110d00720c */ /* 0x0c0fe40003f21310 */
[C---:B------:R-:W-:Y:S02]  /*0cf0*/  ISETP.GE.AND.EX P0, PT, R13.reuse, R17, PT, P0 ;  /* 0x000000110d00720c */ /* 0x040fe40003f06300 */
[----:B------:R-:W-:Y:S02]  /*0d00*/  SEL R11, R12, R7, P1 ;  /* 0x000000070c0b7207 */ /* 0x000fe40000800000 */
[----:B------:R-:W-:-:S02]  /*0d10*/  SEL R16, R13, R17, P1 ;  /* 0x000000110d107207 */ /* 0x000fc40000800000 */
[----:B------:R-:W-:Y:S02]  /*0d20*/  FSEL R2, R14, R4, !P0 ;  /* 0x000000040e027208 */ /* 0x000fe40004000000 */
[----:B------:R-:W-:-:S07]  /*0d30*/  FSEL R3, R15, R5, !P0 ;  /* 0x000000050f037208 */ /* 0x000fce0004000000 */
.L_x_1387:
[----:B------:R-:W-:Y:S05]  /*0d40*/  BSYNC.RECONVERGENT B1 ;  /* 0x0000000000017941 */ /* 0x000fea0003800200 */
.L_x_1386:
[----:B------:R-:W-:Y:S01]  /*0d50*/  ISETP.GT.AND P0, PT, R9, 0x1d, PT ;  /* 0x0000001d0900780c */ /* 0x000fe20003f04270 */
[----:B------:R0:W1:Y:S01]  /*0d60*/  SHFL.DOWN PT, R6, R2, 0x2, 0x1f ;  /* 0x08401f0002067f89 */ /* 0x00006200000e0000 */
[----:B------:R-:W-:Y:S01]  /*0d70*/  BSSY.RECONVERGENT B1, `(.L_x_1388) ;  /* 0x000001d000017945 */ /* 0x000fe20003800200 */
[----:B------:R-:W-:Y:S02]  /*0d80*/  IMAD.MOV.U32 R8, RZ, RZ, R11 ;  /* 0x000000ffff087224 */ /* 0x000fe400078e000b */
[----:B------:R0:W2:Y:S01]  /*0d90*/  SHFL.DOWN PT, R7, R3, 0x2, 0x1f ;  /* 0x08401f0003077f89 */ /* 0x0000a200000e0000 */
[----:B------:R-:W-:Y:S02]  /*0da0*/  IMAD.MOV.U32 R10, RZ, RZ, R16 ;  /* 0x000000ffff0a7224 */ /* 0x000fe400078e0010 */
[----:B------:R-:W-:Y:S01]  /*0db0*/  IMAD.MOV.U32 R4, RZ, RZ, R2 ;  /* 0x000000ffff047224 */ /* 0x000fe200078e0002 */
[----:B------:R0:W3:Y:S01]  /*0dc0*/  SHFL.DOWN PT, R12, R11, 0x2, 0x1f ;  /* 0x08401f000b0c7f89 */ /* 0x0000e200000e0000 */
[----:B------:R-:W-:-:S03]  /*0dd0*/  IMAD.MOV.U32 R5, RZ, RZ, R3 ;  /* 0x000000ffff057224 */ /* 0x000fc600078e0003 */
[----:B------:R0:W4:Y:S01]  /*0de0*/  SHFL.DOWN PT, R13, R16, 0x2, 0x1f ;  /* 0x08401f00100d7f89 */ /* 0x00012200000e0000 */
[----:B------:R-:W-:Y:S05]  /*0df0*/  @P0 BRA `(.L_x_1389) ;  /* 0x0000000000500947 */ /* 0x000fea0003800000 */
[----:B-12---:R-:W-:Y:S01]  /*0e00*/  DSETP.GEU.AND P0, PT, R2, R6, PT ;  /* 0x000000060200722a */ /* 0x006fe20003f0e000 */
[----:B---3--:R-:W-:Y:S02]  /*0e10*/  IMAD.MOV.U32 R8, RZ, RZ, R12 ;  /* 0x000000ffff087224 */ /* 0x008fe400078e000c */
[----:B----4-:R-:W-:Y:S02]  /*0e20*/  IMAD.MOV.U32 R10, RZ, RZ, R13 ;  /* 0x000000ffff0a7224 */ /* 0x010fe400078e000d */
        /* <DEDUP_REMOVED lines=17> */
.L_x_1389:
[----:B------:R-:W-:Y:S05]  /*0f40*/  BSYNC.RECONVERGENT B1 ;  /* 0x0000000000017941 */ /* 0x000fea0003800200 */
.L_x_1388:
[----:B------:R-:W-:Y:S01]  /*0f50*/  ISETP.GT.AND P0, PT, R9, 0x1b, PT ;  /* 0x0000001b0900780c */ /* 0x000fe20003f04270 */
[----:B-1----:R1:W1:Y:S01]  /*0f60*/  SHFL.DOWN PT, R6, R4, 0x4, 0x1f ;  /* 0x08801f0004067f89 */ /* 0x00226200000e0000 */
[----:B------:R-:W-:Y:S01]  /*0f70*/  BSSY.RECONVERGENT B1, `(.L_x_1390) ;  /* 0x000001d000017945 */ /* 0x000fe20003800200 */
[----:B0-----:R-:W-:Y:S02]  /*0f80*/  IMAD.MOV.U32 R11, RZ, RZ, R8 ;  /* 0x000000ffff0b7224 */ /* 0x001fe400078e0008 */
[----:B--2---:R0:W2:Y:S01]  /*0f90*/  SHFL.DOWN PT, R7, R5, 0x4, 0x1f ;  /* 0x08801f0005077f89 */ /* 0x0040a200000e0000 */
[----:B---3--:R-:W-:Y:S02]  /*0fa0*/  IMAD.MOV.U32 R12, RZ, RZ, R10 ;  /* 0x000000ffff0c7224 */ /* 0x008fe400078e000a */
[----:B------:R-:W-:Y:S01]  /*0fb0*/  IMAD.MOV.U32 R2, RZ, RZ, R4 ;  /* 0x000000ffff027224 */ /* 0x000fe200078e0004 */
[----:B----4-:R0:W3:Y:S01]  /*0fc0*/  SHFL.DOWN PT, R13, R8, 0x4, 0x1f ;  /* 0x08801f00080d7f89 */ /* 0x0100e200000e0000 */
        /* <DEDUP_REMOVED lines=23> */
.L_x_1391:
[----:B------:R-:W-:Y:S05]  /*1140*/  BSYNC.RECONVERGENT B1 ;  /* 0x0000000000017941 */ /* 0x000fea0003800200 */
.L_x_1390:
[----:B------:R-:W-:Y:S01]  /*1150*/  ISETP.GT.AND P0, PT, R9, 0x17, PT ;  /* 0x000000170900780c */ /* 0x000fe20003f04270 */
[----:B-1----:R1:W1:Y:S01]  /*1160*/  SHFL.DOWN PT, R6, R2, 0x8, 0x1f ;  /* 0x09001f0002067f89 */ /* 0x00226200000e0000 */
[----:B------:R-:W-:Y:S01]  /*1170*/  BSSY.RECONVERGENT B1, `(.L_x_1392) ;  /* 0x000001d000017945 */ /* 0x000fe20003800200 */
[----:B0-----:R-:W-:Y:S02]  /*1180*/  IMAD.MOV.U32 R8, RZ, RZ, R11 ;  /* 0x000000ffff087224 */ /* 0x001fe400078e000b */
[----:B--2---:R0:W2:Y:S01]  /*1190*/  SHFL.DOWN PT, R7, R3, 0x8, 0x1f ;  /* 0x09001f0003077f89 */ /* 0x0040a200000e0000 */
[----:B------:R-:W-:Y:S02]  /*11a0*/  IMAD.MOV.U32 R10, RZ, RZ, R12 ;  /* 0x000000ffff0a7224 */ /* 0x000fe400078e000c */
[----:B------:R-:W-:Y:S01]  /*11b0*/  IMAD.MOV.U32 R4, RZ, RZ, R2 ;  /* 0x000000ffff047224 */ /* 0x000fe200078e0002 */
[----:B------:R0:W0:Y:S01]  /*11c0*/  SHFL.DOWN PT, R14, R11, 0x8, 0x1f ;  /* 0x09001f000b0e7f89 */ /* 0x00002200000e0000 */
[----:B------:R-:W-:-:S03]  /*11d0*/  IMAD.MOV.U32 R5, RZ, RZ, R3 ;  /* 0x000000ffff057224 */ /* 0x000fc600078e0003 */
[----:B---3--:R3:W0:Y:S01]  /*11e0*/  SHFL.DOWN PT, R13, R12, 0x8, 0x1f ;  /* 0x09001f000c0d7f89 */ /* 0x00862200000e0000 */
[----:B------:R-:W-:Y:S05]  /*11f0*/  @P0 BRA `(.L_x_1393) ;  /* 0x0000000000500947 */ /* 0x000fea0003800000 */
[----:B-12---:R-:W-:Y:S01]  /*1200*/  DSETP.GEU.AND P0, PT, R2, R6, PT ;  /* 0x000000060200722a */ /* 0x006fe20003f0e000 */
[----:B0-----:R-:W-:Y:S02]  /*1210*/  IMAD.MOV.U32 R8, RZ, RZ, R14 ;  /* 0x000000ffff087224 */ /* 0x001fe400078e000e */
        /* <DEDUP_REMOVED lines=18> */
.L_x_1393:
[----:B------:R-:W-:Y:S05]  /*1340*/  BSYNC.RECONVERGENT B1 ;  /* 0x0000000000017941 */ /* 0x000fea0003800200 */
.L_x_1392:
[----:B------:R-:W-:Y:S01]  /*1350*/  ISETP.GT.AND P0, PT, R9, 0xf, PT ;  /* 0x0000000f0900780c */ /* 0x000fe20003f04270 */
[----:B-1----:R1:W1:Y:S01]  /*1360*/  SHFL.DOWN PT, R2, R4, 0x10, 0x1f ;  /* 0x0a001f0004027f89 */ /* 0x00226200000e0000 */
[----:B------:R-:W-:Y:S01]  /*1370*/  BSSY.RECONVERGENT B1, `(.L_x_1394) ;  /* 0x000001d000017945 */ /* 0x000fe20003800200 */
[----:B0-----:R-:W-:Y:S02]  /*1380*/  IMAD.MOV.U32 R14, RZ, RZ, R8 ;  /* 0x000000ffff0e7224 */ /* 0x001fe400078e0008 */
[----:B------:R0:W0:Y:S01]  /*1390*/  SHFL.DOWN PT, R3, R5, 0x10, 0x1f ;  /* 0x0a001f0005037f89 */ /* 0x00002200000e0000 */
[----:B----4-:R-:W-:Y:S02]  /*13a0*/  IMAD.MOV.U32 R15, RZ, RZ, R10 ;  /* 0x000000ffff0f7224 */ /* 0x010fe400078e000a */
[----:B---3--:R-:W-:Y:S01]  /*13b0*/  IMAD.MOV.U32 R12, RZ, RZ, R4 ;  /* 0x000000ffff0c7224 */ /* 0x008fe200078e0004 */
[----:B--2---:R2:W3:Y:S01]  /*13c0*/  SHFL.DOWN PT, R7, R8, 0x10, 0x1f ;  /* 0x0a001f0008077f89 */ /* 0x0044e200000e0000 */
[----:B------:R-:W-:-:S03]  /*13d0*/  IMAD.MOV.U32 R13, RZ, RZ, R5 ;  /* 0x000000ffff0d7224 */ /* 0x000fc600078e0005 */
[----:B------:R2:W4:Y:S01]  /*13e0*/  SHFL.DOWN PT, R11, R10, 0x10, 0x1f ;  /* 0x0a001f000a0b7f89 */ /* 0x00052200000e0000 */
[----:B------:R-:W-:Y:S05]  /*13f0*/  @P0 BRA `(.L_x_1395) ;  /* 0x0000000000500947 */ /* 0x000fea0003800000 */
[----:B01----:R-:W-:Y:S01]  /*1400*/  DSETP.GEU.AND P0, PT, R4, R2, PT ;  /* 0x000000020400722a */ /* 0x003fe20003f0e000 */
        /* <DEDUP_REMOVED lines=19> */
.L_x_1395:
[----:B------:R-:W-:Y:S05]  /*1540*/  BSYNC.RECONVERGENT B1 ;  /* 0x0000000000017941 */ /* 0x000fea0003800200 */
.L_x_1394:
[----:B------:R-:W-:Y:S01]  /*1550*/  ISETP.NE.AND P0, PT, R9, RZ, PT ;  /* 0x000000ff0900720c */ /* 0x000fe20003f05270 */
[----:B------:R-:W-:-:S12]  /*1560*/  BSSY.RECONVERGENT B1, `(.L_x_1396) ;  /* 0x000000a000017945 */ /* 0x000fd80003800200 */
[----:B------:R-:W-:Y:S05]  /*1570*/  @P0 BRA `(.L_x_1397) ;  /* 0x0000000000200947 */ /* 0x000fea0003800000 */
[----:B-1----:R-:W1:Y:S01]  /*1580*/  S2R R4, SR_CgaCtaId ;  /* 0x0000000000047919 */ /* 0x002e620000008800 */
[----:B0-----:R-:W-:Y:S02]  /*1590*/  MOV R3, 0x400 ;  /* 0x0000040000037802 */ /* 0x001fe40000000f00 */
[----:B------:R-:W-:-:S04]  /*15a0*/  SHF.R.U32.HI R2, RZ, 0x1, R0 ;  /* 0x00000001ff027819 */ /* 0x000fc80000011600 */
[----:B------:R-:W-:Y:S02]  /*15b0*/  LOP3.LUT R2, R2, 0x1f0, RZ, 0xc0, !PT ;  /* 0x000001f002027812 */ /* 0x000fe400078ec0ff */
[----:B-1----:R-:W-:-:S05]  /*15c0*/  LEA R3, R4, R3, 0x18 ;  /* 0x0000000304037211 */ /* 0x002fca00078ec0ff */
[----:B------:R-:W-:-:S05]  /*15d0*/  IMAD.IADD R3, R2, 0x1, R3 ;  /* 0x0000000102037824 */ /* 0x000fca00078e0203 */
[----:B------:R0:W-:Y:S04]  /*15e0*/  STS.64 [R3+0x10], R14 ;  /* 0x0000100e03007388 */ /* 0x0001e80000000a00 */
[----:B------:R0:W-:Y:S02]  /*15f0*/  STS.64 [R3+0x8], R12 ;  /* 0x0000080c03007388 */ /* 0x0001e40000000a00 */
.L_x_1397:
[----:B------:R-:W-:Y:S05]  /*1600*/  BSYNC.RECONVERGENT B1 ;  /* 0x0000000000017941 */ /* 0x000fea0003800200 */
.L_x_1396:
[----:B------:R-:W-:Y:S01]  /*1610*/  BAR.SYNC.DEFER_BLOCKING 0x0 ;  /* 0x0000000000007b1d */ /* 0x000fe20000010000 */
[----:B------:R-:W-:-:S13]  /*1620*/  ISETP.NE.AND P1, PT, R0, RZ, PT ;  /* 0x000000ff0000720c */ /* 0x000fda0003f25270 */
[----:B------:R-:W-:Y:S05]  /*1630*/  @P1 BRA `(.L_x_1398) ;  /* 0x0000005400901947 */ /* 0x000fea0003800000 */
[----:B0-----:R-:W0:Y:S01]  /*1640*/  S2R R3, SR_CgaCtaId ;  /* 0x0000000000037919 */ /* 0x001e220000008800 */
[----:B------:R-:W-:Y:S01]  /*1650*/  MOV R0, 0x400 ;  /* 0x0000040000007802 */ /* 0x000fe20000000f00 */
[----:B------:R-:W-:Y:S03]  /*1660*/  BSSY.RECONVERGENT B1, `(.L_x_1399) ;  /* 0x000001a000017945 */ /* 0x000fe60003800200 */
[----:B0-----:R-:W-:-:S05]  /*1670*/  LEA R0, R3, R0, 0x18 ;  /* 0x0000000003007211 */ /* 0x001fca00078ec0ff */
[----:B------:R-:W0:Y:S04]  /*1680*/  LDS.64 R16, [R0+0x18] ;  /* 0x0000180000107984 */ /* 0x000e280000000a00 */
[----:B-1-3--:R-:W1:Y:S04]  /*1690*/  LDS.128 R4, [R0+0x20] ;  /* 0x0000200000047984 */ /* 0x00ae680000000c00 */
[----:B------:R3:W3:Y:S04]  /*16a0*/  LDS.64 R2, [R0+0x80] ;  /* 0x0000800000027984 */ /* 0x0006e80000000a00 */
[----:B--2-4-:R2:W4:Y:S01]  /*16b0*/  LDS.128 R8, [R0+0x30] ;  /* 0x0000300000087984 */ /* 0x0145220000000c00 */
[----:B0-----:R-:W-:Y:S01]  /*16c0*/  DSETP.GEU.AND P0, PT, R12, R16, PT ;  /* 0x000000100c00722a */ /* 0x001fe20003f0e000 */
[----:B------:R-:W-:-:S02]  /*16d0*/  IMAD.MOV.U32 R20, RZ, RZ, R16 ;  /* 0x000000ffff147224 */ /* 0x000fc400078e0010 */
[----:B------:R-:W-:Y:S02]  /*16e0*/  IMAD.MOV.U32 R21, RZ, RZ, R17 ;  /* 0x000000ffff157224 */ /* 0x000fe400078e0011 */
[----:B-1----:R-:W-:Y:S02]  /*16f0*/  IMAD.MOV.U32 R22, RZ, RZ, R4 ;  /* 0x000000ffff167224 */ /* 0x002fe400078e0004 */
[----:B------:R-:W-:-:S07]  /*1700*/  IMAD.MOV.U32 R23, RZ, RZ, R5 ;  /* 0x000000ffff177224 */ /* 0x000fce00078e0005 */
[----:B--234-:R-:W-:Y:S05]  /*1710*/  @!P0 BRA `(.L_x_1400) ;  /* 0x0000000000388947 */ /* 0x01cfea0003800000 */
[----:B------:R-:W-:Y:S01]  /*1720*/  DSETP.GEU.AND P0, PT, R16, R12, PT ;  /* 0x0000000c1000722a */ /* 0x000fe20003f0e000 */
[----:B------:R-:W-:Y:S02]  /*1730*/  IMAD.MOV.U32 R20, RZ, RZ, R12 ;  /* 0x000000ffff147224 */ /* 0x000fe400078e000c */
[----:B------:R-:W-:Y:S02]  /*1740*/  IMAD.MOV.U32 R21, RZ, RZ, R13 ;  /* 0x000000ffff157224 */ /* 0x000fe400078e000d */
[----:B------:R-:W-:Y:S02]  /*1750*/  IMAD.MOV.U32 R22, RZ, RZ, R14 ;  /* 0x000000ffff167224 */ /* 0x000fe400078e000e */
[----:B------:R-:W-:-:S07]  /*1760*/  IMAD.MOV.U32 R23, RZ, RZ, R15 ;  /* 0x000000ffff177224 */ /* 0x000fce00078e000f */
[----:B------:R-:W-:Y:S05]  /*1770*/  @!P0 BRA `(.L_x_1400) ;  /* 0x0000000000208947 */ /* 0x000fea0003800000 */
        /* <DEDUP_REMOVED lines=8> */
.L_x_1400:
[----:B------:R-:W-:Y:S05]  /*1800*/  BSYNC.RECONVERGENT B1 ;  /* 0x0000000000017941 */ /* 0x000fea0003800200 */
.L_x_1399:
[----:B------:R0:W1:Y:S01]  /*1810*/  LDS.128 R12, [R0+0x40] ;  /* 0x00004000000c7984 */ /* 0x0000620000000c00 */
[----:B------:R-:W-:Y:S01]  /*1820*/  DSETP.GEU.AND P0, PT, R20, R6, PT ;  /* 0x000000061400722a */ /* 0x000fe20003f0e000 */
[----:B------:R-:W-:Y:S01]  /*1830*/  BSSY.RECONVERGENT B1, `(.L_x_1401) ;  /* 0x0000015000017945 */ /* 0x000fe20003800200 */
[----:B------:R-:W-:Y:S01]  /*1840*/  IMAD.MOV.U32 R4, RZ, RZ, R6 ;  /* 0x000000ffff047224 */ /* 0x000fe200078e0006 */
[----:B------:R0:W2:Y:S01]  /*1850*/  LDS.128 R16, [R0+0x50] ;  /* 0x0000500000107984 */ /* 0x0000a20000000c00 */
[----:B------:R-:W-:Y:S02]  /*1860*/  IMAD.MOV.U32 R5, RZ, RZ, R7 ;  /* 0x000000ffff057224 */ /* 0x000fe400078e0007 */
[----:B------:R-:W-:Y:S02]  /*1870*/  IMAD.MOV.U32 R27, RZ, RZ, R8 ;  /* 0x000000ffff1b7224 */ /* 0x000fe400078e0008 */
[----:B------:R-:W-:-:S06]  /*1880*/  IMAD.MOV.U32 R29, RZ, RZ, R9 ;  /* 0x000000ffff1d7224 */ /* 0x000fcc00078e0009 */
[----:B0-----:R-:W-:Y:S05]  /*1890*/  @!P0 BRA `(.L_x_1402) ;  /* 0x0000000000388947 */ /* 0x001fea0003800000 */
[----:B------:R-:W-:Y:S01]  /*18a0*/  DSETP.GEU.AND P0, PT, R6, R20, PT ;  /* 0x000000140600722a */ /* 0x000fe20003f0e000 */
[----:B------:R-:W-:Y:S02]  /*18b0*/  IMAD.MOV.U32 R27, RZ, RZ, R22 ;  /* 0x000000ffff1b7224 */ /* 0x000fe400078e0016 */
[----:B------:R-:W-:Y:S02]  /*18c0*/  IMAD.MOV.U32 R29, RZ, RZ, R23 ;  /* 0x000000ffff1d7224 */ /* 0x000fe400078e0017 */
[----:B------:R-:W-:Y:S02]  /*18d0*/  IMAD.MOV.U32 R4, RZ, RZ, R20 ;  /* 0x000000ffff047224 */ /* 0x000fe400078e0014 */
[----:B------:R-:W-:-:S07]  /*18e0*/  IMAD.MOV.U32 R5, RZ, RZ, R21 ;  /* 0x000000ffff057224 */ /* 0x000fce00078e0015 */
[----:B------:R-:W-:Y:S05]  /*18f0*/  @!P0 BRA `(.L_x_1402) ;  /* 0x0000000000208947 */ /* 0x000fea0003800000 */
        /* <DEDUP_REMOVED lines=8> */
.L_x_1402:
[----:B------:R-:W-:Y:S05]  /*1980*/  BSYNC.RECONVERGENT B1 ;  /* 0x0000000000017941 */ /* 0x000fea0003800200 */
.L_x_1401:
[----:B------:R-:W-:Y:S01]  /*1990*/  DSETP.GEU.AND P0, PT, R4, R10, PT ;  /* 0x0000000a0400722a */ /* 0x000fe20003f0e000 */
[----:B------:R-:W-:Y:S01]  /*19a0*/  BSSY.RECONVERGENT B1, `(.L_x_1403) ;  /* 0x0000014000017945 */ /* 0x000fe20003800200 */
[----:B------:R-:W-:Y:S02]  /*19b0*/  IMAD.MOV.U32 R20, RZ, RZ, R10 ;  /* 0x000000ffff147224 */ /* 0x000fe400078e000a */
[----:B------:R-:W-:Y:S02]  /*19c0*/  IMAD.MOV.U32 R21, RZ, RZ, R11 ;  /* 0x000000ffff157224 */ /* 0x000fe400078e000b */
[----:B-1----:R-:W-:Y:S02]  /*19d0*/  IMAD.MOV.U32 R25, RZ, RZ, R12 ;  /* 0x000000ffff197224 */ /* 0x002fe400078e000c */
[----:B------:R-:W-:-:S06]  /*19e0*/  IMAD.MOV.U32 R23, RZ, RZ, R13 ;  /* 0x000000ffff177224 */ /* 0x000fcc00078e000d */
[----:B------:R-:W-:Y:S05]  /*19f0*/  @!P0 BRA `(.L_x_1404) ;  /* 0x0000000000388947 */ /* 0x000fea0003800000 */
        /* <DEDUP_REMOVED lines=14> */
.L_x_1404:
[----:B------:R-:W-:Y:S05]  /*1ae0*/  BSYNC.RECONVERGENT B1 ;  /* 0x0000000000017941 */ /* 0x000fea0003800200 */
.L_x_1403:
[----:B------:R0:W1:Y:S01]  /*1af0*/  LDS.128 R8, [R0+0x60] ;  /* 0x0000600000087984 */ /* 0x0000620000000c00 */
[----:B------:R-:W-:Y:S01]  /*1b00*/  DSETP.GEU.AND P0, PT, R20, R14, PT ;  /* 0x0000000e1400722a */ /* 0x000fe20003f0e000 */
[----:B------:R-:W-:Y:S01]  /*1b10*/  BSSY.RECONVERGENT B1, `(.L_x_1405) ;  /* 0x0000015000017945 */ /* 0x000fe20003800200 */
[----:B------:R-:W-:Y:S01]  /*1b20*/  IMAD.MOV.U32 R12, RZ, RZ, R14 ;  /* 0x000000ffff0c7224 */ /* 0x000fe200078e000e */
[----:B------:R0:W3:Y:S01]  /*1b30*/  LDS.128 R4, [R0+0x70] ;  /* 0x0000700000047984 */ /* 0x0000e20000000c00 */
[----:B------:R-:W-:Y:S02]  /*1b40*/  IMAD.MOV.U32 R13, RZ, RZ, R15 ;  /* 0x000000ffff0d7224 */ /* 0x000fe400078e000f */
[----:B--2---:R-:W-:Y:S02]  /*1b50*/  IMAD.MOV.U32 R27, RZ, RZ, R16 ;  /* 0x000000ffff1b7224 */ /* 0x004fe400078e0010 */
        /* <DEDUP_REMOVED lines=16> */
.L_x_1406:
[----:B------:R-:W-:Y:S05]  /*1c60*/  BSYNC.RECONVERGENT B1 ;  /* 0x0000000000017941 */ /* 0x000fea0003800200 */
.L_x_1405:
        /* <DEDUP_REMOVED lines=21> */
.L_x_1408:
[----:B------:R-:W-:Y:S05]  /*1dc0*/  BSYNC.RECONVERGENT B1 ;  /* 0x0000000000017941 */ /* 0x000fea0003800200 */
.L_x_1407:
[----:B------:R-:W-:Y:S01]  /*1dd0*/  DSETP.GEU.AND P0, PT, R14, R10, PT ;  /* 0x0000000a0e00722a */ /* 0x000fe20003f0e000 */
[----:B------:R-:W-:Y:S01]  /*1de0*/  BSSY.RECONVERGENT B1, `(.L_x_1409) ;  /* 0x0000014000017945 */ /* 0x000fe20003800200 */
[----:B------:R-:W-:Y:S02]  /*1df0*/  IMAD.MOV.U32 R8, RZ, RZ, R10 ;  /* 0x000000ffff087224 */ /* 0x000fe400078e000a */
[----:B------:R-:W-:Y:S02]  /*1e00*/  IMAD.MOV.U32 R9, RZ, RZ, R11 ;  /* 0x000000ffff097224 */ /* 0x000fe400078e000b */
[----:B---3--:R-:W-:Y:S02]  /*1e10*/  IMAD.MOV.U32 R17, RZ, RZ, R4 ;  /* 0x000000ffff117224 */ /* 0x008fe400078e0004 */
        /* <DEDUP_REMOVED lines=16> */
.L_x_1410:
[----:B------:R-:W-:Y:S05]  /*1f20*/  BSYNC.RECONVERGENT B1 ;  /* 0x0000000000017941 */ /* 0x000fea0003800200 */
.L_x_1409:
[----:B------:R-:W-:Y:S01]  /*1f30*/  DSETP.GEU.AND P0, PT, R8, R6, PT ;  /* 0x000000060800722a */ /* 0x000fe20003f0e000 */
[----:B------:R-:W-:Y:S02]  /*1f40*/  IMAD.MOV.U32 R12, RZ, RZ, R6 ;  /* 0x000000ffff0c7224 */ /* 0x000fe400078e0006 */
[----:B------:R-:W-:Y:S02]  /*1f50*/  IMAD.MOV.U32 R13, RZ, RZ, R7 ;  /* 0x000000ffff0d7224 */ /* 0x000fe400078e0007 */
[----:B------:R-:W-:Y:S02]  /*1f60*/  IMAD.MOV.U32 R14, RZ, RZ, R2 ;  /* 0x000000ffff0e7224 */ /* 0x000fe400078e0002 */
[----:B------:R-:W-:-:S07]  /*1f70*/  IMAD.MOV.U32 R15, RZ, RZ, R3 ;  /* 0x000000ffff0f7224 */ /* 0x000fce00078e0003 */
        /* <DEDUP_REMOVED lines=14> */
[----:B------:R-:W-:Y:S01]  /*2060*/  SEL R15, R0, R3, P2 ;  /* 0x00000003000f7207 */ /* 0x000fe20001000000 */
[----:B------:R-:W-:Y:S06]  /*2070*/  BRA `(.L_x_1398) ;  /* 0x0000004c00007947 */ /* 0x000fec0003800000 */
.L_x_1385:
[----:B-1----:R-:W1:Y:S01]  /*2080*/  S2R R2, SR_LANEID ;  /* 0x0000000000027919 */ /* 0x002e620000000000 */
[----:B------:R-:W-:Y:S01]  /*2090*/  LOP3.LUT R3, R0, 0x3e0, RZ, 0xc0, !PT ;  /* 0x000003e000037812 */ /* 0x000fe200078ec0ff */
[----:B------:R-:W-:Y:S01]  /*20a0*/  BSSY.RECONVERGENT B1, `(.L_x_1411) ;  /* 0x0000024000017945 */ /* 0x000fe20003800200 */
[----:B-----5:R-:W-:Y:S02]  /*20b0*/  IMAD.MOV.U32 R18, RZ, RZ, R12 ;  /* 0x000000ffff127224 */ /* 0x020fe400078e000c */
[----:B------:R-:W-:Y:S02]  /*20c0*/  IMAD.MOV.U32 R20, RZ, RZ, R13 ;  /* 0x000000ffff147224 */ /* 0x000fe400078e000d */
[----:B------:R-:W-:Y:S01]  /*20d0*/  VIADD R4, R3, 0x20 ;  /* 0x0000002003047836 */ /* 0x000fe20000000000 */
[----:B------:R-:W-:Y:S01]  /*20e0*/  LOP3.LUT R3, RZ, R3, RZ, 0x33, !PT ;  /* 0x00000003ff037212 */ /* 0x000fe200078e33ff */
[----:B------:R-:W-:Y:S02]  /*20f0*/  IMAD.MOV.U32 R6, RZ, RZ, R14 ;  /* 0x000000ffff067224 */ /* 0x000fe400078e000e */
[----:B------:R-:W-:Y:S01]  /*2100*/  IMAD.MOV.U32 R7, RZ, RZ, R15 ;  /* 0x000000ffff077224 */ /* 0x000fe200078e000f */
[----:B------:R-:W-:Y:S01]  /*2110*/  ISETP.GT.AND P0, PT, R4, UR6, PT ;  /* 0x0000000604007c0c */ /* 0x000fe2000bf04270 */
[----:B------:R-:W-:-:S05]  /*2120*/  VIADD R3, R3, UR6 ;  /* 0x0000000603037c36 */ /* 0x000fca0008000000 */
[----:B------:R-:W-:-:S05]  /*2130*/  SEL R3, R3, 0x1f, P0 ;  /* 0x0000001f03037807 */ /* 0x000fca0000000000 */
[----:B------:R2:W3:Y:S04]  /*2140*/  SHFL.DOWN PT, R4, R14, 0x1, R3 ;  /* 0x082000000e047989 */ /* 0x0004e800000e0003 */
[----:B------:R2:W4:Y:S04]  /*2150*/  SHFL.DOWN PT, R5, R15, 0x1, R3 ;  /* 0x082000000f057989 */ /* 0x00052800000e0003 */
[----:B0-----:R2:W0:Y:S01]  /*2160*/  SHFL.DOWN PT, R9, R12, 0x1, R3 ;  /* 0x082000000c097989 */ /* 0x00142200000e0003 */
[----:B-1----:R-:W-:-:S03]  /*2170*/  ISETP.GE.AND P0, PT, R2, R3, PT ;  /* 0x000000030200720c */ /* 0x002fc60003f06270 */
[----:B------:R2:W1:Y:S10]  /*2180*/  SHFL.DOWN PT, R11, R13, 0x1, R3 ;  /* 0x082000000d0b7989 */ /* 0x00047400000e0003 */
[----:B--2---:R-:W-:Y:S05]  /*2190*/  @P0 BRA `(.L_x_1412) ;  /* 0x0000000000500947 */ /* 0x004fea0003800000 */
[----:B---34-:R-:W-:Y:S01]  /*21a0*/  DSETP.GEU.AND P0, PT, R14, R4, PT ;  /* 0x000000040e00722a */ /* 0x018fe20003f0e000 */
[----:B0-----:R-:W-:Y:S02]  /*21b0*/  IMAD.MOV.U32 R18, RZ, RZ, R9 ;  /* 0x000000ffff127224 */ /* 0x001fe400078e0009 */
[----:B-1----:R-:W-:Y:S02]  /*21c0*/  IMAD.MOV.U32 R20, RZ, RZ, R11 ;  /* 0x000000ffff147224 */ /* 0x002fe400078e000b */
        /* <DEDUP_REMOVED lines=17> */
.L_x_1412:
[----:B------:R-:W-:Y:S05]  /*22e0*/  BSYNC.RECONVERGENT B1 ;  /* 0x0000000000017941 */ /* 0x000fea0003800200 */
.L_x_1411:
[----:B---3--:R-:W-:Y:S01]  /*22f0*/  VIADD R4, R2, 0x2 ;  /* 0x0000000202047836 */ /* 0x008fe20000000000 */
[----:B------:R2:W3:Y:S01]  /*2300*/  SHFL.DOWN PT, R8, R6, 0x2, R3 ;  /* 0x0840000006087989 */ /* 0x0004e200000e0003 */
[----:B------:R-:W-:Y:S01]  /*2310*/  BSSY.RECONVERGENT B1, `(.L_x_1413) ;  /* 0x000001e000017945 */ /* 0x000fe20003800200 */
[----:B------:R-:W-:Y:S02]  /*2320*/  IMAD.MOV.U32 R10, RZ, RZ, R18 ;  /* 0x000000ffff0a7224 */ /* 0x000fe400078e0012 */
[----:B------:R-:W-:Y:S01]  /*2330*/  ISETP.GT.AND P0, PT, R4, R3, PT ;  /* 0x000000030400720c */ /* 0x000fe20003f04270 */
[----:B0-----:R2:W0:Y:S01]  /*2340*/  SHFL.DOWN PT, R9, R7, 0x2, R3 ;  /* 0x0840000007097989 */ /* 0x00142200000e0003 */
[----:B------:R-:W-:Y:S02]  /*2350*/  IMAD.MOV.U32 R16, RZ, RZ, R20 ;  /* 0x000000ffff107224 */ /* 0x000fe400078e0014 */
[----:B------:R-:W-:Y:S01]  /*2360*/  IMAD.MOV.U32 R4, RZ, RZ, R6 ;  /* 0x000000ffff047224 */ /* 0x000fe200078e0006 */
[----:B-1----:R2:W1:Y:S01]  /*2370*/  SHFL.DOWN PT, R11, R18, 0x2, R3 ;  /* 0x08400000120b7989 */ /* 0x00246200000e0003 */
[----:B----4-:R-:W-:-:S03]  /*2380*/  IMAD.MOV.U32 R5, RZ, RZ, R7 ;  /* 0x000000ffff057224 */ /* 0x010fc600078e0007 */
[----:B------:R2:W4:Y:S04]  /*2390*/  SHFL.DOWN PT, R13, R20, 0x2, R3 ;  /* 0x08400000140d7989 */ /* 0x00052800000e0003 */
[----:B------:R-:W-:Y:S05]  /*23a0*/  @P0 BRA `(.L_x_1414) ;  /* 0x0000000000500947 */ /* 0x000fea0003800000 */
[----:B0--3--:R-:W-:Y:S01]  /*23b0*/  DSETP.GEU.AND P0, PT, R6, R8, PT ;  /* 0x000000080600722a */ /* 0x009fe20003f0e000 */
[----:B-1----:R-:W-:Y:S02]  /*23c0*/  IMAD.MOV.U32 R10, RZ, RZ, R11 ;  /* 0x000000ffff0a7224 */ /* 0x002fe400078e000b */
        /* <DEDUP_REMOVED lines=18> */
.L_x_1414:
[----:B------:R-:W-:Y:S05]  /*24f0*/  BSYNC.RECONVERGENT B1 ;  /* 0x0000000000017941 */ /* 0x000fea0003800200 */
.L_x_1413:
[----:B--2---:R-:W-:Y:S01]  /*2500*/  VIADD R6, R2, 0x4 ;  /* 0x0000000402067836 */ /* 0x004fe20000000000 */
[----:B---3--:R2:W3:Y:S01]  /*2510*/  SHFL.DOWN PT, R8, R4, 0x4, R3 ;  /* 0x0880000004087989 */ /* 0x0084e200000e0003 */
[----:B------:R-:W-:Y:S01]  /*2520*/  BSSY.RECONVERGENT B1, `(.L_x_1415) ;  /* 0x000001e000017945 */ /* 0x000fe20003800200 */
[----:B------:R-:W-:Y:S02]  /*2530*/  IMAD.MOV.U32 R12, RZ, RZ, R10 ;  /* 0x000000ffff0c7224 */ /* 0x000fe400078e000a */
[----:B------:R-:W-:Y:S01]  /*2540*/  ISETP.GT.AND P0, PT, R6, R3, PT ;  /* 0x000000030600720c */ /* 0x000fe20003f04270 */
[----:B0-----:R2:W0:Y:S01]  /*2550*/  SHFL.DOWN PT, R9, R5, 0x4, R3 ;  /* 0x0880000005097989 */ /* 0x00142200000e0003 */
[----:B------:R-:W-:Y:S02]  /*2560*/  IMAD.MOV.U32 R14, RZ, RZ, R16 ;  /* 0x000000ffff0e7224 */ /* 0x000fe400078e0010 */
[----:B------:R-:W-:Y:S01]  /*2570*/  IMAD.MOV.U32 R6, RZ, RZ, R4 ;  /* 0x000000ffff067224 */ /* 0x000fe200078e0004 */
[----:B-1----:R2:W1:Y:S01]  /*2580*/  SHFL.DOWN PT, R11, R10, 0x4, R3 ;  /* 0x088000000a0b7989 */ /* 0x00246200000e0003 */
[----:B------:R-:W-:-:S03]  /*2590*/  IMAD.MOV.U32 R7, RZ, RZ, R5 ;  /* 0x000000ffff077224 */ /* 0x000fc600078e0005 */
[----:B----4-:R2:W4:Y:S04]  /*25a0*/  SHFL.DOWN PT, R13, R16, 0x4, R3 ;  /* 0x08800000100d7989 */ /* 0x01052800000e0003 */
        /* <DEDUP_REMOVED lines=21> */
.L_x_1416:
[----:B------:R-:W-:Y:S05]  /*2700*/  BSYNC.RECONVERGENT B1 ;  /* 0x0000000000017941 */ /* 0x000fea0003800200 */
.L_x_1415:
        /* <DEDUP_REMOVED lines=32> */
.L_x_1418:
[----:B------:R-:W-:Y:S05]  /*2910*/  BSYNC.RECONVERGENT B1 ;  /* 0x0000000000017941 */ /* 0x000fea0003800200 */
.L_x_1417:
[----:B---3--:R-:W-:Y:S01]  /*2920*/  VIADD R8, R2, 0x10 ;  /* 0x0000001002087836 */ /* 0x008fe20000000000 */
[----:B--2---:R2:W3:Y:S01]  /*2930*/  SHFL.DOWN PT, R6, R4, 0x10, R3 ;  /* 0x0a00000004067989 */ /* 0x0044e200000e0003 */
[----:B------:R-:W-:Y:S01]  /*2940*/  BSSY.RECONVERGENT B1, `(.L_x_1419) ;  /* 0x000001e000017945 */ /* 0x000fe20003800200 */
[----:B------:R-:W-:Y:S02]  /*2950*/  IMAD.MOV.U32 R14, RZ, RZ, R10 ;  /* 0x000000ffff0e7224 */ /* 0x000fe400078e000a */
[----:B------:R-:W-:Y:S01]  /*2960*/  ISETP.GT.AND P0, PT, R8, R3, PT ;  /* 0x000000030800720c */ /* 0x000fe20003f04270 */
[----:B------:R2:W2:Y:S01]  /*2970*/  SHFL.DOWN PT, R7, R5, 0x10, R3 ;  /* 0x0a00000005077989 */ /* 0x0004a200000e0003 */
[----:B------:R-:W-:Y:S02]  /*2980*/  IMAD.MOV.U32 R15, RZ, RZ, R16 ;  /* 0x000000ffff0f7224 */ /* 0x000fe400078e0010 */
[----:B------:R-:W-:Y:S01]  /*2990*/  IMAD.MOV.U32 R12, RZ, RZ, R4 ;  /* 0x000000ffff0c7224 */ /* 0x000fe200078e0004 */
[----:B0-----:R0:W0:Y:S01]  /*29a0*/  SHFL.DOWN PT, R9, R10, 0x10, R3 ;  /* 0x0a0000000a097989 */ /* 0x00102200000e0003 */
[----:B----4-:R-:W-:-:S03]  /*29b0*/  IMAD.MOV.U32 R13, RZ, RZ, R5 ;  /* 0x000000ffff0d7224 */ /* 0x010fc600078e0005 */
[----:B-1----:R1:W4:Y:S04]  /*29c0*/  SHFL.DOWN PT, R11, R16, 0x10, R3 ;  /* 0x0a000000100b7989 */ /* 0x00232800000e0003 */
[----:B------:R-:W-:Y:S05]  /*29d0*/  @P0 BRA `(.L_x_1420) ;  /* 0x0000000000500947 */ /* 0x000fea0003800000 */
[----:B--23--:R-:W-:Y:S01]  /*29e0*/  DSETP.GEU.AND P0, PT, R4, R6, PT ;  /* 0x000000060400722a */ /* 0x00cfe20003f0e000 */
[----:B0-----:R-:W-:Y:S02]  /*29f0*/  IMAD.MOV.U32 R14, RZ, RZ, R9 ;  /* 0x000000ffff0e7224 */ /* 0x001fe400078e0009 */
        /* <DEDUP_REMOVED lines=18> */
.L_x_1420:
[----:B------:R-:W-:Y:S05]  /*2b20*/  BSYNC.RECONVERGENT B1 ;  /* 0x0000000000017941 */ /* 0x000fea0003800200 */
.L_x_1419:
[----:B------:R-:W-:Y:S01]  /*2b30*/  ISETP.NE.AND P0, PT, R2, RZ, PT ;  /* 0x000000ff0200720c */ /* 0x000fe20003f05270 */
[----:B------:R-:W-:-:S12]  /*2b40*/  BSSY.RECONVERGENT B1, `(.L_x_1421) ;  /* 0x000000a000017945 */ /* 0x000fd80003800200 */
[----:B------:R-:W-:Y:S05]  /*2b50*/  @P0 BRA `(.L_x_1422) ;  /* 0x0000000000200947 */ /* 0x000fea0003800000 */
[----:B--2---:R-:W2:Y:S01]  /*2b60*/  S2R R4, SR_CgaCtaId ;  /* 0x0000000000047919 */ /* 0x004ea20000008800 */
[----:B01----:R-:W-:Y:S02]  /*2b70*/  MOV R3, 0x400 ;  /* 0x0000040000037802 */ /* 0x003fe40000000f00 */
[----:B------:R-:W-:-:S04]  /*2b80*/  SHF.R.U32.HI R2, RZ, 0x1, R0 ;  /* 0x00000001ff027819 */ /* 0x000fc80000011600 */
[----:B------:R-:W-:Y:S02]  /*2b90*/  LOP3.LUT R2, R2, 0x1f0, RZ, 0xc0, !PT ;  /* 0x000001f002027812 */ /* 0x000fe400078ec0ff */
[----:B--2---:R-:W-:-:S05]  /*2ba0*/  LEA R3, R4, R3, 0x18 ;  /* 0x0000000304037211 */ /* 0x004fca00078ec0ff */
[----:B------:R-:W-:-:S05]  /*2bb0*/  IMAD.IADD R3, R2, 0x1, R3 ;  /* 0x0000000102037824 */ /* 0x000fca00078e0203 */
[----:B------:R0:W-:Y:S04]  /*2bc0*/  STS.64 [R3+0x10], R14 ;  /* 0x0000100e03007388 */ /* 0x0001e80000000a00 */
[----:B------:R0:W-:Y:S02]  /*2bd0*/  STS.64 [R3+0x8], R12 ;  /* 0x0000080c03007388 */ /* 0x0001e40000000a00 */
.L_x_1422:
[----:B------:R-:W-:Y:S05]  /*2be0*/  BSYNC.RECONVERGENT B1 ;  /* 0x0000000000017941 */ /* 0x000fea0003800200 */
.L_x_1421:
[----:B------:R-:W-:Y:S01]  /*2bf0*/  BAR.SYNC.DEFER_BLOCKING 0x0 ;  /* 0x0000000000007b1d */ /* 0x000fe20000010000 */
[----:B------:R-:W-:-:S13]  /*2c00*/  ISETP.NE.AND P1, PT, R0, RZ, PT ;  /* 0x000000ff0000720c */ /* 0x000fda0003f25270 */
[----:B------:R-:W-:Y:S05]  /*2c10*/  @P1 BRA `(.L_x_1398) ;  /* 0x0000004000181947 */ /* 0x000fea0003800000 */
[----:B------:R-:W-:Y:S01]  /*2c20*/  UISETP.GE.AND UP0, UPT, UR6, 0x21, UPT ;  /* 0x000000210600788c */ /* 0x000fe2000bf06270 */
[----:B----4-:R-:W-:Y:S02]  /*2c30*/  IMAD.MOV.U32 R11, RZ, RZ, R14 ;  /* 0x000000ffff0b7224 */ /* 0x010fe400078e000e */
[----:B------:R-:W-:Y:S02]  /*2c40*/  IMAD.MOV.U32 R8, RZ, RZ, R15 ;  /* 0x000000ffff087224 */ /* 0x000fe400078e000f */
[----:B------:R-:W-:Y:S02]  /*2c50*/  IMAD.MOV.U32 R2, RZ, RZ, R12 ;  /* 0x000000ffff027224 */ /* 0x000fe400078e000c */
[----:B012---:R-:W-:Y:S02]  /*2c60*/  IMAD.MOV.U32 R3, RZ, RZ, R13 ;  /* 0x000000ffff037224 */ /* 0x007fe400078e000d */
[----:B------:R-:W-:Y:S05]  /*2c70*/  BRA.U !UP0, `(.L_x_1423) ;  /* 0x00000001086c7547 */ /* 0x000fea000b800000 */
[----:B------:R-:W0:Y:S01]  /*2c80*/  S2UR UR5, SR_CgaCtaId ;  /* 0x00000000000579c3 */ /* 0x000e220000008800 */
[----:B------:R-:W-:Y:S01]  /*2c90*/  UMOV UR4, 0x400 ;  /* 0x0000040000047882 */ /* 0x000fe20000000000 */
[----:B------:R-:W-:Y:S01]  /*2ca0*/  BSSY.RECONVERGENT B1, `(.L_x_1423) ;  /* 0x0000018000017945 */ /* 0x000fe20003800200 */
[----:B0-----:R-:W-:-:S09]  /*2cb0*/  ULEA UR4, UR5, UR4, 0x18 ;  /* 0x0000000405047291 */ /* 0x001fd2000f8ec0ff */
[----:B------:R-:W0:Y:S04]  /*2cc0*/  LDS.64 R4, [UR4+0x18] ;  /* 0x00001804ff047984 */ /* 0x000e280008000a00 */
[----:B---3--:R-:W1:Y:S01]  /*2cd0*/  LDS.64 R6, [UR4+0x20] ;  /* 0x00002004ff067984 */ /* 0x008e620008000a00 */
[----:B0-----:R-:W-:Y:S01]  /*2ce0*/  DSETP.GEU.AND P0, PT, R12, R4, PT ;  /* 0x000000040c00722a */ /* 0x001fe20003f0e000 */
[----:B------:R-:W-:Y:S02]  /*2cf0*/  IMAD.MOV.U32 R2, RZ, RZ, R4 ;  /* 0x000000ffff027224 */ /* 0x000fe400078e0004 */
[----:B------:R-:W-:Y:S02]  /*2d00*/  IMAD.MOV.U32 R3, RZ, RZ, R5 ;  /* 0x000000ffff037224 */ /* 0x000fe400078e0005 */
[----:B-1----:R-:W-:-:S02]  /*2d10*/  IMAD.MOV.U32 R11, RZ, RZ, R6 ;  /* 0x000000ffff0b7224 */ /* 0x002fc400078e0006 */
        /* <DEDUP_REMOVED lines=16> */
.L_x_1424:
[----:B------:R-:W-:Y:S05]  /*2e20*/  BSYNC.RECONVERGENT B1 ;  /* 0x0000000000017941 */ /* 0x000fea0003800200 */
.L_x_1423:
[----:B------:R-:W-:Y:S01]  /*2e30*/  UISETP.GE.AND UP0, UPT, UR6, 0x41, UPT ;  /* 0x000000410600788c */ /* 0x000fe2000bf06270 */
[----:B------:R-:W-:Y:S02]  /*2e40*/  IMAD.MOV.U32 R9, RZ, RZ, R11 ;  /* 0x000000ffff097224 */ /* 0x000fe400078e000b */
[----:B------:R-:W-:Y:S02]  /*2e50*/  IMAD.MOV.U32 R0, RZ, RZ, R8 ;  /* 0x000000ffff007224 */ /* 0x000fe400078e0008 */
[----:B------:R-:W-:Y:S02]  /*2e60*/  IMAD.MOV.U32 R4, RZ, RZ, R2 ;  /* 0x000000ffff047224 */ /* 0x000fe400078e0002 */
[----:B------:R-:W-:Y:S02]  /*2e70*/  IMAD.MOV.U32 R5, RZ, RZ, R3 ;  /* 0x000000ffff057224 */ /* 0x000fe400078e0003 */
[----:B------:R-:W-:Y:S05]  /*2e80*/  BRA.U !UP0, `(.L_x_1425) ;  /* 0x00000001086c7547 */ /* 0x000fea000b800000 */
[----:B------:R-:W0:Y:S01]  /*2e90*/  S2UR UR5, SR_CgaCtaId ;  /* 0x00000000000579c3 */ /* 0x000e220000008800 */
[----:B------:R-:W-:Y:S01]  /*2ea0*/  UMOV UR4, 0x400 ;  /* 0x0000040000047882 */ /* 0x000fe20000000000 */
[----:B------:R-:W-:Y:S01]  /*2eb0*/  BSSY.RECONVERGENT B1, `(.L_x_1425) ;  /* 0x0000018000017945 */ /* 0x000fe20003800200 */
[----:B0-----:R-:W-:-:S09]  /*2ec0*/  ULEA UR4, UR5, UR4, 0x18 ;  /* 0x0000000405047291 */ /* 0x001fd2000f8ec0ff */
[----:B---3--:R-:W0:Y:S04]  /*2ed0*/  LDS.64 R6, [UR4+0x28] ;  /* 0x00002804ff067984 */ /* 0x008e280008000a00 */
[----:B------:R-:W1:Y:S01]  /*2ee0*/  LDS.64 R12, [UR4+0x30] ;  /* 0x00003004ff0c7984 */ /* 0x000e620008000a00 */
        /* <DEDUP_REMOVED lines=20> */
.L_x_1426:
[----:B------:R-:W-:Y:S05]  /*3030*/  BSYNC.RECONVERGENT B1 ;  /* 0x0000000000017941 */ /* 0x000fea0003800200 */
.L_x_1425:
        /* <DEDUP_REMOVED lines=32> */
.L_x_1428:
[----:B------:R-:W-:Y:S05]  /*3240*/  BSYNC.RECONVERGENT B1 ;  /* 0x0000000000017941 */ /* 0x000fea0003800200 */
.L_x_1427:
        /* <DEDUP_REMOVED lines=32> */
.L_x_1430:
[----:B------:R-:W-:Y:S05]  /*3450*/  BSYNC.RECONVERGENT B1 ;  /* 0x0000000000017941 */ /* 0x000fea0003800200 */
.L_x_1429:
        /* <DEDUP_REMOVED lines=32> */
.L_x_1432:
[----:B------:R-:W-:Y:S05]  /*3660*/  BSYNC.RECONVERGENT B1 ;  /* 0x0000000000017941 */ /* 0x000fea0003800200 */
.L_x_1431:
        /* <DEDUP_REMOVED lines=32> */
.L_x_1434:
[----:B------:R-:W-:Y:S05]  /*3870*/  BSYNC.RECONVERGENT B1 ;  /* 0x0000000000017941 */ /* 0x000fea0003800200 */
.L_x_1433:
[----:B------:R-:W-:Y:S01]  /*3880*/  UISETP.GE.AND UP0, UPT, UR6, 0xe1, UPT ;  /* 0x000000e10600788c */ /* 0x000fe2000bf06270 */
[----:B------:R-:W-:Y:S02]  /*3890*/  IMAD.MOV.U32 R14, RZ, RZ, R9 ;  /* 0x000000ffff0e7224 */ /* 0x000fe400078e0009 */
[----:B------:R-:W-:Y:S02]  /*38a0*/  IMAD.MOV.U32 R15, RZ, RZ, R0 ;  /* 0x000000ffff0f7224 */ /* 0x000fe400078e0000 */
[----:B------:R-:W-:Y:S02]  /*38b0*/  IMAD.MOV.U32 R12, RZ, RZ, R4 ;  /* 0x000000ffff0c7224 */ /* 0x000fe400078e0004 */
[----:B------:R-:W-:Y:S02]  /*38c0*/  IMAD.MOV.U32 R13, RZ, RZ, R5 ;  /* 0x000000ffff0d7224 */ /* 0x000fe400078e0005 */
[----:B------:R-:W-:Y:S05]  /*38d0*/  BRA.U !UP0, `(.L_x_1398) ;  /* 0x0000003108e87547 */ /* 0x000fea000b800000 */
[----:B------:R-:W0:Y:S01]  /*38e0*/  S2UR UR5, SR_CgaCtaId ;  /* 0x00000000000579c3 */ /* 0x000e220000008800 */
[----:B------:R-:W-:Y:S02]  /*38f0*/  UMOV UR4, 0x400 ;  /* 0x0000040000047882 */ /* 0x000fe40000000000 */
        /* <DEDUP_REMOVED lines=24> */
.L_x_1366:
[----:B------:R-:W1:Y:S01]  /*3a80*/  S2R R0, SR_TID.X ;  /* 0x0000000000007919 */ /* 0x000e620000002100 */
[----:B------:R-:W1:Y:S02]  /*3a90*/  LDC.64 R2, c[0x0][0x380] ;  /* 0x0000e000ff027b82 */ /* 0x000e640000000a00 */
[----:B-1----:R-:W-:-:S05]  /*3aa0*/  IMAD.WIDE.U32 R2, R0, 0x10, R2 ;  /* 0x0000001000027825 */ /* 0x002fca00078e0002 */
[----:B0-----:R-:W2:Y:S04]  /*3ab0*/  LDG.E.64.CONSTANT R18, desc[UR10][R2.64] ;  /* 0x0000000a02127981 */ /* 0x001ea8000c1e9b00 */
[----:B------:R-:W2:Y:S04]  /*3ac0*/  LDG.E.64.CONSTANT R16, desc[UR10][R2.64+0x1000] ;  /* 0x0010000a02107981 */ /* 0x000ea8000c1e9b00 */
[----:B------:R-:W3:Y:S04]  /*3ad0*/  LDG.E.64.CONSTANT R20, desc[UR10][R2.64+0x8] ;  /* 0x0000080a02147981 */ /* 0x000ee8000c1e9b00 */
[----:B------:R-:W3:Y:S04]  /*3ae0*/  LDG.E.64.CONSTANT R14, desc[UR10][R2.64+0x1008] ;  /* 0x0010080a020e7981 */ /* 0x000ee8000c1e9b00 */
[----:B------:R-:W4:Y:S04]  /*3af0*/  LDG.E.64.CONSTANT R12, desc[UR10][R2.64+0x2000] ;  /* 0x0020000a020c7981 */ /* 0x000f28000c1e9b00 */
[----:B------:R-:W5:Y:S04]  /*3b00*/  LDG.E.64.CONSTANT R10, desc[UR10][R2.64+0x2008] ;  /* 0x0020080a020a7981 */ /* 0x000f68000c1e9b00 */
[----:B------:R-:W5:Y:S04]  /*3b10*/  LDG.E.64.CONSTANT R6, desc[UR10][R2.64+0x3000] ;  /* 0x0030000a02067981 */ /* 0x000f68000c1e9b00 */
[----:B------:R-:W5:Y:S04]  /*3b20*/  LDG.E.64.CONSTANT R4, desc[UR10][R2.64+0x3008] ;  /* 0x0030080a02047981 */ /* 0x000f68000c1e9b00 */
[----:B------:R-:W5:Y:S04]  /*3b30*/  LDG.E.64.CONSTANT R28, desc[UR10][R2.64+0x4000] ;  /* 0x0040000a021c7981 */ /* 0x000f68000c1e9b00 */
[----:B------:R-:W5:Y:S01]  /*3b40*/  LDG.E.64.CONSTANT R8, desc[UR10][R2.64+0x4008] ;  /* 0x0040080a02087981 */ /* 0x000f62000c1e9b00 */
[----:B------:R-:W-:Y:S01]  /*3b50*/  UISETP.GE.U32.AND UP0, UPT, UR8, 0xa00, UPT ;  /* 0x00000a000800788c */ /* 0x000fe2000bf06070 */
[----:B------:R-:W-:Y:S01]  /*3b60*/  UMOV UR9, 0x500 ;  /* 0x0000050000097882 */ /* 0x000fe20000000000 */
[----:B------:R-:W-:Y:S01]  /*3b70*/  UMOV UR4, URZ ;  /* 0x000000ff00047c82 */ /* 0x000fe20008000000 */
[----:B--2---:R-:W-:-:S14]  /*3b80*/  DSETP.GEU.AND P2, PT, R18, R16, PT ;  /* 0x000000101200722a */ /* 0x004fdc0003f4e000 */
[----:B---3--:R-:W-:-:S04]  /*3b90*/  @P2 ISETP.GE.U32.AND P0, PT, R20, R14, PT ;  /* 0x0000000e1400220c */ /* 0x008fc80003f06070 */
[----:B------:R-:W-:-:S13]  /*3ba0*/  @P2 ISETP.GE.AND.EX P0, PT, R21, R15, PT, P0 ;  /* 0x0000000f1500220c */ /* 0x000fda0003f06300 */
[----:B------:R-:W-:-:S06]  /*3bb0*/  @P2 DSETP.LT.OR P0, PT, R16, R18, !P0 ;  /* 0x000000121000222a */ /* 0x000fcc0004701400 */
[----:B------:R-:W-:Y:S02]  /*3bc0*/  @P2 FSEL R18, R18, R16, P0 ;  /* 0x0000001012122208 */ /* 0x000fe40000000000 */
[----:B------:R-:W-:Y:S02]  /*3bd0*/  @P2 FSEL R19, R19, R17, P0 ;  /* 0x0000001113132208 */ /* 0x000fe40000000000 */
[----:B------:R-:W-:Y:S01]  /*3be0*/  @P2 SEL R14, R20, R14, P0 ;  /* 0x0000000e140e2207 */ /* 0x000fe20000000000 */
[----:B------:R-:W-:Y:S01]  /*3bf0*/  @P2 IMAD.MOV.U32 R16, RZ, RZ, R18 ;  /* 0x000000ffff102224 */ /* 0x000fe200078e0012 */
[----:B------:R-:W-:Y:S01]  /*3c00*/  @P2 SEL R15, R21, R15, P0 ;  /* 0x0000000f150f2207 */ /* 0x000fe20000000000 */
[----:B------:R-:W-:-:S06]  /*3c10*/  @P2 IMAD.MOV.U32 R17, RZ, RZ, R19 ;  /* 0x000000ffff112224 */ /* 0x000fcc00078e0013 */
[----:B----4-:R-:W-:-:S14]  /*3c20*/  DSETP.GEU.AND P1, PT, R16, R12, PT ;  /* 0x0000000c1000722a */ /* 0x010fdc0003f2e000 */
[----:B-----5:R-:W-:-:S04]  /*3c30*/  @P1 ISETP.GE.U32.AND P0, PT, R14, R10, PT ;  /* 0x0000000a0e00120c */ /* 0x020fc80003f06070 */
[----:B------:R-:W-:-:S13]  /*3c40*/  @P1 ISETP.GE.AND.EX P0, PT, R15, R11, PT, P0 ;  /* 0x0000000b0f00120c */ /* 0x000fda0003f06300 */
[----:B------:R-:W-:-:S06]  /*3c50*/  @P1 DSETP.GT.OR P0, PT, R16, R12, !P0 ;  /* 0x0000000c1000122a */ /* 0x000fcc0004704400 */
[----:B------:R-:W-:Y:S02]  /*3c60*/  @P1 FSEL R16, R16, R12, P0 ;  /* 0x0000000c10101208 */ /* 0x000fe40000000000 */
[----:B------:R-:W-:Y:S02]  /*3c70*/  @P1 FSEL R17, R17, R13, P0 ;  /* 0x0000000d11111208 */ /* 0x000fe40000000000 */
[----:B------:R-:W-:Y:S01]  /*3c80*/  @P1 SEL R10, R14, R10, P0 ;  /* 0x0000000a0e0a1207 */ /* 0x000fe20000000000 */
[----:B------:R-:W-:Y:S01]  /*3c90*/  @P1 IMAD.MOV.U32 R12, RZ, RZ, R16 ;  /* 0x000000ffff0c1224 */ /* 0x000fe200078e0010 */
[----:B------:R-:W-:Y:S01]  /*3ca0*/  @P1 SEL R11, R15, R11, P0 ;  /* 0x0000000b0f0b1207 */ /* 0x000fe20000000000 */
[----:B------:R-:W-:-:S06]  /*3cb0*/  @P1 IMAD.MOV.U32 R13, RZ, RZ, R17 ;  /* 0x000000ffff0d1224 */ /* 0x000fcc00078e0011 */
[----:B------:R-:W-:-:S14]  /*3cc0*/  DSETP.GEU.AND P2, PT, R12, R6, PT ;  /* 0x000000060c00722a */ /* 0x000fdc0003f4e000 */
[----:B------:R-:W-:-:S04]  /*3cd0*/  @P2 ISETP.GE.U32.AND P0, PT, R10, R4, PT ;  /* 0x000000040a00220c */ /* 0x000fc80003f06070 */
        /* <DEDUP_REMOVED lines=17> */
[----:B------:R-:W-:Y:S01]  /*3df0*/  @P1 IMAD.MOV.U32 R29, RZ, RZ, R7 ;  /* 0x000000ffff1d1224 */ /* 0x000fe200078e0007 */
[----:B------:R-:W-:Y:S06]  /*3e00*/  BRA.U !UP0, `(.L_x_1435) ;  /* 0x0000000d08987547 */ /* 0x000fec000b800000 */
[----:B------:R-:W-:-:S04]  /*3e10*/  UIADD3 UR9, UP0, UPT, UR8, -0xa00, URZ ;  /* 0xfffff60008097890 */ /* 0x000fc8000ff1e0ff */
[----:B------:R-:W-:Y:S02]  /*3e20*/  ULEA.HI.X.SX32 UR8, UR8, 0xffffffff, 0x1, UP0 ;  /* 0xffffffff08087891 */ /* 0x000fe400080f0eff */
[----:B------:R-:W-:Y:S02]  /*3e30*/  UIMAD.WIDE.U32 UR12, UR9, -0x33333333, URZ ;  /* 0xcccccccd090c78a5 */ /* 0x000fe4000f8e00ff */
[----:B------:R-:W-:Y:S02]  /*3e40*/  UIMAD.WIDE.U32 UR4, UR8, -0x33333333, URZ ;  /* 0xcccccccd080478a5 */ /* 0x000fe4000f8e00ff */
[----:B------:R-:W-:Y:S02]  /*3e50*/  UISETP.GE.U32.AND UP1, UPT, UR9, 0x500, UPT ;  /* 0x000005000900788c */ /* 0x000fe4000bf26070 */
[----:B------:R-:W-:Y:S02]  /*3e60*/  UIMAD.WIDE.U32 UR4, UP0, UR9, -0x33333334, UR4 ;  /* 0xcccccccc090478a5 */ /* 0x000fe4000f800004 */
[----:B------:R-:W-:-:S02]  /*3e70*/  UISETP.GE.U32.AND.EX UP1, UPT, UR8, URZ, UPT, UP1 ;  /* 0x000000ff0800728c */ /* 0x000fc4000bf26110 */
[----:B------:R-:W-:Y:S02]  /*3e80*/  UIADD3.X UR7, UPT, UPT, URZ, URZ, URZ, UP0, !UPT ;  /* 0x000000ffff077290 */ /* 0x000fe400087fe4ff */
[----:B------:R-:W-:Y:S01]  /*3e90*/  UIADD3 URZ, UP0, UPT, UR13, UR4, URZ ;  /* 0x000000040dff7290 */ /* 0x000fe2000ff1e0ff */
[----:B------:R-:W-:Y:S01]  /*3ea0*/  UMOV UR6, UR5 ;  /* 0x0000000500067c82 */ /* 0x000fe20008000000 */
[----:B------:R-:W-:Y:S02]  /*3eb0*/  UMOV UR9, 0x500 ;  /* 0x0000050000097882 */ /* 0x000fe40000000000 */
[----:B------:R-:W-:-:S04]  /*3ec0*/  UIMAD.WIDE.U32.X UR6, UR8, -0x33333334, UR6, UP0 ;  /* 0xcccccccc080678a5 */ /* 0x000fc800080e0406 */
[----:B------:R-:W-:-:S04]  /*3ed0*/  USHF.R.U64 UR5, UR6, 0xa, UR7 ;  /* 0x0000000a06057899 */ /* 0x000fc80008001207 */
[----:B------:R-:W-:-:S04]  /*3ee0*/  ULOP3.LUT UR4, UR5, 0x1, URZ, 0xc0, !UPT ;  /* 0x0000000105047892 */ /* 0x000fc8000f8ec0ff */
[----:B------:R-:W-:-:S03]  /*3ef0*/  UISETP.NE.U32.AND UP0, UPT, UR4, 0x1, UPT ;  /* 0x000000010400788c */ /* 0x000fc6000bf05070 */
[----:B------:R-:W-:Y:S01]  /*3f00*/  UMOV UR4, URZ ;  /* 0x000000ff00047c82 */ /* 0x000fe20008000000 */
[----:B------:R-:W-:Y:S01]  /*3f10*/  UISETP.NE.U32.AND.EX UP0, UPT, URZ, URZ, UPT, UP0 ;  /* 0x000000ffff00728c */ /* 0x000fe2000bf05100 */
[----:B------:R-:W-:Y:S10]  /*3f20*/  BRA.U !UP1, `(.L_x_1436) ;  /* 0x0000000909307547 */ /* 0x000ff4000b800000 */
[----:B------:R-:W0:Y:S01]  /*3f30*/  LDCU.64 UR8, c[0x0][0x380] ;  /* 0x00007000ff0877ac */ /* 0x000e220008000a00 */
[----:B------:R-:W-:Y:S01]  /*3f40*/  UIADD3 UR5, UP1, UPT, UR5, 0x1, URZ ;  /* 0x0000000105057890 */ /* 0x000fe2000ff3e0ff */
[----:B------:R-:W-:-:S03]  /*3f50*/  UMOV UR4, URZ ;  /* 0x000000ff00047c82 */ /* 0x000fc60008000000 */
[----:B------:R-:W-:Y:S02]  /*3f60*/  ULEA.HI.X UR6, UR7, URZ, URZ, 0x16, UP1 ;  /* 0x000000ff07067291 */ /* 0x000fe400088fb4ff */
[----:B------:R-:W-:Y:S02]  /*3f70*/  ULOP3.LUT UR5, UR5, 0xfffffffe, URZ, 0xc0, !UPT ;  /* 0xfffffffe05057892 */ /* 0x000fe4000f8ec0ff */
[----:B------:R-:W-:Y:S01]  /*3f80*/  ULOP3.LUT UR6, UR6, 0x7fffff, URZ, 0xc0, !UPT ;  /* 0x007fffff06067892 */ /* 0x000fe2000f8ec0ff */
[----:B0-----:R-:W-:-:S04]  /*3f90*/  LEA R4, P0, R0, UR8, 0x4 ;  /* 0x0000000800047c11 */ /* 0x001fc8000f8020ff */
[----:B------:R-:W-:Y:S02]  /*3fa0*/  IADD3 R4, P1, PT, R4, 0xe008, RZ ;  /* 0x0000e00804047810 */ /* 0x000fe40007f3e0ff */
[----:B------:R-:W-:Y:S01]  /*3fb0*/  LEA.HI.X R0, R0, UR9, RZ, 0x4, P0 ;  /* 0x0000000900007c11 */ /* 0x000fe200080f24ff */
[----:B------:R-:W-:-:S04]  /*3fc0*/  UMOV UR9, 0x500 ;  /* 0x0000050000097882 */ /* 0x000fc80000000000 */
[----:B------:R-:W-:-:S07]  /*3fd0*/  IMAD.X R5, RZ, RZ, R0, P1 ;  /* 0x000000ffff057224 */ /* 0x000fce00008e0600 */
.L_x_1437:
[----:B------:R-:W2:Y:S04]  /*3fe0*/  LDG.E.64.CONSTANT R12, desc[UR10][R4.64+-0x9008] ;  /* 0xff6ff80a040c7981 */ /* 0x000ea8000c1e9b00 */
[----:B------:R-:W3:Y:S04]  /*3ff0*/  LDG.E.64.CONSTANT R16, desc[UR10][R4.64+-0x9000] ;  /* 0xff70000a04107981 */ /* 0x000ee8000c1e9b00 */
[----:B------:R-:W4:Y:S04]  /*4000*/  LDG.E.64.CONSTANT R18, desc[UR10][R4.64+-0x8008] ;  /* 0xff7ff80a04127981 */ /* 0x000f28000c1e9b00 */
[----:B------:R-:W5:Y:S04]  /*4010*/  LDG.E.64.CONSTANT R20, desc[UR10][R4.64+-0x8000] ;  /* 0xff80000a04147981 */ /* 0x000f68000c1e9b00 */
[----:B------:R-:W5:Y:S04]  /*4020*/  LDG.E.64.CONSTANT R22, desc[UR10][R4.64+-0x7008] ;  /* 0xff8ff80a04167981 */ /* 0x000f68000c1e9b00 */
[----:B------:R-:W5:Y:S04]  /*4030*/  LDG.E.64.CONSTANT R24, desc[UR10][R4.64+-0x7000] ;  /* 0xff90000a04187981 */ /* 0x000f68000c1e9b00 */
[----:B------:R-:W5:Y:S04]  /*4040*/  LDG.E.64.CONSTANT R26, desc[UR10][R4.64+-0x6008] ;  /* 0xff9ff80a041a7981 */ /* 0x000f68000c1e9b00 */
[----:B------:R-:W5:Y:S04]  /*4050*/  LDG.E.64.CONSTANT R6, desc[UR10][R4.64+-0x6000] ;  /* 0xffa0000a04067981 */ /* 0x000f68000c1e9b00 */
[----:B------:R-:W5:Y:S01]  /*4060*/  LDG.E.64.CONSTANT R14, desc[UR10][R4.64+-0x4000] ;  /* 0xffc0000a040e7981 */ /* 0x000f62000c1e9b00 */
[----:B--2---:R-:W-:-:S14]  /*4070*/  DSETP.GEU.AND P2, PT, R28, R12, PT ;  /* 0x0000000c1c00722a */ /* 0x004fdc0003f4e000 */
[----:B---3--:R-:W-:-:S04]  /*4080*/  @P2 ISETP.GE.U32.AND P0, PT, R8, R16, PT ;  /* 0x000000100800220c */ /* 0x008fc80003f06070 */
[----:B------:R-:W-:-:S13]  /*4090*/  @P2 ISETP.GE.AND.EX P0, PT, R9, R17, PT, P0 ;  /* 0x000000110900220c */ /* 0x000fda0003f06300 */
[----:B------:R-:W-:-:S06]  /*40a0*/  @P2 DSETP.GT.OR P0, PT, R28, R12, !P0 ;  /* 0x0000000c1c00222a */ /* 0x000fcc0004704400 */
[----:B------:R-:W-:Y:S02]  /*40b0*/  @P2 FSEL R11, R29, R13, P0 ;  /* 0x0000000d1d0b2208 */ /* 0x000fe40000000000 */
[----:B------:R-:W-:Y:S02]  /*40c0*/  @P2 FSEL R0, R28, R12, P0 ;  /* 0x0000000c1c002208 */ /* 0x000fe40000000000 */
[----:B------:R-:W2:Y:S01]  /*40d0*/  LDG.E.64.CONSTANT R28, desc[UR10][R4.64+-0x5008] ;  /* 0xffaff80a041c7981 */ /* 0x000ea2000c1e9b00 */
[----:B------:R-:W-:Y:S02]  /*40e0*/  @P2 IMAD.MOV.U32 R13, RZ, RZ, R11 ;  /* 0x000000ffff0d2224 */ /* 0x000fe400078e000b */
[----:B------:R-:W-:Y:S01]  /*40f0*/  @P2 IMAD.MOV.U32 R12, RZ, RZ, R0 ;  /* 0x000000ffff0c2224 */ /* 0x000fe200078e0000 */
[----:B------:R-:W3:Y:S05]  /*4100*/  LDG.E.64.CONSTANT R10, desc[UR10][R4.64+-0x5000] ;  /* 0xffb0000a040a7981 */ /* 0x000eea000c1e9b00 */
[----:B----4-:R-:W-:Y:S01]  /*4110*/  DSETP.GEU.AND P1, PT, R12, R18, PT ;  /* 0x000000120c00722a */ /* 0x010fe20003f2e000 */
[----:B------:R-:W-:-:S02]  /*4120*/  @P2 SEL R16, R8, R16, P0 ;  /* 0x0000001008102207 */ /* 0x000fc40000000000 */
[----:B------:R-:W-:-:S11]  /*4130*/  @P2 SEL R17, R9, R17, P0 ;  /* 0x0000001109112207 */ /* 0x000fd60000000000 */
[----:B-----5:R-:W-:-:S04]  /*4140*/  @P1 ISETP.GE.U32.AND P0, PT, R16, R20, PT ;  /* 0x000000141000120c */ /* 0x020fc80003f06070 */
[----:B------:R-:W-:-:S13]  /*4150*/  @P1 ISETP.GE.AND.EX P0, PT, R17, R21, PT, P0 ;  /* 0x000000151100120c */ /* 0x000fda0003f06300 */
[----:B------:R-:W-:-:S06]  /*4160*/  @P1 DSETP.GT.OR P0, PT, R12, R18, !P0 ;  /* 0x000000120c00122a */ /* 0x000fcc0004704400 */
[----:B------:R-:W-:Y:S02]  /*4170*/  @P1 FSEL R0, R12, R18, P0 ;  /* 0x000000120c001208 */ /* 0x000fe40000000000 */
[----:B------:R-:W-:Y:S02]  /*4180*/  @P1 FSEL R9, R13, R19, P0 ;  /* 0x000000130d091208 */ /* 0x000fe40000000000 */
[----:B------:R-:W4:Y:S01]  /*4190*/  LDG.E.64.CONSTANT R12, desc[UR10][R4.64+-0x4008] ;  /* 0xffbff80a040c7981 */ /* 0x000f22000c1e9b00 */
[----:B------:R-:W-:Y:S02]  /*41a0*/  @P1 IMAD.MOV.U32 R18, RZ, RZ, R0 ;  /* 0x000000ffff121224 */ /* 0x000fe400078e0000 */
[----:B------:R-:W-:Y:S01]  /*41b0*/  @P1 IMAD.MOV.U32 R19, RZ, RZ, R9 ;  /* 0x000000ffff131224 */ /* 0x000fe200078e0009 */
[----:B------:R-:W-:Y:S01]  /*41c0*/  @P1 SEL R20, R16, R20, P0 ;  /* 0x0000001410141207 */ /* 0x000fe20000000000 */
[----:B------:R-:W5:Y:S04]  /*41d0*/  LDG.E.64.CONSTANT R8, desc[UR10][R4.64] ;  /* 0x0000000a04087981 */ /* 0x000f68000c1e9b00 */
[----:B------:R-:W-:Y:S01]  /*41e0*/  DSETP.GEU.AND P2, PT, R18, R22, PT ;  /* 0x000000161200722a */ /* 0x000fe20003f4e000 */
[----:B------:R-:W-:-:S02]  /*41f0*/  @P1 SEL R21, R17, R21, P0 ;  /* 0x0000001511151207 */ /* 0x000fc40000000000 */
[----:B------:R-:W5:Y:S11]  /*4200*/  LDG.E.64.CONSTANT R16, desc[UR10][R4.64+-0x3008] ;  /* 0xffcff80a04107981 */ /* 0x000f76000c1e9b00 */
[----:B------:R-:W-:-:S04]  /*4210*/  @P2 ISETP.GE.U32.AND P0, PT, R20, R24, PT ;  /* 0x000000181400220c */ /* 0x000fc80003f06070 */
[----:B------:R-:W-:-:S13]  /*4220*/  @P2 ISETP.GE.AND.EX P0, PT, R21, R25, PT, P0 ;  /* 0x000000191500220c */ /* 0x000fda0003f06300 */
[----:B------:R-:W-:-:S06]  /*4230*/  @P2 DSETP.GT.OR P0, PT, R18, R22, !P0 ;  /* 0x000000161200222a */ /* 0x000fcc0004704400 */
[----:B------:R-:W-:Y:S02]  /*4240*/  @P2 FSEL R0, R18, R22, P0 ;  /* 0x0000001612002208 */ /* 0x000fe40000000000 */
[----:B------:R-:W-:-:S03]  /*4250*/  @P2 FSEL R19, R19, R23, P0 ;  /* 0x0000001713132208 */ /* 0x000fc60000000000 */
[----:B------:R-:W-:Y:S02]  /*4260*/  @P2 IMAD.MOV.U32 R22, RZ, RZ, R0 ;  /* 0x000000ffff162224 */ /* 0x000fe400078e0000 */
[----:B------:R-:W-:Y:S02]  /*4270*/  @P2 IMAD.MOV.U32 R23, RZ, RZ, R19 ;  /* 0x000000ffff172224 */ /* 0x000fe400078e0013 */
[----:B------:R-:W5:Y:S04]  /*4280*/  LDG.E.64.CONSTANT R18, desc[UR10][R4.64+-0x3000] ;  /* 0xffd0000a04127981 */ /* 0x000f68000c1e9b00 */
[----:B------:R-:W-:Y:S01]  /*4290*/  DSETP.GEU.AND P1, PT, R22, R26, PT ;  /* 0x0000001a1600722a */ /* 0x000fe20003f2e000 */
[----:B------:R-:W-:Y:S02]  /*42a0*/  @P2 SEL R24, R20, R24, P0 ;  /* 0x0000001814182207 */ /* 0x000fe40000000000 */
[----:B------:R-:W-:-:S02]  /*42b0*/  @P2 SEL R25, R21, R25, P0 ;  /* 0x0000001915192207 */ /* 0x000fc40000000000 */
[----:B------:R-:W5:Y:S09]  /*42c0*/  LDG.E.64.CONSTANT R20, desc[UR10][R4.64+-0x2008] ;  /* 0xffdff80a04147981 */ /* 0x000f72000c1e9b00 */
[----:B------:R-:W-:-:S04]  /*42d0*/  @P1 ISETP.GE.U32.AND P0, PT, R24, R6, PT ;  /* 0x000000061800120c */ /* 0x000fc80003f06070 */
[----:B------:R-:W-:-:S13]  /*42e0*/  @P1 ISETP.GE.AND.EX P0, PT, R25, R7, PT, P0 ;  /* 0x000000071900120c */ /* 0x000fda0003f06300 */
[----:B------:R-:W-:-:S06]  /*42f0*/  @P1 DSETP.GT.OR P0, PT, R22, R26, !P0 ;  /* 0x0000001a1600122a */ /* 0x000fcc0004704400 */
[----:B------:R-:W-:Y:S02]  /*4300*/  @P1 FSEL R0, R22, R26, P0 ;  /* 0x0000001a16001208 */ /* 0x000fe40000000000 */
[----:B------:R-:W-:-:S03]  /*4310*/  @P1 FSEL R23, R23, R27, P0 ;  /* 0x0000001b17171208 */ /* 0x000fc60000000000 */
[----:B------:R-:W-:Y:S02]  /*4320*/  @P1 IMAD.MOV.U32 R26, RZ, RZ, R0 ;  /* 0x000000ffff1a1224 */ /* 0x000fe400078e0000 */
[----:B------:R-:W-:Y:S02]  /*4330*/  @P1 IMAD.MOV.U32 R27, RZ, RZ, R23 ;  /* 0x000000ffff1b1224 */ /* 0x000fe400078e0017 */
[----:B------:R-:W5:Y:S01]  /*4340*/  LDG.E.64.CONSTANT R22, desc[UR10][R4.64+-0x2000] ;  /* 0xffe0000a04167981 */ /* 0x000f62000c1e9b00 */
[----:B------:R-:W-:Y:S02]  /*4350*/  @P1 SEL R6, R24, R6, P0 ;  /* 0x0000000618061207 */ /* 0x000fe40000000000 */
[----:B------:R-:W-:Y:S02]  /*4360*/  @P1 SEL R7, R25, R7, P0 ;  /* 0x0000000719071207 */ /* 0x000fe40000000000 */
[----:B------:R-:W5:Y:S01]  /*4370*/  LDG.E.64.CONSTANT R24, desc[UR10][R4.64+-0x1008] ;  /* 0xffeff80a04187981 */ /* 0x000f62000c1e9b00 */
[----:B--2---:R-:W-:-:S14]  /*4380*/  DSETP.GEU.AND P2, PT, R26, R28, PT ;  /* 0x0000001c1a00722a */ /* 0x004fdc0003f4e000 */
[----:B---3--:R-:W-:-:S04]  /*4390*/  @P2 ISETP.GE.U32.AND P0, PT, R6, R10, PT ;  /* 0x0000000a0600220c */ /* 0x008fc80003f06070 */
[----:B------:R-:W-:-:S13]  /*43a0*/  @P2 ISETP.GE.AND.EX P0, PT, R7, R11, PT, P0 ;  /* 0x0000000b0700220c */ /* 0x000fda0003f06300 */
[----:B------:R-:W-:-:S06]  /*43b0*/  @P2 DSETP.GT.OR P0, PT, R26, R28, !P0 ;  /* 0x0000001c1a00222a */ /* 0x000fcc0004704400 */
[----:B------:R-:W-:Y:S02]  /*43c0*/  @P2 FSEL R0, R26, R28, P0 ;  /* 0x0000001c1a002208 */ /* 0x000fe40000000000 */
[----:B------:R-:W-:-:S03]  /*43d0*/  @P2 FSEL R27, R27, R29, P0 ;  /* 0x0000001d1b1b2208 */ /* 0x000fc60000000000 */
[----:B------:R-:W-:Y:S02]  /*43e0*/  @P2 IMAD.MOV.U32 R28, RZ, RZ, R0 ;  /* 0x000000ffff1c2224 */ /* 0x000fe400078e0000 */
[----:B------:R-:W-:Y:S02]  /*43f0*/  @P2 IMAD.MOV.U32 R29, RZ, RZ, R27 ;  /* 0x000000ffff1d2224 */ /* 0x000fe400078e001b */
[----:B------:R-:W2:Y:S04]  /*4400*/  LDG.E.64.CONSTANT R26, desc[UR10][R4.64+-0x1000] ;  /* 0xfff0000a041a7981 */ /* 0x000ea8000c1e9b00 */
[----:B----4-:R-:W-:Y:S01]  /*4410*/  DSETP.GEU.AND P1, PT, R28, R12, PT ;  /* 0x0000000c1c00722a */ /* 0x010fe20003f2e000 */
[----:B------:R-:W-:Y:S02]  /*4420*/  @P2 SEL R10, R6, R10, P0 ;  /* 0x0000000a060a2207 */ /* 0x000fe40000000000 */
[----:B------:R-:W-:-:S11]  /*4430*/  @P2 SEL R11, R7, R11, P0 ;  /* 0x0000000b070b2207 */ /* 0x000fd60000000000 */
[----:B------:R-:W-:-:S04]  /*4440*/  @P1 ISETP.GE.U32.AND P0, PT, R10, R14, PT ;  /* 0x0000000e0a00120c */ /* 0x000fc80003f06070 */
[----:B------:R-:W-:-:S13]  /*4450*/  @P1 ISETP.GE.AND.EX P0, PT, R11, R15, PT, P0 ;  /* 0x0000000f0b00120c */ /* 0x000fda0003f06300 */
[----:B------:R-:W-:-:S06]  /*4460*/  @P1 DSETP.GT.OR P0, PT, R28, R12, !P0 ;  /* 0x0000000c1c00122a */ /* 0x000fcc0004704400 */
[----:B------:R-:W-:Y:S02]  /*4470*/  @P1 FSEL R0, R28, R12, P0 ;  /* 0x0000000c1c001208 */ /* 0x000fe40000000000 */
[----:B------:R-:W-:Y:S02]  /*4480*/  @P1 FSEL R7, R29, R13, P0 ;  /* 0x0000000d1d071208 */ /* 0x000fe40000000000 */
[----:B------:R-:W3:Y:S01]  /*4490*/  LDG.E.64.CONSTANT R28, desc[UR10][R4.64+-0x8] ;  /* 0xfffff80a041c7981 */ /* 0x000ee2000c1e9b00 */
[----:B------:R-:W-:Y:S02]  /*44a0*/  @P1 IMAD.MOV.U32 R12, RZ, RZ, R0 ;  /* 0x000000ffff0c1224 */ /* 0x000fe400078e0000 */
[----:B------:R-:W-:-:S06]  /*44b0*/  @P1 IMAD.MOV.U32 R13, RZ, RZ, R7 ;  /* 0x000000ffff0d1224 */ /* 0x000fcc00078e0007 */
[----:B-----5:R-:W-:Y:S01]  /*44c0*/  DSETP.GEU.AND P2, PT, R12, R16, PT ;  /* 0x000000100c00722a */ /* 0x020fe20003f4e000 */
[----:B------:R-:W-:Y:S02]  /*44d0*/  @P1 SEL R14, R10, R14, P0 ;  /* 0x0000000e0a0e1207 */ /* 0x000fe40000000000 */
[----:B------:R-:W-:-:S11]  /*44e0*/  @P1 SEL R15, R11, R15, P0 ;  /* 0x0000000f0b0f1207 */ /* 0x000fd60000000000 */
[----:B------:R-:W-:-:S04]  /*44f0*/  @P2 ISETP.GE.U32.AND P0, PT, R14, R18, PT ;  /* 0x000000120e00220c */ /* 0x000fc80003f06070 */
[----:B------:R-:W-:-:S13]  /*4500*/  @P2 ISETP.GE.AND.EX P0, PT, R15, R19, PT, P0 ;  /* 0x000000130f00220c */ /* 0x000fda0003f06300 */
[----:B------:R-:W-:-:S06]  /*4510*/  @P2 DSETP.GT.OR P0, PT, R12, R16, !P0 ;  /* 0x000000100c00222a */ /* 0x000fcc0004704400 */
[----:B------:R-:W-:Y:S02]  /*4520*/  @P2 FSEL R0, R12, R16, P0 ;  /* 0x000000100c002208 */ /* 0x000fe40000000000 */
[----:B------:R-:W-:-:S03]  /*4530*/  @P2 FSEL R13, R13, R17, P0 ;  /* 0x000000110d0d2208 */ /* 0x000fc60000000000 */
[----:B------:R-:W-:Y:S02]  /*4540*/  @P2 IMAD.MOV.U32 R16, RZ, RZ, R0 ;  /* 0x000000ffff102224 */ /* 0x000fe400078e0000 */
[----:B------:R-:W-:-:S06]  /*4550*/  @P2 IMAD.MOV.U32 R17, RZ, RZ, R13 ;  /* 0x000000ffff112224 */ /* 0x000fcc00078e000d */
[----:B------:R-:W-:Y:S01]  /*4560*/  DSETP.GEU.AND P1, PT, R16, R20, PT ;  /* 0x000000141000722a */ /* 0x000fe20003f2e000 */
        /* <DEDUP_REMOVED lines=11> */
[----:B------:R-:W-:Y:S01]  /*4620*/  @P1 SEL R23, R19, R23, P0 ;  /* 0x0000001713171207 */ /* 0x000fe20000000000 */
[----:B------:R-:W-:-:S04]  /*4630*/  UIADD3 UR5, UP1, UPT, UR5, -0x2, URZ ;  /* 0xfffffffe05057890 */ /* 0x000fc8000ff3e0ff */
[----:B------:R-:W-:Y:S02]  /*4640*/  UIADD3.X UR6, UPT, UPT, UR6, -0x1, URZ, UP1, !UPT ;  /* 0xffffffff06067890 */ /* 0x000fe40008ffe4ff */
[----:B------:R-:W-:-:S04]  /*4650*/  UISETP.NE.U32.AND UP1, UPT, UR5, URZ, UPT ;  /* 0x000000ff0500728c */ /* 0x000fc8000bf25070 */
[----:B------:R-:W-:Y:S02]  /*4660*/  UISETP.NE.AND.EX UP1, UPT, UR6, URZ, UPT, UP1 ;  /* 0x000000ff0600728c */ /* 0x000fe4000bf25310 */
[----:B------:R-:W-:-:S04]  /*4670*/  UIADD3 UR9, UP2, UPT, UR9, 0xa00, URZ ;  /* 0x00000a0009097890 */ /* 0x000fc8000ff5e0ff */
[----:B------:R-:W-:Y:S01]  /*4680*/  UIADD3.X UR4, UPT, UPT, URZ, UR4, URZ, UP2, !UPT ;  /* 0x00000004ff047290 */ /* 0x000fe200097fe4ff */
[----:B--2---:R-:W-:-:S04]  /*4690*/  @P2 ISETP.GE.U32.AND P0, PT, R22, R26, PT ;  /* 0x0000001a1600220c */ /* 0x004fc80003f06070 */
[----:B------:R-:W-:-:S13]  /*46a0*/  @P2 ISETP.GE.AND.EX P0, PT, R23, R27, PT, P0 ;  /* 0x0000001b1700220c */ /* 0x000fda0003f06300 */
[----:B------:R-:W-:-:S06]  /*46b0*/  @P2 DSETP.GT.OR P0, PT, R20, R24, !P0 ;  /* 0x000000181400222a */ /* 0x000fcc0004704400 */
[----:B------:R-:W-:Y:S02]  /*46c0*/  @P2 FSEL R0, R20, R24, P0 ;  /* 0x0000001814002208 */ /* 0x000fe40000000000 */
[----:B------:R-:W-:-:S03]  /*46d0*/  @P2 FSEL R21, R21, R25, P0 ;  /* 0x0000001915152208 */ /* 0x000fc60000000000 */
[----:B------:R-:W-:Y:S02]  /*46e0*/  @P2 IMAD.MOV.U32 R24, RZ, RZ, R0 ;  /* 0x000000ffff182224 */ /* 0x000fe400078e0000 */
[----:B------:R-:W-:Y:S01]  /*46f0*/  @P2 IMAD.MOV.U32 R25, RZ, RZ, R21 ;  /* 0x000000ffff192224 */ /* 0x000fe200078e0015 */
[----:B------:R-:W-:-:S05]  /*4700*/  @P2 SEL R26, R22, R26, P0 ;  /* 0x0000001a161a2207 */ /* 0x000fca0000000000 */
[----:B---3--:R-:W-:Y:S01]  /*4710*/  DSETP.GEU.AND P1, PT, R24, R28, PT ;  /* 0x0000001c1800722a */ /* 0x008fe20003f2e000 */
[----:B------:R-:W-:-:S13]  /*4720*/  @P2 SEL R27, R23, R27, P0 ;  /* 0x0000001b171b2207 */ /* 0x000fda0000000000 */
[----:B------:R-:W-:-:S04]  /*4730*/  @P1 ISETP.GE.U32.AND P0, PT, R26, R8, PT ;  /* 0x000000081a00120c */ /* 0x000fc80003f06070 */
[----:B------:R-:W-:Y:S02]  /*4740*/  @P1 ISETP.GE.AND.EX P0, PT, R27, R9, PT, P0 ;  /* 0x000000091b00120c */ /* 0x000fe40003f06300 */
[----:B------:R-:W-:-:S11]  /*4750*/  IADD3 R4, P2, PT, R4, 0xa000, RZ ;  /* 0x0000a00004047810 */ /* 0x000fd60007f5e0ff */
[----:B------:R-:W-:Y:S01]  /*4760*/  @P1 DSETP.GT.OR P0, PT, R24, R28, !P0 ;  /* 0x0000001c1800122a */ /* 0x000fe20004704400 */
[----:B------:R-:W-:-:S05]  /*4770*/  IMAD.X R5, RZ, RZ, R5, P2 ;  /* 0x000000ffff057224 */ /* 0x000fca00010e0605 */
[----:B------:R-:W-:Y:S02]  /*4780*/  @P1 FSEL R0, R24, R28, P0 ;  /* 0x0000001c18001208 */ /* 0x000fe40000000000 */
[----:B------:R-:W-:Y:S02]  /*4790*/  @P1 FSEL R25, R25, R29, P0 ;  /* 0x0000001d19191208 */ /* 0x000fe40000000000 */
[----:B------:R-:W-:Y:S01]  /*47a0*/  @P1 SEL R8, R26, R8, P0 ;  /* 0x000000081a081207 */ /* 0x000fe20000000000 */
[----:B------:R-:W-:Y:S01]  /*47b0*/  @P1 IMAD.MOV.U32 R28, RZ, RZ, R0 ;  /* 0x000000ffff1c1224 */ /* 0x000fe200078e0000 */
[----:B------:R-:W-:Y:S01]  /*47c0*/  @P1 SEL R9, R27, R9, P0 ;  /* 0x000000091b091207 */ /* 0x000fe20000000000 */
[----:B------:R-:W-:Y:S01]  /*47d0*/  @P1 IMAD.MOV.U32 R29, RZ, RZ, R25 ;  /* 0x000000ffff1d1224 */ /* 0x000fe200078e0019 */
[----:B------:R-:W-:Y:S06]  /*47e0*/  BRA.U UP1, `(.L_x_1437) ;  /* 0xfffffff501fc7547 */ /* 0x000fec000b83ffff */
.L_x_1436:
[----:B------:R-:W-:Y:S05]  /*47f0*/  BRA.U !UP0, `(.L_x_1435) ;  /* 0x00000005081c7547 */ /* 0x000fea000b800000 */
[----:B------:R-:W-:Y:S02]  /*4800*/  IMAD.U32 R25, RZ, RZ, UR9 ;  /* 0x00000009ff197e24 */ /* 0x000fe4000f8e00ff */
[----:B------:R-:W-:Y:S02]  /*4810*/  IMAD.U32 R5, RZ, RZ, UR9 ;  /* 0x00000009ff057e24 */ /* 0x000fe4000f8e00ff */
[----:B------:R-:W-:Y:S01]  /*4820*/  IMAD.U32 R0, RZ, RZ, UR4 ;  /* 0x00000004ff007e24 */ /* 0x000fe2000f8e00ff */
[----:B------:R-:W-:-:S04]  /*4830*/  LEA R24, P0, R25, R2, 0x4 ;  /* 0x0000000219187211 */ /* 0x000fc800078020ff */
[----:B------:R-:W-:-:S05]  /*4840*/  LEA.HI.X R25, R5, R3, R0, 0x4, P0 ;  /* 0x0000000305197211 */ /* 0x000fca00000f2400 */
        /* <DEDUP_REMOVED lines=8> */
[----:B------:R-:W5:Y:S04]  /*48d0*/  LDG.E.64.CONSTANT R2, desc[UR10][R24.64+0x4000] ;  /* 0x0040000a18027981 */ /* 0x000f68000c1e9b00 */
[----:B------:R-:W5:Y:S01]  /*48e0*/  LDG.E.64.CONSTANT R6, desc[UR10][R24.64+0x4008] ;  /* 0x0040080a18067981 */ /* 0x000f62000c1e9b00 */
[----:B------:R-:W-:-:S04]  /*48f0*/  UIADD3 UR9, UP0, UPT, UR9, 0x500, URZ ;  /* 0x0000050009097890 */ /* 0x000fc8000ff1e0ff */
[----:B------:R-:W-:Y:S01]  /*4900*/  UIADD3.X UR4, UPT, UPT, URZ, UR4, URZ, UP0, !UPT ;  /* 0x00000004ff047290 */ /* 0x000fe200087fe4ff */
[----:B--2---:R-:W-:-:S14]  /*4910*/  DSETP.GEU.AND P2, PT, R28, R22, PT ;  /* 0x000000161c00722a */ /* 0x004fdc0003f4e000 */
[----:B---3--:R-:W-:-:S04]  /*4920*/  @P2 ISETP.GE.U32.AND P0, PT, R8, R20, PT ;  /* 0x000000140800220c */ /* 0x008fc80003f06070 */
        /* <DEDUP_REMOVED lines=47> */
[----:B------:R-:W-:Y:S02]  /*4c20*/  @P2 IMAD.MOV.U32 R3, RZ, RZ, R11 ;  /* 0x000000ffff032224 */ /* 0x000fe400078e000b */
[----:B------:R-:W-:Y:S02]  /*4c30*/  IMAD.MOV.U32 R8, RZ, RZ, R6 ;  /* 0x000000ffff087224 */ /* 0x000fe400078e0006 */
[----:B------:R-:W-:-:S02]  /*4c40*/  IMAD.MOV.U32 R9, RZ, RZ, R7 ;  /* 0x000000ffff097224 */ /* 0x000fc400078e0007 */
[----:B------:R-:W-:Y:S02]  /*4c50*/  IMAD.MOV.U32 R28, RZ, RZ, R2 ;  /* 0x000000ffff1c7224 */ /* 0x000fe400078e0002 */
[----:B------:R-:W-:-:S07]  /*4c60*/  IMAD.MOV.U32 R29, RZ, RZ, R3 ;  /* 0x000000ffff1d7224 */ /* 0x000fce00078e0003 */
.L_x_1435:
[----:B------:R-:W0:Y:S01]  /*4c70*/  LDCU UR6, c[0x0][0x390] ;  /* 0x00007200ff0677ac */ /* 0x000e220008000800 */
[----:B------:R-:W1:Y:S01]  /*4c80*/  S2R R0, SR_TID.X ;  /* 0x0000000000007919 */ /* 0x000e620000002100 */
[----:B0-----:R-:W-:Y:S02]  /*4c90*/  USHF.R.S32.HI UR5, URZ, 0x1f, UR6 ;  /* 0x0000001fff057899 */ /* 0x001fe40008011406 */
[----:B------:R-:W-:-:S04]  /*4ca0*/  UISETP.GE.U32.AND UP0, UPT, UR9, UR6, UPT ;  /* 0x000000060900728c */ /* 0x000fc8000bf06070 */
[----:B------:R-:W-:-:S09]  /*4cb0*/  UISETP.GE.AND.EX UP0, UPT, UR4, UR5, UPT, UP0 ;  /* 0x000000050400728c */ /* 0x000fd2000bf06300 */
[----:B-1----:R-:W-:Y:S05]  /*4cc0*/  BRA.U UP0, `(.L_x_1438) ;  /* 0x0000000900a07547 */ /* 0x002fea000b800000 */
[----:B------:R-:W-:Y:S01]  /*4cd0*/  UIADD3 UR5, UPT, UPT, -UR9, UR6, URZ ;  /* 0x0000000609057290 */ /* 0x000fe2000fffe1ff */
[----:B------:R-:W-:Y:S05]  /*4ce0*/  BSSY.RECONVERGENT B1, `(.L_x_1438) ;  /* 0x00000a6000017945 */ /* 0x000fea0003800200 */
[----:B------:R-:W-:-:S13]  /*4cf0*/  ISETP.GE.AND P0, PT, R0, UR5, PT ;  /* 0x0000000500007c0c */ /* 0x000fda000bf06270 */
[----:B------:R-:W-:Y:S05]  /*4d00*/  @P0 BRA `(.L_x_1439) ;  /* 0x00000008008c0947 */ /* 0x000fea0003800000 */
[----:B------:R-:W-:Y:S01]  /*4d10*/  IMAD.U32 R3, RZ, RZ, UR6 ;  /* 0x00000006ff037e24 */ /* 0x000fe2000f8e00ff */
[----:B------:R-:W-:Y:S01]  /*4d20*/  LOP3.LUT R2, RZ, R0, RZ, 0x33, !PT ;  /* 0x00000000ff027212 */ /* 0x000fe200078e33ff */
[----:B------:R-:W-:Y:S01]  /*4d30*/  BSSY.RECONVERGENT B2, `(.L_x_1440) ;  /* 0x0000032000027945 */ /* 0x000fe20003800200 */
[----:B------:R-:W-:Y:S02]  /*4d40*/  IMAD.MOV.U32 R16, RZ, RZ, R0 ;  /* 0x000000ffff107224 */ /* 0x000fe400078e0000 */
[----:B------:R-:W-:-:S04]  /*4d50*/  IADD3 R14, PT, PT, R3, -UR9, R2 ;  /* 0x80000009030e7c10 */ /* 0x000fc8000fffe002 */
[----:B------:R-:W-:-:S04]  /*4d60*/  LOP3.LUT R2, R14, 0x300, RZ, 0xc0, !PT ;  /* 0x000003000e027812 */ /* 0x000fc800078ec0ff */
[----:B------:R-:W-:-:S13]  /*4d70*/  ISETP.NE.AND P0, PT, R2, 0x300, PT ;  /* 0x000003000200780c */ /* 0x000fda0003f05270 */
[----:B------:R-:W-:Y:S05]  /*4d80*/  @!P0 BRA `(.L_x_1441) ;  /* 0x0000000000b08947 */ /* 0x000fea0003800000 */
[----:B------:R-:W0:Y:S01]  /*4d90*/  LDCU.64 UR12, c[0x0][0x380] ;  /* 0x00007000ff0c77ac */ /* 0x000e220008000a00 */
[----:B------:R-:W-:Y:S01]  /*4da0*/  IADD3 R5, P0, PT, R0, UR9, RZ ;  /* 0x0000000900057c10 */ /* 0x000fe2000ff1e0ff */
[----:B------:R-:W-:Y:S01]  /*4db0*/  IMAD.MOV.U32 R16, RZ, RZ, R0 ;  /* 0x000000ffff107224 */ /* 0x000fe200078e0000 */
[----:B------:R-:W-:-:S03]  /*4dc0*/  LEA.HI R2, R14, 0x1, RZ, 0x18 ;  /* 0x000000010e027811 */ /* 0x000fc600078fc0ff */
[----:B------:R-:W-:Y:S01]  /*4dd0*/  IMAD.X R4, RZ, RZ, UR4, P0 ;  /* 0x00000004ff047e24 */ /* 0x000fe200080e06ff */
[----:B------:R-:W-:-:S05]  /*4de0*/  LOP3.LUT R2, R2, 0x3, RZ, 0xc0, !PT ;  /* 0x0000000302027812 */ /* 0x000fca00078ec0ff */
[----:B------:R-:W-:Y:S01]  /*4df0*/  IMAD.MOV R12, RZ, RZ, -R2 ;  /* 0x000000ffff0c7224 */ /* 0x000fe200078e0a02 */
[----:B0-----:R-:W-:-:S04]  /*4e00*/  LEA R13, P1, R5, UR12, 0x4 ;  /* 0x0000000c050d7c11 */ /* 0x001fc8000f8220ff */
[----:B------:R-:W-:-:S09]  /*4e10*/  LEA.HI.X R5, R5, UR13, R4, 0x4, P1 ;  /* 0x0000000d05057c11 */ /* 0x000fd200088f2404 */
.L_x_1444:
[----:B------:R-:W-:-:S05]  /*4e20*/  IMAD.MOV.U32 R4, RZ, RZ, R13 ;  /* 0x000000ffff047224 */ /* 0x000fca00078e000d */
[----:B------:R-:W2:Y:S04]  /*4e30*/  LDG.E.64.CONSTANT R6, desc[UR10][R4.64] ;  /* 0x0000000a04067981 */ /* 0x000ea8000c1e9b00 */
[----:B------:R-:W3:Y:S01]  /*4e40*/  LDG.E.64.CONSTANT R2, desc[UR10][R4.64+0x8] ;  /* 0x0000080a04027981 */ /* 0x000ee2000c1e9b00 */
[----:B------:R-:W-:Y:S01]  /*4e50*/  VIADD R12, R12, 0x1 ;  /* 0x000000010c0c7836 */ /* 0x000fe20000000000 */
[----:B------:R-:W-:Y:S01]  /*4e60*/  BSSY.RECONVERGENT B3, `(.L_x_1442) ;  /* 0x000001b000037945 */ /* 0x000fe20003800200 */
[----:B------:R-:W-:Y:S01]  /*4e70*/  IMAD.MOV.U32 R15, RZ, RZ, R8 ;  /* 0x000000ffff0f7224 */ /* 0x000fe200078e0008 */
        /* <DEDUP_REMOVED lines=25> */
.L_x_1443:
[----:B------:R-:W-:Y:S05]  /*5010*/  BSYNC.RECONVERGENT B3 ;  /* 0x0000000000037941 */ /* 0x000fea0003800200 */
.L_x_1442:
[----:B------:R-:W-:Y:S02]  /*5020*/  IMAD.X R5, RZ, RZ, R5, P3 ;  /* 0x000000ffff057224 */ /* 0x000fe400018e0605 */
[----:B------:R-:W-:Y:S01]  /*5030*/  VIADD R16, R16, 0x100 ;  /* 0x0000010010107836 */ /* 0x000fe20000000000 */
[----:B------:R-:W-:Y:S06]  /*5040*/  @P2 BRA `(.L_x_1444) ;  /* 0xfffffffc00742947 */ /* 0x000fec000383ffff */
.L_x_1441:
[----:B------:R-:W-:Y:S05]  /*5050*/  BSYNC.RECONVERGENT B2 ;  /* 0x0000000000027941 */ /* 0x000fea0003800200 */
.L_x_1440:
[----:B------:R-:W-:-:S13]  /*5060*/  ISETP.GE.U32.AND P0, PT, R14, 0x300, PT ;  /* 0x000003000e00780c */ /* 0x000fda0003f06070 */
[----:B------:R-:W-:Y:S05]  /*5070*/  @!P0 BRA `(.L_x_1439) ;  /* 0x0000000400b08947 */ /* 0x000fea0003800000 */
[----:B------:R-:W0:Y:S01]  /*5080*/  LDCU.64 UR12, c[0x0][0x380] ;  /* 0x00007000ff0c77ac */ /* 0x000e220008000a00 */
[----:B------:R-:W-:-:S05]  /*5090*/  IADD3 R11, P0, PT, R16, UR9, RZ ;  /* 0x00000009100b7c10 */ /* 0x000fca000ff1e0ff */
[----:B------:R-:W-:Y:S01]  /*50a0*/  IMAD.X R2, RZ, RZ, UR4, P0 ;  /* 0x00000004ff027e24 */ /* 0x000fe200080e06ff */
[----:B0-----:R-:W-:-:S04]  /*50b0*/  LEA R10, P1, R11, UR12, 0x4 ;  /* 0x0000000c0b0a7c11 */ /* 0x001fc8000f8220ff */
[----:B------:R-:W-:Y:S02]  /*50c0*/  IADD3 R10, P0, PT, R10, 0x3008, RZ ;  /* 0x000030080a0a7810 */ /* 0x000fe40007f1e0ff */
[----:B------:R-:W-:-:S05]  /*50d0*/  LEA.HI.X R11, R11, UR13, R2, 0x4, P1 ;  /* 0x0000000d0b0b7c11 */ /* 0x000fca00088f2402 */
[----:B------:R-:W-:-:S07]  /*50e0*/  IMAD.X R11, RZ, RZ, R11, P0 ;  /* 0x000000ffff0b7224 */ /* 0x000fce00000e060b */
.L_x_1453:
[----:B------:R-:W2:Y:S04]  /*50f0*/  LDG.E.64.CONSTANT R12, desc[UR10][R10.64+-0x3008] ;  /* 0xffcff80a0a0c7981 */ /* 0x000ea8000c1e9b00 */
[----:B------:R-:W3:Y:S04]  /*5100*/  LDG.E.64.CONSTANT R14, desc[UR10][R10.64+-0x3000] ;  /* 0xffd0000a0a0e7981 */ /* 0x000ee8000c1e9b00 */
[----:B------:R0:W5:Y:S04]  /*5110*/  LDG.E.64.CONSTANT R6, desc[UR10][R10.64+-0x2008] ;  /* 0xffdff80a0a067981 */ /* 0x000168000c1e9b00 */
        /* <DEDUP_REMOVED lines=22> */
.L_x_1446:
[----:B------:R-:W-:Y:S05]  /*5280*/  BSYNC.RECONVERGENT B2 ;  /* 0x0000000000027941 */ /* 0x000fea0003800200 */
.L_x_1445:
        /* <DEDUP_REMOVED lines=25> */
.L_x_1448:
[----:B------:R-:W-:Y:S05]  /*5420*/  BSYNC.RECONVERGENT B2 ;  /* 0x0000000000027941 */ /* 0x000fea0003800200 */
.L_x_1447:
        /* <DEDUP_REMOVED lines=21> */
.L_x_1450:
[----:B------:R-:W-:Y:S05]  /*5580*/  BSYNC.RECONVERGENT B2 ;  /* 0x0000000000027941 */ /* 0x000fea0003800200 */
.L_x_1449:
        /* <DEDUP_REMOVED lines=21> */
.L_x_1452:
[----:B------:R-:W-:Y:S05]  /*56e0*/  BSYNC.RECONVERGENT B2 ;  /* 0x0000000000027941 */ /* 0x000fea0003800200 */
.L_x_1451:
[----:B------:R-:W-:Y:S01]  /*56f0*/  VIADD R16, R16, 0x400 ;  /* 0x0000040010107836 */ /* 0x000fe20000000000 */
[----:B------:R-:W-:-:S04]  /*5700*/  IADD3 R10, P1, PT, R10, 0x4000, RZ ;  /* 0x000040000a0a7810 */ /* 0x000fc80007f3e0ff */
[----:B------:R-:W-:Y:S01]  /*5710*/  ISETP.GE.AND P0, PT, R16, UR5, PT ;  /* 0x0000000510007c0c */ /* 0x000fe2000bf06270 */
[----:B------:R-:W-:-:S12]  /*5720*/  IMAD.X R11, RZ, RZ, R11, P1 ;  /* 0x000000ffff0b7224 */ /* 0x000fd800008e060b */
[----:B------:R-:W-:Y:S05]  /*5730*/  @!P0 BRA `(.L_x_1453) ;  /* 0xfffffff8006c8947 */ /* 0x000fea000383ffff */
.L_x_1439:
[----:B------:R-:W-:Y:S05]  /*5740*/  BSYNC.RECONVERGENT B1 ;  /* 0x0000000000017941 */ /* 0x000fea0003800200 */
.L_x_1438:
[----:B------:R-:W0:Y:S01]  /*5750*/  S2R R10, SR_LANEID ;  /* 0x00000000000a7919 */ /* 0x000e220000000000 */
[----:B------:R-:W-:Y:S01]  /*5760*/  BSSY.RECONVERGENT B1, `(.L_x_1454) ;  /* 0x000001f000017945 */ /* 0x000fe20003800200 */
[----:B------:R-:W-:Y:S01]  /*5770*/  IMAD.MOV.U32 R11, RZ, RZ, R8 ;  /* 0x000000ffff0b7224 */ /* 0x000fe200078e0008 */
[----:B------:R1:W2:Y:S01]  /*5780*/  SHFL.DOWN PT, R4, R28, 0x1, 0x1f ;  /* 0x08201f001c047f89 */ /* 0x0002a200000e0000 */
[----:B------:R-:W-:Y:S02]  /*5790*/  IMAD.MOV.U32 R12, RZ, RZ, R9 ;  /* 0x000000ffff0c7224 */ /* 0x000fe400078e0009 */
[----:B------:R-:W-:Y:S01]  /*57a0*/  IMAD.MOV.U32 R2, RZ, RZ, R28 ;  /* 0x000000ffff027224 */ /* 0x000fe200078e001c */
[----:B------:R1:W3:Y:S01]  /*57b0*/  SHFL.DOWN PT, R5, R29, 0x1, 0x1f ;  /* 0x08201f001d057f89 */ /* 0x0002e200000e0000 */
        /* <DEDUP_REMOVED lines=25> */
.L_x_1455:
[----:B------:R-:W-:Y:S05]  /*5950*/  BSYNC.RECONVERGENT B1 ;  /* 0x0000000000017941 */ /* 0x000fea0003800200 */
.L_x_1454:
        /* <DEDUP_REMOVED lines=31> */
.L_x_1457:
[----:B------:R-:W-:Y:S05]  /*5b50*/  BSYNC.RECONVERGENT B1 ;  /* 0x0000000000017941 */ /* 0x000fea0003800200 */
.L_x_1456:
[----:B------:R-:W-:Y:S01]  /*5b60*/  ISETP.GT.AND P0, PT, R10, 0x1b, PT ;  /* 0x0000001b0a00780c */ /* 0x000fe20003f04270 */
[----:B-1----:R1:W1:Y:S01]  /*5b70*/  SHFL.DOWN PT, R6, R4, 0x4, 0x1f ;  /* 0x08801f0004067f89 */ /* 0x00226200000e0000 */
[----:B------:R-:W-:Y:S01]  /*5b80*/  BSSY.RECONVERGENT B1, `(.L_x_1458) ;  /* 0x000001d000017945 */ /* 0x000fe20003800200 */
[----:B0-----:R-:W-:Y:S02]  /*5b90*/  IMAD.MOV.U32 R11, RZ, RZ, R8 ;  /* 0x000000ffff0b7224 */ /* 0x001fe400078e0008 */
[----:B--2---:R0:W2:Y:S01]  /*5ba0*/  SHFL.DOWN PT, R7, R5, 0x4, 0x1f ;  /* 0x08801f0005077f89 */ /* 0x0040a200000e0000 */
[----:B------:R-:W-:Y:S02]  /*5bb0*/  IMAD.MOV.U32 R12, RZ, RZ, R9 ;  /* 0x000000ffff0c7224 */ /* 0x000fe400078e0009 */
[----:B------:R-:W-:Y:S01]  /*5bc0*/  IMAD.MOV.U32 R2, RZ, RZ, R4 ;  /* 0x000000ffff027224 */ /* 0x000fe200078e0004 */
[----:B----4-:R0:W4:Y:S01]  /*5bd0*/  SHFL.DOWN PT, R13, R8, 0x4, 0x1f ;  /* 0x08801f00080d7f89 */ /* 0x01012200000e0000 */
[----:B------:R-:W-:-:S03]  /*5be0*/  IMAD.MOV.U32 R3, RZ, RZ, R5 ;  /* 0x000000ffff037224 */ /* 0x000fc600078e0005 */
[----:B---3--:R0:W3:Y:S01]  /*5bf0*/  SHFL.DOWN PT, R14, R9, 0x4, 0x1f ;  /* 0x08801f00090e7f89 */ /* 0x0080e200000e0000 */
[----:B------:R-:W-:Y:S05]  /*5c00*/  @P0 BRA `(.L_x_1459) ;  /* 0x0000000000500947 */ /* 0x000fea0003800000 */
[----:B-12---:R-:W-:Y:S01]  /*5c10*/  DSETP.GEU.AND P0, PT, R4, R6, PT ;  /* 0x000000060400722a */ /* 0x006fe20003f0e000 */
[----:B----4-:R-:W-:Y:S02]  /*5c20*/  IMAD.MOV.U32 R11, RZ, RZ, R13 ;  /* 0x000000ffff0b7224 */ /* 0x010fe400078e000d */
        /* <DEDUP_REMOVED lines=18> */
.L_x_1459:
[----:B------:R-:W-:Y:S05]  /*5d50*/  BSYNC.RECONVERGENT B1 ;  /* 0x0000000000017941 */ /* 0x000fea0003800200 */
.L_x_1458:
[----:B------:R-:W-:Y:S01]  /*5d60*/  ISETP.GT.AND P0, PT, R10, 0x17, PT ;  /* 0x000000170a00780c */ /* 0x000fe20003f04270 */
[----:B-1----:R1:W1:Y:S01]  /*5d70*/  SHFL.DOWN PT, R6, R2, 0x8, 0x1f ;  /* 0x09001f0002067f89 */ /* 0x00226200000e0000 */
[----:B------:R-:W-:Y:S01]  /*5d80*/  BSSY.RECONVERGENT B1, `(.L_x_1460) ;  /* 0x000001d000017945 */ /* 0x000fe20003800200 */
[----:B0-----:R-:W-:Y:S02]  /*5d90*/  IMAD.MOV.U32 R8, RZ, RZ, R11 ;  /* 0x000000ffff087224 */ /* 0x001fe400078e000b */
[----:B--2---:R0:W2:Y:S01]  /*5da0*/  SHFL.DOWN PT, R7, R3, 0x8, 0x1f ;  /* 0x09001f0003077f89 */ /* 0x0040a200000e0000 */
[----:B------:R-:W-:Y:S02]  /*5db0*/  IMAD.MOV.U32 R9, RZ, RZ, R12 ;  /* 0x000000ffff097224 */ /* 0x000fe400078e000c */
[----:B------:R-:W-:Y:S01]  /*5dc0*/  IMAD.MOV.U32 R4, RZ, RZ, R2 ;  /* 0x000000ffff047224 */ /* 0x000fe200078e0002 */
[----:B---3--:R0:W3:Y:S01]  /*5dd0*/  SHFL.DOWN PT, R14, R11, 0x8, 0x1f ;  /* 0x09001f000b0e7f89 */ /* 0x0080e200000e0000 */
[----:B------:R-:W-:-:S03]  /*5de0*/  IMAD.MOV.U32 R5, RZ, RZ, R3 ;  /* 0x000000ffff057224 */ /* 0x000fc600078e0003 */
[----:B----4-:R0:W4:Y:S01]  /*5df0*/  SHFL.DOWN PT, R13, R12, 0x8, 0x1f ;  /* 0x09001f000c0d7f89 */ /* 0x01012200000e0000 */
        /* <DEDUP_REMOVED lines=21> */
.L_x_1461:
[----:B------:R-:W-:Y:S05]  /*5f50*/  BSYNC.RECONVERGENT B1 ;  /* 0x0000000000017941 */ /* 0x000fea0003800200 */
.L_x_1460:
[----:B------:R-:W-:Y:S01]  /*5f60*/  ISETP.GT.AND P0, PT, R10, 0xf, PT ;  /* 0x0000000f0a00780c */ /* 0x000fe20003f04270 */
[----:B-1----:R1:W1:Y:S01]  /*5f70*/  SHFL.DOWN PT, R2, R4, 0x10, 0x1f ;  /* 0x0a001f0004027f89 */ /* 0x00226200000e0000 */
[----:B------:R-:W-:Y:S01]  /*5f80*/  BSSY.RECONVERGENT B1, `(.L_x_1462) ;  /* 0x000001d000017945 */ /* 0x000fe20003800200 */
[----:B---3--:R-:W-:Y:S02]  /*5f90*/  IMAD.MOV.U32 R14, RZ, RZ, R8 ;  /* 0x000000ffff0e7224 */ /* 0x008fe400078e0008 */
[----:B0-----:R0:W3:Y:S01]  /*5fa0*/  SHFL.DOWN PT, R3, R5, 0x10, 0x1f ;  /* 0x0a001f0005037f89 */ /* 0x0010e200000e0000 */
[----:B------:R-:W-:Y:S02]  /*5fb0*/  IMAD.MOV.U32 R15, RZ, RZ, R9 ;  /* 0x000000ffff0f7224 */ /* 0x000fe400078e0009 */
[----:B------:R-:W-:Y:S01]  /*5fc0*/  IMAD.MOV.U32 R12, RZ, RZ, R4 ;  /* 0x000000ffff0c7224 */ /* 0x000fe200078e0004 */
[----:B--2---:R0:W2:Y:S01]  /*5fd0*/  SHFL.DOWN PT, R7, R8, 0x10, 0x1f ;  /* 0x0a001f0008077f89 */ /* 0x0040a200000e0000 */
[----:B----4-:R-:W-:-:S03]  /*5fe0*/  IMAD.MOV.U32 R13, RZ, RZ, R5 ;  /* 0x000000ffff0d7224 */ /* 0x010fc600078e0005 */
[----:B------:R0:W4:Y:S01]  /*5ff0*/  SHFL.DOWN PT, R6, R9, 0x10, 0x1f ;  /* 0x0a001f0009067f89 */ /* 0x00012200000e0000 */
[----:B------:R-:W-:Y:S05]  /*6000*/  @P0 BRA `(.L_x_1463) ;  /* 0x0000000000500947 */ /* 0x000fea0003800000 */
[----:B-1-3--:R-:W-:Y:S01]  /*6010*/  DSETP.GEU.AND P0, PT, R4, R2, PT ;  /* 0x000000020400722a */ /* 0x00afe20003f0e000 */
[----:B--2---:R-:W-:Y:S02]  /*6020*/  IMAD.MOV.U32 R14, RZ, RZ, R7 ;  /* 0x000000ffff0e7224 */ /* 0x004fe400078e0007 */
        /* <DEDUP_REMOVED lines=18> */
.L_x_1463:
[----:B------:R-:W-:Y:S05]  /*6150*/  BSYNC.RECONVERGENT B1 ;  /* 0x0000000000017941 */ /* 0x000fea0003800200 */
.L_x_1462:
[----:B------:R-:W-:Y:S01]  /*6160*/  ISETP.NE.AND P0, PT, R10, RZ, PT ;  /* 0x000000ff0a00720c */ /* 0x000fe20003f05270 */
[----:B------:R-:W-:-:S12]  /*6170*/  BSSY.RECONVERGENT B1, `(.L_x_1464) ;  /* 0x000000a000017945 */ /* 0x000fd80003800200 */
[----:B------:R-:W-:Y:S05]  /*6180*/  @P0 BRA `(.L_x_1465) ;  /* 0x0000000000200947 */ /* 0x000fea0003800000 */
[----:B-1----:R-:W1:Y:S01]  /*6190*/  S2R R4, SR_CgaCtaId ;  /* 0x0000000000047919 */ /* 0x002e620000008800 */
[----:B---3--:R-:W-:Y:S02]  /*61a0*/  MOV R3, 0x400 ;  /* 0x0000040000037802 */ /* 0x008fe40000000f00 */
[----:B------:R-:W-:-:S04]  /*61b0*/  SHF.R.U32.HI R2, RZ, 0x1, R0 ;  /* 0x00000001ff027819 */ /* 0x000fc80000011600 */
[----:B------:R-:W-:Y:S02]  /*61c0*/  LOP3.LUT R2, R2, 0x1f0, RZ, 0xc0, !PT ;  /* 0x000001f002027812 */ /* 0x000fe400078ec0ff */
[----:B-1----:R-:W-:-:S05]  /*61d0*/  LEA R3, R4, R3, 0x18 ;  /* 0x0000000304037211 */ /* 0x002fca00078ec0ff */
[----:B------:R-:W-:-:S05]  /*61e0*/  IMAD.IADD R3, R2, 0x1, R3 ;  /* 0x0000000102037824 */ /* 0x000fca00078e0203 */
[----:B------:R1:W-:Y:S04]  /*61f0*/  STS.64 [R3+0x10], R14 ;  /* 0x0000100e03007388 */ /* 0x0003e80000000a00 */
[----:B------:R1:W-:Y:S02]  /*6200*/  STS.64 [R3+0x8], R12 ;  /* 0x0000080c03007388 */ /* 0x0003e40000000a00 */
.L_x_1465:
[----:B------:R-:W-:Y:S05]  /*6210*/  BSYNC.RECONVERGENT B1 ;  /* 0x0000000000017941 */ /* 0x000fea0003800200 */
.L_x_1464:
[----:B------:R-:W-:Y:S01]  /*6220*/  BAR.SYNC.DEFER_BLOCKING 0x0 ;  /* 0x0000000000007b1d */ /* 0x000fe20000010000 */
[----:B------:R-:W-:-:S13]  /*6230*/  ISETP.NE.AND P1, PT, R0, RZ, PT ;  /* 0x000000ff0000720c */ /* 0x000fda0003f25270 */
[----:B------:R-:W-:Y:S05]  /*6240*/  @P1 BRA `(.L_x_1398) ;  /* 0x00000008008c1947 */ /* 0x000fea0003800000 */
[----:B-1-3--:R-:W1:Y:S01]  /*6250*/  S2R R3, SR_CgaCtaId ;  /* 0x0000000000037919 */ /* 0x00ae620000008800 */
[----:B------:R-:W-:Y:S01]  /*6260*/  MOV R0, 0x400 ;  /* 0x0000040000007802 */ /* 0x000fe20000000f00 */
[----:B------:R-:W-:Y:S03]  /*6270*/  BSSY.RECONVERGENT B1, `(.L_x_1466) ;  /* 0x000001a000017945 */ /* 0x000fe60003800200 */
[----:B-1----:R-:W-:-:S05]  /*6280*/  LEA R0, R3, R0, 0x18 ;  /* 0x0000000003007211 */ /* 0x002fca00078ec0ff */
[----:B------:R-:W1:Y:S04]  /*6290*/  LDS.64 R16, [R0+0x18] ;  /* 0x0000180000107984 */ /* 0x000e680000000a00 */
[----:B0-2-4-:R-:W0:Y:S04]  /*62a0*/  LDS.128 R4, [R0+0x20] ;  /* 0x0000200000047984 */ /* 0x015e280000000c00 */
[----:B------:R2:W3:Y:S04]  /*62b0*/  LDS.64 R2, [R0+0x80] ;  /* 0x0000800000027984 */ /* 0x0004e80000000a00 */
[----:B------:R2:W4:Y:S01]  /*62c0*/  LDS.128 R8, [R0+0x30] ;  /* 0x0000300000087984 */ /* 0x0005220000000c00 */
[----:B-1----:R-:W-:Y:S01]  /*62d0*/  DSETP.GEU.AND P0, PT, R12, R16, PT ;  /* 0x000000100c00722a */ /* 0x002fe20003f0e000 */
[----:B------:R-:W-:-:S02]  /*62e0*/  IMAD.MOV.U32 R20, RZ, RZ, R16 ;  /* 0x000000ffff147224 */ /* 0x000fc400078e0010 */
[----:B------:R-:W-:Y:S02]  /*62f0*/  IMAD.MOV.U32 R21, RZ, RZ, R17 ;  /* 0x000000ffff157224 */ /* 0x000fe400078e0011 */
[----:B0-----:R-:W-:Y:S02]  /*6300*/  IMAD.MOV.U32 R23, RZ, RZ, R4 ;  /* 0x000000ffff177224 */ /* 0x001fe400078e0004 */
        /* <DEDUP_REMOVED lines=16> */
.L_x_1467:
[----:B------:R-:W-:Y:S05]  /*6410*/  BSYNC.RECONVERGENT B1 ;  /* 0x0000000000017941 */ /* 0x000fea0003800200 */
.L_x_1466:
        /* <DEDUP_REMOVED lines=23> */
.L_x_1469:
[----:B------:R-:W-:Y:S05]  /*6590*/  BSYNC.RECONVERGENT B1 ;  /* 0x0000000000017941 */ /* 0x000fea0003800200 */
.L_x_1468:
        /* <DEDUP_REMOVED lines=21> */
.L_x_1471:
[----:B------:R-:W-:Y:S05]  /*66f0*/  BSYNC.RECONVERGENT B1 ;  /* 0x0000000000017941 */ /* 0x000fea0003800200 */
.L_x_1470:
        /* <DEDUP_REMOVED lines=23> */
.L_x_1473:
[----:B------:R-:W-:Y:S05]  /*6870*/  BSYNC.RECONVERGENT B1 ;  /* 0x0000000000017941 */ /* 0x000fea0003800200 */
.L_x_1472:
        /* <DEDUP_REMOVED lines=21> */
.L_x_1475:
[----:B------:R-:W-:Y:S05]  /*69d0*/  BSYNC.RECONVERGENT B1 ;  /* 0x0000000000017941 */ /* 0x000fea0003800200 */
.L_x_1474:
        /* <DEDUP_REMOVED lines=21> */
.L_x_1477:
[----:B------:R-:W-:Y:S05]  /*6b30*/  BSYNC.RECONVERGENT B1 ;  /* 0x0000000000017941 */ /* 0x000fea0003800200 */
.L_x_1476:
        /* <DEDUP_REMOVED lines=20> */
.L_x_1398:
[----:B------:R-:W-:Y:S05]  /*6c80*/  BSYNC.RECONVERGENT B0 ;  /* 0x0000000000007941 */ /* 0x000fea0003800200 */
.L_x_1365:
[----:B------:R-:W-:Y:S05]  /*6c90*/  @P1 EXIT ;  /* 0x000000000000194d */ /* 0x000fea0003800000 */
[----:B0123--:R-:W0:Y:S02]  /*6ca0*/  LDC.64 R2, c[0x0][0x388] ;  /* 0x0000e200ff027b82 */ /* 0x00fe240000000a00 */
[----:B0-----:R-:W-:Y:S04]  /*6cb0*/  STG.E.64 desc[UR10][R2.64], R12 ;  /* 0x0000000c02007986 */ /* 0x001fe8000c101b0a */
[----:B------:R-:W-:Y:S01]  /*6cc0*/  STG.E.64 desc[UR10][R2.64+0x8], R14 ;  /* 0x0000080e02007986 */ /* 0x000fe2000c101b0a */
[----:B------:R-:W-:Y:S05]  /*6cd0*/  EXIT ;  /* 0x000000000000794d */ /* 0x000fea0003800000 */
.L_x_1478:
        /* <DEDUP_REMOVED lines=10> */
.L_x_2897:


//--------------------- .text._ZN6thrust24THRUST_300001_SM_1000_NS8cuda_cub4core6detail13_kernel_agentINS1_8__reduce11ReduceAgentINS0_12zip_iteratorIN4cuda3std3__45tupleIJNS0_6detail15normal_iteratorINS0_10device_ptrIdEEEENS0_17counting_iteratorIlNS0_11use_defaultESI_SI_EEEEEEEPNSB_IJdlEEESM_lNS1_9__extrema9arg_max_fIdlNSA_4lessIdEEEEEEJSL_SN_lN3cub18CUB_300001_SM_100013GridEvenShareIlEENSV_9GridQueueIyEESS_EEEvDpT0_ --------------------------
	.section	.text._ZN6thrust24THRUST_300001_SM_1000_NS8cuda_cub4core6detail13_kernel_agentINS1_8__reduce11ReduceAgentINS0_12zip_iteratorIN4cuda3std3__45tupleIJNS0_6detail15normal_iteratorINS0_10device_ptrIdEEEENS0_17counting_iteratorIlNS0_11use_defaultESI_SI_EEEEEEEPNSB_IJdlEEESM_lNS1_9__extrema9arg_max_fIdlNSA_4lessIdEEEEEEJSL_SN_lN3cub18CUB_300001_SM_100013GridEvenShareIlEENSV_9GridQueueIyEESS_EEEvDpT0_,"ax",@progbits
	.align	128
        .global         _ZN6thrust24THRUST_300001_SM_1000_NS8cuda_cub4core6detail13_kernel_agentINS1_8__reduce11ReduceAgentINS0_12zip_iteratorIN4cuda3std3__45tupleIJNS0_6detail15normal_iteratorINS0_10device_ptrIdEEEENS0_17counting_iteratorIlNS0_11use_defaultESI_SI_EEEEEEEPNSB_IJdlEEESM_lNS1_9__extrema9arg_max_fIdlNSA_4lessIdEEEEEEJSL_SN_lN3cub18CUB_300001_SM_100013GridEvenShareIlEENSV_9GridQueueIyEESS_EEEvDpT0_
        .type           _ZN6thrust24THRUST_300001_SM_1000_NS8cuda_cub4core6detail13_kernel_agentINS1_8__reduce11ReduceAgentINS0_12zip_iteratorIN4cuda3std3__45tupleIJNS0_6detail15normal_iteratorINS0_10device_ptrIdEEEENS0_17counting_iteratorIlNS0_11use_defaultESI_SI_EEEEEEEPNSB_IJdlEEESM_lNS1_9__extrema9arg_max_fIdlNSA_4lessIdEEEEEEJSL_SN_lN3cub18CUB_300001_SM_100013GridEvenShareIlEENSV_9GridQueueIyEESS_EEEvDpT0_,@function
        .size           _ZN6thrust24THRUST_300001_SM_1000_NS8cuda_cub4core6detail13_kernel_agentINS1_8__reduce11ReduceAgentINS0_12zip_iteratorIN4cuda3std3__45tupleIJNS0_6detail15normal_iteratorINS0_10device_ptrIdEEEENS0_17counting_iteratorIlNS0_11use_defaultESI_SI_EEEEEEEPNSB_IJdlEEESM_lNS1_9__extrema9arg_max_fIdlNSA_4lessIdEEEEEEJSL_SN_lN3cub18CUB_300001_SM_100013GridEvenShareIlEENSV_9GridQueueIyEESS_EEEvDpT0_,(.L_x_2898 - _ZN6thrust24THRUST_300001_SM_1000_NS8cuda_cub4core6detail13_kernel_agentINS1_8__reduce11ReduceAgentINS0_12zip_iteratorIN4cuda3std3__45tupleIJNS0_6detail15normal_iteratorINS0_10device_ptrIdEEEENS0_17counting_iteratorIlNS0_11use_defaultESI_SI_EEEEEEEPNSB_IJdlEEESM_lNS1_9__extrema9arg_max_fIdlNSA_4lessIdEEEEEEJSL_SN_lN3cub18CUB_300001_SM_100013GridEvenShareIlEENSV_9GridQueueIyEESS_EEEvDpT0_)
        .other          _ZN6thrust24THRUST_300001_SM_1000_NS8cuda_cub4core6detail13_kernel_agentINS1_8__reduce11ReduceAgentINS0_12zip_iteratorIN4cuda3std3__45tupleIJNS0_6detail15normal_iteratorINS0_10device_ptrIdEEEENS0_17counting_iteratorIlNS0_11use_defaultESI_SI_EEEEEEEPNSB_IJdlEEESM_lNS1_9__extrema9arg_max_fIdlNSA_4lessIdEEEEEEJSL_SN_lN3cub18CUB_300001_SM_100013GridEvenShareIlEENSV_9GridQueueIyEESS_EEEvDpT0_,@"STO_CUDA_ENTRY STV_DEFAULT"
_ZN6thrust24THRUST_300001_SM_1000_NS8cuda_cub4core6detail13_kernel_agentINS1_8__reduce11ReduceAgentINS0_12zip_iteratorIN4cuda3std3__45tupleIJNS0_6detail15normal_iteratorINS0_10device_ptrIdEEEENS0_17counting_iteratorIlNS0_11use_defaultESI_SI_EEEEEEEPNSB_IJdlEEESM_lNS1_9__extrema9arg_max_fIdlNSA_4lessIdEEEEEEJSL_SN_lN3cub18CUB_300001_SM_100013GridEvenShareIlEENSV_9GridQueueIyEESS_EEEvDpT0_:
.text._ZN6thrust24THRUST_300001_SM_1000_NS8cuda_cub4core6detail13_kernel_agentINS1_8__reduce11ReduceAgentINS0_12zip_iteratorIN4cuda3std3__45tupleIJNS0_6detail15normal_iteratorINS0_10device_ptrIdEEEENS0_17counting_iteratorIlNS0_11use_defaultESI_SI_EEEEEEEPNSB_IJdlEEESM_lNS1_9__extrema9arg_max_fIdlNSA_4lessIdEEEEEEJSL_SN_lN3cub18CUB_300001_SM_100013GridEvenShareIlEENSV_9GridQueueIyEESS_EEEvDpT0_:
[----:B------:R-:W-:Y:S01]  /*0000*/  LDC R1, c[0x0][0x37c] ;  /* 0x0000df00ff017b82 */ /* 0x000fe20000000800 */
[----:B------:R-:W0:Y:S01]  /*0010*/  S2R R0, SR_CTAID.X ;  /* 0x0000000000007919 */ /* 0x000e220000002500 */
[----:B------:R-:W1:Y:S01]  /*0020*/  LDCU.64 UR4, c[0x0][0x398] ;  /* 0x00007300ff0477ac */ /* 0x000e620008000a00 */
[----:B------:R-:W-:Y:S01]  /*0030*/  BSSY.RECONVERGENT B0, `(.L_x_1479) ;  /* 0x0000689000007945 */ /* 0x000fe20003800200 */
[----:B------:R-:W2:Y:S01]  /*0040*/  LDCU UR6, c[0x0][0x370] ;  /* 0x00006e00ff0677ac */ /* 0x000ea20008000800 */
[----:B------:R-:W3:Y:S01]  /*0050*/  LDCU.64 UR10, c[0x0][0x358] ;  /* 0x00006b00ff0a77ac */ /* 0x000ee20008000a00 */
[----:B-1----:R-:W-:Y:S02]  /*0060*/  IMAD.U32 R25, RZ, RZ, UR4 ;  /* 0x00000004ff197e24 */ /* 0x002fe4000f8e00ff */
[----:B------:R-:W-:Y:S01]  /*0070*/  IMAD.U32 R16, RZ, RZ, UR5 ;  /* 0x00000005ff107e24 */ /* 0x000fe2000f8e00ff */
[----:B--2---:R-:W-:Y:S01]  /*0080*/  UIMAD UR6, UR6, 0x500, URZ ;  /* 0x00000500060678a4 */ /* 0x004fe2000f8e02ff */
[----:B0-----:R-:W-:-:S05]  /*0090*/  IMAD R8, R0, 0x500, RZ ;  /* 0x0000050000087824 */ /* 0x001fca00078e02ff */
[----:B------:R-:W-:-:S04]  /*00a0*/  IADD3 R2, P1, PT, R8, 0x500, RZ ;  /* 0x0000050008027810 */ /* 0x000fc80007f3e0ff */
[----:B------:R-:W-:Y:S01]  /*00b0*/  ISETP.GT.U32.AND P0, PT, R2, R25, PT ;  /* 0x000000190200720c */ /* 0x000fe20003f04070 */
[----:B------:R-:W-:-:S05]  /*00c0*/  IMAD.X R3, RZ, RZ, RZ, P1 ;  /* 0x000000ffff037224 */ /* 0x000fca00008e06ff */
[----:B------:R-:W-:-:S13]  /*00d0*/  ISETP.GT.AND.EX P0, PT, R3, R16, PT, P0 ;  /* 0x000000100300720c */ /* 0x000fda0003f04300 */
[----:B---3--:R-:W-:Y:S05]  /*00e0*/  @!P0 BRA `(.L_x_1480) ;  /* 0x0000003800e48947 */ /* 0x008fea0003800000 */
[----:B------:R-:W0:Y:S01]  /*00f0*/  S2R R10, SR_TID.X ;  /* 0x00000000000a7919 */ /* 0x000e220000002100 */
[----:B------:R-:W-:Y:S01]  /*0100*/  IMAD.IADD R9, R25, 0x1, -R8 ;  /* 0x0000000119097824 */ /* 0x000fe200078e0a08 */
[----:B------:R-:W-:Y:S01]  /*0110*/  BSSY.RECONVERGENT B1, `(.L_x_1481) ;  /* 0x000000f000017945 */ /* 0x000fe20003800200 */
[----:B------:R-:W-:Y:S02]  /*0120*/  CS2R R20, SRZ ;  /* 0x0000000000147805 */ /* 0x000fe4000001ff00 */
[----:B------:R-:W-:Y:S02]  /*0130*/  CS2R R14, SRZ ;  /* 0x00000000000e7805 */ /* 0x000fe4000001ff00 */
[----:B0-----:R-:W-:Y:S01]  /*0140*/  ISETP.GE.AND P0, PT, R10, R9, PT ;  /* 0x000000090a00720c */ /* 0x001fe20003f06270 */
[----:B------:R-:W-:-:S12]  /*0150*/  IMAD.MOV.U32 R6, RZ, RZ, R10 ;  /* 0x000000ffff067224 */ /* 0x000fd800078e000a */
[----:B------:R-:W-:Y:S05]  /*0160*/  @P0 BRA `(.L_x_1482) ;  /* 0x0000000000240947 */ /* 0x000fea0003800000 */
[----:B------:R-:W0:Y:S01]  /*0170*/  LDCU.128 UR4, c[0x0][0x380] ;  /* 0x00007000ff0477ac */ /* 0x000e220008000c00 */
[----:B------:R-:W-:-:S05]  /*0180*/  IADD3 R21, P0, PT, R8, R10, RZ ;  /* 0x0000000a08157210 */ /* 0x000fca0007f1e0ff */
[----:B------:R-:W-:Y:S01]  /*0190*/  IMAD.X R20, RZ, RZ, RZ, P0 ;  /* 0x000000ffff147224 */ /* 0x000fe200000e06ff */
[----:B0-----:R-:W-:-:S04]  /*01a0*/  LEA R14, P1, R21, UR4, 0x3 ;  /* 0x00000004150e7c11 */ /* 0x001fc8000f8218ff */
[----:B------:R-:W-:-:S06]  /*01b0*/  LEA.HI.X R15, R21, UR5, R20, 0x3, P1 ;  /* 0x00000005150f7c11 */ /* 0x000fcc00088f1c14 */
[----:B------:R-:W5:Y:S01]  /*01c0*/  LDG.E.64 R14, desc[UR10][R14.64] ;  /* 0x0000000a0e0e7981 */ /* 0x000f62000c1e1b00 */
[----:B------:R-:W-:Y:S01]  /*01d0*/  IADD3 R21, P0, PT, R21, UR6, RZ ;  /* 0x0000000615157c10 */ /* 0x000fe2000ff1e0ff */
[----:B------:R-:W-:-:S03]  /*01e0*/  VIADD R6, R10, 0x100 ;  /* 0x000001000a067836 */ /* 0x000fc60000000000 */
[----:B------:R-:W-:-:S09]  /*01f0*/  IADD3.X R20, PT, PT, R20, UR7, RZ, P0, !PT ;  /* 0x0000000714147c10 */ /* 0x000fd200087fe4ff */
.L_x_1482:
[----:B------:R-:W-:Y:S05]  /*0200*/  BSYNC.RECONVERGENT B1 ;  /* 0x0000000000017941 */ /* 0x000fea0003800200 */
.L_x_1481:
[----:B------:R-:W-:Y:S01]  /*0210*/  ISETP.GE.AND P0, PT, R6, R9, PT ;  /* 0x000000090600720c */ /* 0x000fe20003f06270 */
[----:B------:R-:W-:-:S12]  /*0220*/  BSSY.RECONVERGENT B1, `(.L_x_1483) ;  /* 0x00000af000017945 */ /* 0x000fd80003800200 */
[----:B------:R-:W-:Y:S05]  /*0230*/  @P0 BRA `(.L_x_1484) ;  /* 0x0000000800b40947 */ /* 0x000fea0003800000 */
[----:B------:R-:W-:Y:S01]  /*0240*/  LOP3.LUT R2, RZ, R6, RZ, 0x33, !PT ;  /* 0x00000006ff027212 */ /* 0x000fe200078e33ff */
[----:B------:R-:W-:Y:S03]  /*0250*/  BSSY.RECONVERGENT B2, `(.L_x_1485) ;  /* 0x0000034000027945 */ /* 0x000fe60003800200 */
[----:B------:R-:W-:-:S04]  /*0260*/  IADD3 R25, PT, PT, -R8, R25, R2 ;  /* 0x0000001908197210 */ /* 0x000fc80007ffe102 */
[----:B------:R-:W-:-:S04]  /*0270*/  LOP3.LUT R2, R25, 0x300, RZ, 0xc0, !PT ;  /* 0x0000030019027812 */ /* 0x000fc800078ec0ff */
[----:B------:R-:W-:-:S13]  /*0280*/  ISETP.NE.AND P0, PT, R2, 0x300, PT ;  /* 0x000003000200780c */ /* 0x000fda0003f05270 */
[----:B------:R-:W-:Y:S05]  /*0290*/  @!P0 BRA `(.L_x_1486) ;  /* 0x0000000000bc8947 */ /* 0x000fea0003800000 */
[----:B------:R-:W0:Y:S01]  /*02a0*/  LDCU.128 UR4, c[0x0][0x380] ;  /* 0x00007000ff0477ac */ /* 0x000e220008000c00 */
[----:B------:R-:W-:Y:S02]  /*02b0*/  IADD3 R12, P0, PT, R8, R6, RZ ;  /* 0x00000006080c7210 */ /* 0x000fe40007f1e0ff */
[----:B------:R-:W-:-:S03]  /*02c0*/  LEA.HI R2, R25, 0x1, RZ, 0x18 ;  /* 0x0000000119027811 */ /* 0x000fc600078fc0ff */
[----:B------:R-:W-:Y:S01]  /*02d0*/  IMAD.X R3, RZ, RZ, RZ, P0 ;  /* 0x000000ffff037224 */ /* 0x000fe200000e06ff */
[----:B------:R-:W-:-:S05]  /*02e0*/  LOP3.LUT R2, R2, 0x3, RZ, 0xc0, !PT ;  /* 0x0000000302027812 */ /* 0x000fca00078ec0ff */
[----:B------:R-:W-:Y:S01]  /*02f0*/  IMAD.MOV R7, RZ, RZ, -R2 ;  /* 0x000000ffff077224 */ /* 0x000fe200078e0a02 */
[C---:B0-----:R-:W-:Y:S02]  /*0300*/  IADD3 R13, P1, PT, R12.reuse, UR6, RZ ;  /* 0x000000060c0d7c10 */ /* 0x041fe4000ff3e0ff */
[C---:B------:R-:W-:Y:S02]  /*0310*/  LEA R11, P2, R12.reuse, UR4, 0x3 ;  /* 0x000000040c0b7c11 */ /* 0x040fe4000f8418ff */
[----:B------:R-:W-:Y:S02]  /*0320*/  IADD3.X R16, PT, PT, R3, UR7, RZ, P1, !PT ;  /* 0x0000000703107c10 */ /* 0x000fe40008ffe4ff */
[----:B------:R-:W-:-:S09]  /*0330*/  LEA.HI.X R12, R12, UR5, R3, 0x3, P2 ;  /* 0x000000050c0c7c11 */ /* 0x000fd200090f1c03 */
.L_x_1489:
[----:B------:R-:W-:Y:S02]  /*0340*/  IMAD.MOV.U32 R2, RZ, RZ, R11 ;  /* 0x000000ffff027224 */ /* 0x000fe400078e000b */
[----:B------:R-:W-:-:S06]  /*0350*/  IMAD.MOV.U32 R3, RZ, RZ, R12 ;  /* 0x000000ffff037224 */ /* 0x000fcc00078e000c */
[----:B------:R-:W2:Y:S01]  /*0360*/  LDG.E.64 R2, desc[UR10][R2.64] ;  /* 0x0000000a02027981 */ /* 0x000ea2000c1e1b00 */
[----:B------:R-:W-:Y:S01]  /*0370*/  VIADD R7, R7, 0x1 ;  /* 0x0000000107077836 */ /* 0x000fe20000000000 */
[----:B------:R-:W-:Y:S01]  /*0380*/  BSSY.RECONVERGENT B3, `(.L_x_1487) ;  /* 0x000001b000037945 */ /* 0x000fe20003800200 */
[----:B------:R-:W-:Y:S01]  /*0390*/  IMAD.MOV.U32 R18, RZ, RZ, R21 ;  /* 0x000000ffff127224 */ /* 0x000fe200078e0015 */
[----:B------:R-:W-:Y:S01]  /*03a0*/  IADD3 R11, P3, PT, R11, 0x800, RZ ;  /* 0x000008000b0b7810 */ /* 0x000fe20007f7e0ff */
[----:B------:R-:W-:Y:S01]  /*03b0*/  IMAD.MOV.U32 R17, RZ, RZ, R20 ;  /* 0x000000ffff117224 */ /* 0x000fe200078e0014 */
[----:B------:R-:W-:Y:S01]  /*03c0*/  ISETP.NE.AND P2, PT, R7, RZ, PT ;  /* 0x000000ff0700720c */ /* 0x000fe20003f45270 */
[----:B-----5:R-:W-:Y:S02]  /*03d0*/  IMAD.MOV.U32 R4, RZ, RZ, R14 ;  /* 0x000000ffff047224 */ /* 0x020fe400078e000e */
[----:B------:R-:W-:Y:S02]  /*03e0*/  IMAD.MOV.U32 R5, RZ, RZ, R15 ;  /* 0x000000ffff057224 */ /* 0x000fe400078e000f */
[----:B------:R-:W-:-:S02]  /*03f0*/  IMAD.MOV.U32 R21, RZ, RZ, R13 ;  /* 0x000000ffff157224 */ /* 0x000fc400078e000d */
[----:B------:R-:W-:Y:S01]  /*0400*/  IMAD.MOV.U32 R20, RZ, RZ, R16 ;  /* 0x000000ffff147224 */ /* 0x000fe200078e0010 */
[----:B--2---:R-:W-:Y:S01]  /*0410*/  DSETP.GEU.AND P0, PT, R14, R2, PT ;  /* 0x000000020e00722a */ /* 0x004fe20003f0e000 */
[----:B------:R-:W-:Y:S02]  /*0420*/  IMAD.MOV.U32 R14, RZ, RZ, R2 ;  /* 0x000000ffff0e7224 */ /* 0x000fe400078e0002 */
[----:B------:R-:W-:-:S11]  /*0430*/  IMAD.MOV.U32 R15, RZ, RZ, R3 ;  /* 0x000000ffff0f7224 */ /* 0x000fd600078e0003 */
        /* <DEDUP_REMOVED lines=15> */
.L_x_1488:
[----:B------:R-:W-:Y:S05]  /*0530*/  BSYNC.RECONVERGENT B3 ;  /* 0x0000000000037941 */ /* 0x000fea0003800200 */
.L_x_1487:
[----:B------:R-:W-:Y:S01]  /*0540*/  IADD3 R13, P0, PT, R13, 0x100, RZ ;  /* 0x000001000d0d7810 */ /* 0x000fe20007f1e0ff */
[----:B------:R-:W-:Y:S02]  /*0550*/  VIADD R6, R6, 0x100 ;  /* 0x0000010006067836 */ /* 0x000fe40000000000 */
[----:B------:R-:W-:Y:S02]  /*0560*/  IMAD.X R12, RZ, RZ, R12, P3 ;  /* 0x000000ffff0c7224 */ /* 0x000fe400018e060c */
[----:B------:R-:W-:Y:S01]  /*0570*/  IMAD.X R16, RZ, RZ, R16, P0 ;  /* 0x000000ffff107224 */ /* 0x000fe200000e0610 */
[----:B------:R-:W-:Y:S07]  /*0580*/  @P2 BRA `(.L_x_1489) ;  /* 0xfffffffc006c2947 */ /* 0x000fee000383ffff */
.L_x_1486:
[----:B------:R-:W-:Y:S05]  /*0590*/  BSYNC.RECONVERGENT B2 ;  /* 0x0000000000027941 */ /* 0x000fea0003800200 */
.L_x_1485:
[----:B------:R-:W-:-:S13]  /*05a0*/  ISETP.GE.U32.AND P0, PT, R25, 0x300, PT ;  /* 0x000003001900780c */ /* 0x000fda0003f06070 */
[----:B------:R-:W-:Y:S05]  /*05b0*/  @!P0 BRA `(.L_x_1484) ;  /* 0x0000000400d48947 */ /* 0x000fea0003800000 */
[----:B------:R-:W0:Y:S01]  /*05c0*/  LDC.64 R4, c[0x0][0x380] ;  /* 0x0000e000ff047b82 */ /* 0x000e220000000a00 */
[----:B------:R-:W-:-:S07]  /*05d0*/  VIADD R11, R6, 0x200 ;  /* 0x00000200060b7836 */ /* 0x000fce0000000000 */
[----:B------:R-:W1:Y:S02]  /*05e0*/  LDC.64 R2, c[0x0][0x388] ;  /* 0x0000e200ff027b82 */ /* 0x000e640000000a00 */
.L_x_1498:
[----:B------:R-:W-:-:S05]  /*05f0*/  VIADD R7, R11, 0xfffffe00 ;  /* 0xfffffe000b077836 */ /* 0x000fca0000000000 */
[----:B------:R-:W-:-:S04]  /*0600*/  IADD3 R13, P0, PT, R8, R7, RZ ;  /* 0x00000007080d7210 */ /* 0x000fc80007f1e0ff */
[----:B------:R-:W-:Y:S02]  /*0610*/  LEA.HI.X.SX32 R12, R7, RZ, 0x1, P0 ;  /* 0x000000ff070c7211 */ /* 0x000fe400000f0eff */
[----:B0-----:R-:W-:-:S04]  /*0620*/  LEA R16, P0, R13, R4, 0x3 ;  /* 0x000000040d107211 */ /* 0x001fc800078018ff */
[----:B------:R-:W-:-:S05]  /*0630*/  LEA.HI.X R17, R13, R5, R12, 0x3, P0 ;  /* 0x000000050d117211 */ /* 0x000fca00000f1c0c */
[----:B------:R-:W2:Y:S04]  /*0640*/  LDG.E.64 R18, desc[UR10][R16.64] ;  /* 0x0000000a10127981 */ /* 0x000ea8000c1e1b00 */
[----:B-----5:R0:W5:Y:S01]  /*0650*/  LDG.E.64 R6, desc[UR10][R16.64+0x800] ;  /* 0x0008000a10067981 */ /* 0x020162000c1e1b00 */
[----:B-1----:R-:W-:Y:S01]  /*0660*/  IADD3 R24, P1, PT, R13, R2, RZ ;  /* 0x000000020d187210 */ /* 0x002fe20007f3e0ff */
[----:B------:R-:W-:Y:S04]  /*0670*/  BSSY.RECONVERGENT B2, `(.L_x_1490) ;  /* 0x0000016000027945 */ /* 0x000fe80003800200 */
[----:B------:R-:W-:-:S02]  /*0680*/  IMAD.X R25, R12, 0x1, R3, P1 ;  /* 0x000000010c197824 */ /* 0x000fc400008e0603 */
[----:B------:R-:W-:Y:S02]  /*0690*/  IMAD.MOV.U32 R23, RZ, RZ, R24 ;  /* 0x000000ffff177224 */ /* 0x000fe400078e0018 */
[----:B------:R-:W-:Y:S01]  /*06a0*/  IMAD.MOV.U32 R22, RZ, RZ, R25 ;  /* 0x000000ffff167224 */ /* 0x000fe200078e0019 */
[----:B--2---:R-:W-:Y:S01]  /*06b0*/  DSETP.GEU.AND P0, PT, R14, R18, PT ;  /* 0x000000120e00722a */ /* 0x004fe20003f0e000 */
[----:B------:R-:W-:Y:S02]  /*06c0*/  IMAD.MOV.U32 R12, RZ, RZ, R18 ;  /* 0x000000ffff0c7224 */ /* 0x000fe400078e0012 */
[----:B------:R-:W-:-:S11]  /*06d0*/  IMAD.MOV.U32 R13, RZ, RZ, R19 ;  /* 0x000000ffff0d7224 */ /* 0x000fd600078e0013 */
        /* <DEDUP_REMOVED lines=15> */
.L_x_1491:
[----:B------:R-:W-:Y:S05]  /*07d0*/  BSYNC.RECONVERGENT B2 ;  /* 0x0000000000027941 */ /* 0x000fea0003800200 */
.L_x_1490:
[----:B------:R0:W5:Y:S04]  /*07e0*/  LDG.E.64 R14, desc[UR10][R16.64+0x1000] ;  /* 0x0010000a100e7981 */ /* 0x000168000c1e1b00 */
[----:B------:R0:W5:Y:S02]  /*07f0*/  LDG.E.64 R18, desc[UR10][R16.64+0x1800] ;  /* 0x0018000a10127981 */ /* 0x000164000c1e1b00 */
[----:B-----5:R-:W-:Y:S01]  /*0800*/  DSETP.GEU.AND P0, PT, R12, R6, PT ;  /* 0x000000060c00722a */ /* 0x020fe20003f0e000 */
[----:B------:R-:W-:Y:S01]  /*0810*/  VIADD R21, R11, 0xffffff00 ;  /* 0xffffff000b157836 */ /* 0x000fe20000000000 */
[----:B------:R-:W-:Y:S04]  /*0820*/  BSSY.RECONVERGENT B2, `(.L_x_1492) ;  /* 0x0000017000027945 */ /* 0x000fe80003800200 */
[----:B------:R-:W-:-:S02]  /*0830*/  SHF.R.S32.HI R20, RZ, 0x1f, R21 ;  /* 0x0000001fff147819 */ /* 0x000fc40000011415 */
[----:B------:R-:W-:Y:S01]  /*0840*/  IADD3 R26, P1, P2, R21, R2, R8 ;  /* 0x00000002151a7210 */ /* 0x000fe20007a3e008 */
[----:B------:R-:W-:-:S03]  /*0850*/  IMAD.MOV.U32 R21, RZ, RZ, R7 ;  /* 0x000000ffff157224 */ /* 0x000fc600078e0007 */
[----:B------:R-:W-:Y:S01]  /*0860*/  IADD3.X R27, PT, PT, R20, R3, RZ, P1, P2 ;  /* 0x00000003141b7210 */ /* 0x000fe20000fe44ff */
[----:B------:R-:W-:Y:S02]  /*0870*/  IMAD.MOV.U32 R24, RZ, RZ, R26 ;  /* 0x000000ffff187224 */ /* 0x000fe400078e001a */
[----:B------:R-:W-:Y:S02]  /*0880*/  IMAD.MOV.U32 R20, RZ, RZ, R6 ;  /* 0x000000ffff147224 */ /* 0x000fe400078e0006 */
[----:B------:R-:W-:Y:S01]  /*0890*/  IMAD.MOV.U32 R25, RZ, RZ, R27 ;  /* 0x000000ffff197224 */ /* 0x000fe200078e001b */
[----:B0-----:R-:W-:Y:S06]  /*08a0*/  @!P0 BRA `(.L_x_1493) ;  /* 0x0000000000388947 */ /* 0x001fec0003800000 */
        /* <DEDUP_REMOVED lines=14> */
.L_x_1493:
[----:B------:R-:W-:Y:S05]  /*0990*/  BSYNC.RECONVERGENT B2 ;  /* 0x0000000000027941 */ /* 0x000fea0003800200 */
.L_x_1492:
[----:B------:R-:W-:Y:S01]  /*09a0*/  DSETP.GEU.AND P0, PT, R20, R14, PT ;  /* 0x0000000e1400722a */ /* 0x000fe20003f0e000 */
[----:B------:R-:W-:Y:S01]  /*09b0*/  SHF.R.S32.HI R6, RZ, 0x1f, R11 ;  /* 0x0000001fff067819 */ /* 0x000fe2000001140b */
[----:B------:R-:W-:Y:S01]  /*09c0*/  BSSY.RECONVERGENT B2, `(.L_x_1494) ;  /* 0x0000017000027945 */ /* 0x000fe20003800200 */
[C---:B------:R-:W-:Y:S01]  /*09d0*/  IADD3 R23, P1, P2, R11.reuse, R2, R8 ;  /* 0x000000020b177210 */ /* 0x040fe20007a3e008 */
[----:B------:R-:W-:Y:S02]  /*09e0*/  VIADD R17, R11, 0x100 ;  /* 0x000001000b117836 */ /* 0x000fe40000000000 */
[----:B------:R-:W-:Y:S01]  /*09f0*/  IMAD.MOV.U32 R7, RZ, RZ, R15 ;  /* 0x000000ffff077224 */ /* 0x000fe200078e000f */
[----:B------:R-:W-:Y:S01]  /*0a00*/  IADD3.X R16, PT, PT, R6, R3, RZ, P1, P2 ;  /* 0x0000000306107210 */ /* 0x000fe20000fe44ff */
[----:B------:R-:W-:Y:S02]  /*0a10*/  IMAD.MOV.U32 R12, RZ, RZ, R23 ;  /* 0x000000ffff0c7224 */ /* 0x000fe400078e0017 */
[----:B------:R-:W-:-:S02]  /*0a20*/  IMAD.MOV.U32 R6, RZ, RZ, R14 ;  /* 0x000000ffff067224 */ /* 0x000fc400078e000e */
[----:B------:R-:W-:Y:S02]  /*0a30*/  IMAD.MOV.U32 R13, RZ, RZ, R16 ;  /* 0x000000ffff0d7224 */ /* 0x000fe400078e0010 */
        /* <DEDUP_REMOVED lines=15> */
.L_x_1495:
[----:B------:R-:W-:Y:S05]  /*0b30*/  BSYNC.RECONVERGENT B2 ;  /* 0x0000000000027941 */ /* 0x000fea0003800200 */
.L_x_1494:
[----:B------:R-:W-:Y:S01]  /*0b40*/  DSETP.GEU.AND P0, PT, R6, R18, PT ;  /* 0x000000120600722a */ /* 0x000fe20003f0e000 */
[----:B------:R-:W-:Y:S01]  /*0b50*/  SHF.R.S32.HI R14, RZ, 0x1f, R17 ;  /* 0x0000001fff0e7819 */ /* 0x000fe20000011411 */
[----:B------:R-:W-:Y:S01]  /*0b60*/  BSSY.RECONVERGENT B2, `(.L_x_1496) ;  /* 0x0000016000027945 */ /* 0x000fe20003800200 */
[----:B------:R-:W-:Y:S01]  /*0b70*/  IADD3 R17, P1, P2, R17, R2, R8 ;  /* 0x0000000211117210 */ /* 0x000fe20007a3e008 */
[----:B------:R-:W-:-:S03]  /*0b80*/  IMAD.MOV.U32 R15, RZ, RZ, R19 ;  /* 0x000000ffff0f7224 */ /* 0x000fc600078e0013 */
[----:B------:R-:W-:Y:S01]  /*0b90*/  IADD3.X R16, PT, PT, R14, R3, RZ, P1, P2 ;  /* 0x000000030e107210 */ /* 0x000fe20000fe44ff */
[----:B------:R-:W-:Y:S02]  /*0ba0*/  IMAD.MOV.U32 R21, RZ, RZ, R17 ;  /* 0x000000ffff157224 */ /* 0x000fe400078e0011 */
[----:B------:R-:W-:Y:S02]  /*0bb0*/  IMAD.MOV.U32 R14, RZ, RZ, R18 ;  /* 0x000000ffff0e7224 */ /* 0x000fe400078e0012 */
        /* <DEDUP_REMOVED lines=16> */
.L_x_1497:
[----:B------:R-:W-:Y:S05]  /*0cc0*/  BSYNC.RECONVERGENT B2 ;  /* 0x0000000000027941 */ /* 0x000fea0003800200 */
.L_x_1496:
[C---:B------:R-:W-:Y:S02]  /*0cd0*/  VIADD R6, R11.reuse, 0x200 ;  /* 0x000002000b067836 */ /* 0x040fe40000000000 */
[----:B------:R-:W-:-:S03]  /*0ce0*/  VIADD R11, R11, 0x400 ;  /* 0x000004000b0b7836 */ /* 0x000fc60000000000 */
[----:B------:R-:W-:-:S13]  /*0cf0*/  ISETP.GE.AND P0, PT, R6, R9, PT ;  /* 0x000000090600720c */ /* 0x000fda0003f06270 */
[----:B------:R-:W-:Y:S05]  /*0d00*/  @!P0 BRA `(.L_x_1498) ;  /* 0xfffffff800388947 */ /* 0x000fea000383ffff */
.L_x_1484:
[----:B------:R-:W-:Y:S05]  /*0d10*/  BSYNC.RECONVERGENT B1 ;  /* 0x0000000000017941 */ /* 0x000fea0003800200 */
.L_x_1483:
[----:B------:R-:W-:-:S13]  /*0d20*/  ISETP.GE.AND P0, PT, R9, 0x100, PT ;  /* 0x000001000900780c */ /* 0x000fda0003f06270 */
[----:B------:R-:W-:Y:S05]  /*0d30*/  @!P0 BRA `(.L_x_1499) ;  /* 0x0000001400508947 */ /* 0x000fea0003800000 */
[----:B------:R-:W0:Y:S01]  /*0d40*/  S2R R11, SR_LANEID ;  /* 0x00000000000b7919 */ /* 0x000e220000000000 */
[----:B------:R-:W-:Y:S01]  /*0d50*/  BSSY.RECONVERGENT B1, `(.L_x_1500) ;  /* 0x000001f000017945 */ /* 0x000fe20003800200 */
[----:B------:R-:W-:Y:S01]  /*0d60*/  IMAD.MOV.U32 R12, RZ, RZ, R21 ;  /* 0x000000ffff0c7224 */ /* 0x000fe200078e0015 */
[----:B-----5:R1:W2:Y:S01]  /*0d70*/  SHFL.DOWN PT, R4, R14, 0x1, 0x1f ;  /* 0x08201f000e047f89 */ /* 0x0202a200000e0000 */
        /* <DEDUP_REMOVED lines=9> */
[----:B------:R-:W-:Y:S01]  /*0e10*/  IMAD.MOV.U32 R12, RZ, RZ, R6 ;  /* 0x000000ffff0c7224 */ /* 0x000fe200078e0006 */
[----:B------:R-:W-:Y:S01]  /*0e20*/  MOV R13, R7 ;  /* 0x00000007000d7202 */ /* 0x000fe20000000f00 */
[----:B------:R-:W-:Y:S02]  /*0e30*/  IMAD.MOV.U32 R2, RZ, RZ, R4 ;  /* 0x000000ffff027224 */ /* 0x000fe400078e0004 */
[----:B------:R-:W-:-:S09]  /*0e40*/  IMAD.MOV.U32 R3, RZ, RZ, R5 ;  /* 0x000000ffff037224 */ /* 0x000fd200078e0005 */
        /* <DEDUP_REMOVED lines=15> */
.L_x_1501:
[----:B------:R-:W-:Y:S05]  /*0f40*/  BSYNC.RECONVERGENT B1 ;  /* 0x0000000000017941 */ /* 0x000fea0003800200 */
.L_x_1500:
        /* <DEDUP_REMOVED lines=31> */
.L_x_1503:
[----:B------:R-:W-:Y:S05]  /*1140*/  BSYNC.RECONVERGENT B1 ;  /* 0x0000000000017941 */ /* 0x000fea0003800200 */
.L_x_1502:
[----:B------:R-:W-:Y:S01]  /*1150*/  ISETP.GT.AND P0, PT, R11, 0x1b, PT ;  /* 0x0000001b0b00780c */ /* 0x000fe20003f04270 */
[----:B-1----:R1:W1:Y:S01]  /*1160*/  SHFL.DOWN PT, R6, R4, 0x4, 0x1f ;  /* 0x08801f0004067f89 */ /* 0x00226200000e0000 */
[----:B------:R-:W-:Y:S01]  /*1170*/  BSSY.RECONVERGENT B1, `(.L_x_1504) ;  /* 0x000001d000017945 */ /* 0x000fe20003800200 */
[----:B----4-:R-:W-:Y:S02]  /*1180*/  IMAD.MOV.U32 R14, RZ, RZ, R8 ;  /* 0x000000ffff0e7224 */ /* 0x010fe400078e0008 */
[----:B--2---:R2:W4:Y:S01]  /*1190*/  SHFL.DOWN PT, R7, R5, 0x4, 0x1f ;  /* 0x08801f0005077f89 */ /* 0x00452200000e0000 */
[----:B---3--:R-:W-:Y:S02]  /*11a0*/  IMAD.MOV.U32 R15, RZ, RZ, R9 ;  /* 0x000000ffff0f7224 */ /* 0x008fe400078e0009 */
[----:B0-----:R-:W-:Y:S01]  /*11b0*/  IMAD.MOV.U32 R2, RZ, RZ, R4 ;  /* 0x000000ffff027224 */ /* 0x001fe200078e0004 */
[----:B------:R2:W0:Y:S01]  /*11c0*/  SHFL.DOWN PT, R13, R8, 0x4, 0x1f ;  /* 0x08801f00080d7f89 */ /* 0x00042200000e0000 */
[----:B------:R-:W-:-:S03]  /*11d0*/  IMAD.MOV.U32 R3, RZ, RZ, R5 ;  /* 0x000000ffff037224 */ /* 0x000fc600078e0005 */
[----:B------:R2:W3:Y:S01]  /*11e0*/  SHFL.DOWN PT, R12, R9, 0x4, 0x1f ;  /* 0x08801f00090c7f89 */ /* 0x0004e200000e0000 */
[----:B------:R-:W-:Y:S05]  /*11f0*/  @P0 BRA `(.L_x_1505) ;  /* 0x0000000000500947 */ /* 0x000fea0003800000 */
[----:B-1--4-:R-:W-:Y:S01]  /*1200*/  DSETP.GEU.AND P0, PT, R4, R6, PT ;  /* 0x000000060400722a */ /* 0x012fe20003f0e000 */
[----:B0-----:R-:W-:Y:S02]  /*1210*/  IMAD.MOV.U32 R14, RZ, RZ, R13 ;  /* 0x000000ffff0e7224 */ /* 0x001fe400078e000d */
        /* <DEDUP_REMOVED lines=18> */
.L_x_1505:
[----:B------:R-:W-:Y:S05]  /*1340*/  BSYNC.RECONVERGENT B1 ;  /* 0x0000000000017941 */ /* 0x000fea0003800200 */
.L_x_1504:
[----:B------:R-:W-:Y:S01]  /*1350*/  ISETP.GT.AND P0, PT, R11, 0x17, PT ;  /* 0x000000170b00780c */ /* 0x000fe20003f04270 */
[----:B-1----:R1:W1:Y:S01]  /*1360*/  SHFL.DOWN PT, R4, R2, 0x8, 0x1f ;  /* 0x09001f0002047f89 */ /* 0x00226200000e0000 */
[----:B------:R-:W-:Y:S01]  /*1370*/  BSSY.RECONVERGENT B1, `(.L_x_1506) ;  /* 0x000001d000017945 */ /* 0x000fe20003800200 */
[----:B---3--:R-:W-:Y:S02]  /*1380*/  IMAD.MOV.U32 R12, RZ, RZ, R14 ;  /* 0x000000ffff0c7224 */ /* 0x008fe400078e000e */
[----:B--2---:R2:W3:Y:S01]  /*1390*/  SHFL.DOWN PT, R5, R3, 0x8, 0x1f ;  /* 0x09001f0003057f89 */ /* 0x0044e200000e0000 */
[----:B0-----:R-:W-:Y:S02]  /*13a0*/  IMAD.MOV.U32 R13, RZ, RZ, R15 ;  /* 0x000000ffff0d7224 */ /* 0x001fe400078e000f */
[----:B------:R-:W-:Y:S01]  /*13b0*/  IMAD.MOV.U32 R8, RZ, RZ, R2 ;  /* 0x000000ffff087224 */ /* 0x000fe200078e0002 */
[----:B----4-:R2:W0:Y:S01]  /*13c0*/  SHFL.DOWN PT, R7, R14, 0x8, 0x1f ;  /* 0x09001f000e077f89 */ /* 0x01042200000e0000 */
[----:B------:R-:W-:-:S03]  /*13d0*/  IMAD.MOV.U32 R9, RZ, RZ, R3 ;  /* 0x000000ffff097224 */ /* 0x000fc600078e0003 */
[----:B------:R2:W4:Y:S01]  /*13e0*/  SHFL.DOWN PT, R6, R15, 0x8, 0x1f ;  /* 0x09001f000f067f89 */ /* 0x00052200000e0000 */
[----:B------:R-:W-:Y:S05]  /*13f0*/  @P0 BRA `(.L_x_1507) ;  /* 0x0000000000500947 */ /* 0x000fea0003800000 */
[----:B-1-3--:R-:W-:Y:S01]  /*1400*/  DSETP.GEU.AND P0, PT, R2, R4, PT ;  /* 0x000000040200722a */ /* 0x00afe20003f0e000 */
        /* <DEDUP_REMOVED lines=19> */
.L_x_1507:
[----:B------:R-:W-:Y:S05]  /*1540*/  BSYNC.RECONVERGENT B1 ;  /* 0x0000000000017941 */ /* 0x000fea0003800200 */
.L_x_1506:
[----:B------:R-:W-:Y:S01]  /*1550*/  ISETP.GT.AND P0, PT, R11, 0xf, PT ;  /* 0x0000000f0b00780c */ /* 0x000fe20003f04270 */
[----:B-1----:R1:W1:Y:S01]  /*1560*/  SHFL.DOWN PT, R2, R8, 0x10, 0x1f ;  /* 0x0a001f0008027f89 */ /* 0x00226200000e0000 */
[----:B------:R-:W-:Y:S01]  /*1570*/  BSSY.RECONVERGENT B1, `(.L_x_1508) ;  /* 0x000001d000017945 */ /* 0x000fe20003800200 */
[----:B------:R-:W-:Y:S02]  /*1580*/  IMAD.MOV.U32 R4, RZ, RZ, R12 ;  /* 0x000000ffff047224 */ /* 0x000fe400078e000c */
[----:B--2---:R2:W1:Y:S01]  /*1590*/  SHFL.DOWN PT, R3, R9, 0x10, 0x1f ;  /* 0x0a001f0009037f89 */ /* 0x00446200000e0000 */
[----:B---3--:R-:W-:Y:S02]  /*15a0*/  IMAD.MOV.U32 R5, RZ, RZ, R13 ;  /* 0x000000ffff057224 */ /* 0x008fe400078e000d */
[----:B----4-:R-:W-:Y:S01]  /*15b0*/  IMAD.MOV.U32 R6, RZ, RZ, R8 ;  /* 0x000000ffff067224 */ /* 0x010fe200078e0008 */
[----:B------:R2:W3:Y:S01]  /*15c0*/  SHFL.DOWN PT, R15, R12, 0x10, 0x1f ;  /* 0x0a001f000c0f7f89 */ /* 0x0004e200000e0000 */
[----:B0-----:R-:W-:-:S03]  /*15d0*/  IMAD.MOV.U32 R7, RZ, RZ, R9 ;  /* 0x000000ffff077224 */ /* 0x001fc600078e0009 */
[----:B------:R2:W0:Y:S01]  /*15e0*/  SHFL.DOWN PT, R14, R13, 0x10, 0x1f ;  /* 0x0a001f000d0e7f89 */ /* 0x00042200000e0000 */
[----:B------:R-:W-:Y:S05]  /*15f0*/  @P0 BRA `(.L_x_1509) ;  /* 0x0000000000500947 */ /* 0x000fea0003800000 */
[----:B-1----:R-:W-:Y:S01]  /*1600*/  DSETP.GEU.AND P0, PT, R8, R2, PT ;  /* 0x000000020800722a */ /* 0x002fe20003f0e000 */
[----:B---3--:R-:W-:Y:S02]  /*1610*/  IMAD.MOV.U32 R4, RZ, RZ, R15 ;  /* 0x000000ffff047224 */ /* 0x008fe400078e000f */
[----:B0-----:R-:W-:Y:S02]  /*1620*/  IMAD.MOV.U32 R5, RZ, RZ, R14 ;  /* 0x000000ffff057224 */ /* 0x001fe400078e000e */
        /* <DEDUP_REMOVED lines=17> */
.L_x_1509:
[----:B------:R-:W-:Y:S05]  /*1740*/  BSYNC.RECONVERGENT B1 ;  /* 0x0000000000017941 */ /* 0x000fea0003800200 */
.L_x_1508:
[----:B------:R-:W-:Y:S01]  /*1750*/  ISETP.NE.AND P0, PT, R11, RZ, PT ;  /* 0x000000ff0b00720c */ /* 0x000fe20003f05270 */
[----:B------:R-:W-:-:S12]  /*1760*/  BSSY.RECONVERGENT B1, `(.L_x_1510) ;  /* 0x000000a000017945 */ /* 0x000fd80003800200 */
[----:B------:R-:W-:Y:S05]  /*1770*/  @P0 BRA `(.L_x_1511) ;  /* 0x0000000000200947 */ /* 0x000fea0003800000 */
[----:B-1----:R-:W1:Y:S01]  /*1780*/  S2R R8, SR_CgaCtaId ;  /* 0x0000000000087919 */ /* 0x002e620000008800 */
[----:B------:R-:W-:Y:S02]  /*1790*/  MOV R3, 0x400 ;  /* 0x0000040000037802 */ /* 0x000fe40000000f00 */
[----:B------:R-:W-:-:S04]  /*17a0*/  SHF.R.U32.HI R2, RZ, 0x1, R10 ;  /* 0x00000001ff027819 */ /* 0x000fc8000001160a */
[----:B------:R-:W-:Y:S02]  /*17b0*/  LOP3.LUT R2, R2, 0x1f0, RZ, 0xc0, !PT ;  /* 0x000001f002027812 */ /* 0x000fe400078ec0ff */
[----:B-1----:R-:W-:-:S05]  /*17c0*/  LEA R3, R8, R3, 0x18 ;  /* 0x0000000308037211 */ /* 0x002fca00078ec0ff */
[----:B------:R-:W-:-:S05]  /*17d0*/  IMAD.IADD R3, R2, 0x1, R3 ;  /* 0x0000000102037824 */ /* 0x000fca00078e0203 */
[----:B------:R4:W-:Y:S04]  /*17e0*/  STS.64 [R3+0x10], R4 ;  /* 0x0000100403007388 */ /* 0x0009e80000000a00 */
[----:B------:R4:W-:Y:S02]  /*17f0*/  STS.64 [R3+0x8], R6 ;  /* 0x0000080603007388 */ /* 0x0009e40000000a00 */
.L_x_1511:
[----:B------:R-:W-:Y:S05]  /*1800*/  BSYNC.RECONVERGENT B1 ;  /* 0x0000000000017941 */ /* 0x000fea0003800200 */
.L_x_1510:
[----:B------:R-:W-:Y:S01]  /*1810*/  BAR.SYNC.DEFER_BLOCKING 0x0 ;  /* 0x0000000000007b1d */ /* 0x000fe20000010000 */
[----:B------:R-:W-:-:S13]  /*1820*/  ISETP.NE.AND P1, PT, R10, RZ, PT ;  /* 0x000000ff0a00720c */ /* 0x000fda0003f25270 */
[----:B------:R-:W-:Y:S05]  /*1830*/  @P1 BRA `(.L_x_1512) ;  /* 0x0000005000201947 */ /* 0x000fea0003800000 */
[----:B-1--4-:R-:W1:Y:S01]  /*1840*/  S2R R3, SR_CgaCtaId ;  /* 0x0000000000037919 */ /* 0x012e620000008800 */
[----:B------:R-:W-:Y:S01]  /*1850*/  MOV R20, 0x400 ;  /* 0x0000040000147802 */ /* 0x000fe20000000f00 */
[----:B------:R-:W-:Y:S03]  /*1860*/  BSSY.RECONVERGENT B1, `(.L_x_1513) ;  /* 0x000001a000017945 */ /* 0x000fe60003800200 */
[----:B-1----:R-:W-:-:S05]  /*1870*/  LEA R20, R3, R20, 0x18 ;  /* 0x0000001403147211 */ /* 0x002fca00078ec0ff */
[----:B------:R-:W1:Y:S04]  /*1880*/  LDS.64 R16, [R20+0x18] ;  /* 0x0000180014107984 */ /* 0x000e680000000a00 */
[----:B--2---:R-:W2:Y:S04]  /*1890*/  LDS.128 R8, [R20+0x20] ;  /* 0x0000200014087984 */ /* 0x004ea80000000c00 */
[----:B------:R4:W4:Y:S04]  /*18a0*/  LDS.64 R2, [R20+0x80] ;  /* 0x0000800014027984 */ /* 0x0009280000000a00 */
[----:B0--3--:R0:W3:Y:S01]  /*18b0*/  LDS.128 R12, [R20+0x30] ;  /* 0x00003000140c7984 */ /* 0x0090e20000000c00 */
[----:B-1----:R-:W-:Y:S01]  /*18c0*/  DSETP.GEU.AND P0, PT, R6, R16, PT ;  /* 0x000000100600722a */ /* 0x002fe20003f0e000 */
[----:B------:R-:W-:-:S02]  /*18d0*/  IMAD.MOV.U32 R22, RZ, RZ, R16 ;  /* 0x000000ffff167224 */ /* 0x000fc400078e0010 */
[----:B------:R-:W-:Y:S02]  /*18e0*/  IMAD.MOV.U32 R23, RZ, RZ, R17 ;  /* 0x000000ffff177224 */ /* 0x000fe400078e0011 */
[----:B--2---:R-:W-:Y:S02]  /*18f0*/  IMAD.MOV.U32 R24, RZ, RZ, R8 ;  /* 0x000000ffff187224 */ /* 0x004fe400078e0008 */
[----:B------:R-:W-:-:S07]  /*1900*/  IMAD.MOV.U32 R25, RZ, RZ, R9 ;  /* 0x000000ffff197224 */ /* 0x000fce00078e0009 */
[----:B0--34-:R-:W-:Y:S05]  /*1910*/  @!P0 BRA `(.L_x_1514) ;  /* 0x0000000000388947 */ /* 0x019fea0003800000 */
[----:B------:R-:W-:Y:S01]  /*1920*/  DSETP.GEU.AND P0, PT, R16, R6, PT ;  /* 0x000000061000722a */ /* 0x000fe20003f0e000 */
[----:B------:R-:W-:Y:S01]  /*1930*/  IMAD.MOV.U32 R22, RZ, RZ, R6 ;  /* 0x000000ffff167224 */ /* 0x000fe200078e0006 */
[----:B------:R-:W-:Y:S01]  /*1940*/  MOV R25, R5 ;  /* 0x0000000500197202 */ /* 0x000fe20000000f00 */
[----:B------:R-:W-:Y:S02]  /*1950*/  IMAD.MOV.U32 R23, RZ, RZ, R7 ;  /* 0x000000ffff177224 */ /* 0x000fe400078e0007 */
[----:B------:R-:W-:-:S09]  /*1960*/  IMAD.MOV.U32 R24, RZ, RZ, R4 ;  /* 0x000000ffff187224 */ /* 0x000fd200078e0004 */
        /* <DEDUP_REMOVED lines=9> */
.L_x_1514:
[----:B------:R-:W-:Y:S05]  /*1a00*/  BSYNC.RECONVERGENT B1 ;  /* 0x0000000000017941 */ /* 0x000fea0003800200 */
.L_x_1513:
        /* <DEDUP_REMOVED lines=23> */
.L_x_1516:
[----:B------:R-:W-:Y:S05]  /*1b80*/  BSYNC.RECONVERGENT B1 ;  /* 0x0000000000017941 */ /* 0x000fea0003800200 */
.L_x_1515:
        /* <DEDUP_REMOVED lines=21> */
.L_x_1518:
[----:B------:R-:W-:Y:S05]  /*1ce0*/  BSYNC.RECONVERGENT B1 ;  /* 0x0000000000017941 */ /* 0x000fea0003800200 */
.L_x_1517:
        /* <DEDUP_REMOVED lines=23> */
.L_x_1520:
[----:B------:R-:W-:Y:S05]  /*1e60*/  BSYNC.RECONVERGENT B1 ;  /* 0x0000000000017941 */ /* 0x000fea0003800200 */
.L_x_1519:
        /* <DEDUP_REMOVED lines=21> */
.L_x_1522:
[----:B------:R-:W-:Y:S05]  /*1fc0*/  BSYNC.RECONVERGENT B1 ;  /* 0x0000000000017941 */ /* 0x000fea0003800200 */
.L_x_1521:
        /* <DEDUP_REMOVED lines=21> */
.L_x_1524:
[----:B------:R-:W-:Y:S05]  /*2120*/  BSYNC.RECONVERGENT B1 ;  /* 0x0000000000017941 */ /* 0x000fea0003800200 */
.L_x_1523:
        /* <DEDUP_REMOVED lines=21> */
.L_x_1499:
[----:B------:R-:W0:Y:S01]  /*2280*/  S2R R2, SR_LANEID ;  /* 0x0000000000027919 */ /* 0x000e220000000000 */
[----:B------:R-:W-:Y:S01]  /*2290*/  LOP3.LUT R3, R10, 0x3e0, RZ, 0xc0, !PT ;  /* 0x000003e00a037812 */ /* 0x000fe200078ec0ff */
[----:B------:R-:W-:Y:S01]  /*22a0*/  BSSY.RECONVERGENT B1, `(.L_x_1525) ;  /* 0x0000024000017945 */ /* 0x000fe20003800200 */
[----:B------:R-:W-:Y:S02]  /*22b0*/  IMAD.MOV.U32 R18, RZ, RZ, R21 ;  /* 0x000000ffff127224 */ /* 0x000fe400078e0015 */
[----:B------:R-:W-:Y:S01]  /*22c0*/  LOP3.LUT R6, RZ, R3, RZ, 0x33, !PT ;  /* 0x00000003ff067212 */ /* 0x000fe200078e33ff */
[----:B------:R-:W-:Y:S02]  /*22d0*/  VIADD R4, R3, 0x20 ;  /* 0x0000002003047836 */ /* 0x000fe40000000000 */
[----:B------:R-:W-:Y:S02]  /*22e0*/  IMAD.MOV.U32 R22, RZ, RZ, R20 ;  /* 0x000000ffff167224 */ /* 0x000fe400078e0014 */
[----:B------:R-:W-:Y:S01]  /*22f0*/  IMAD.IADD R3, R9, 0x1, R6 ;  /* 0x0000000109037824 */ /* 0x000fe200078e0206 */
[----:B------:R-:W-:Y:S01]  /*2300*/  ISETP.GT.AND P0, PT, R4, R9, PT ;  /* 0x000000090400720c */ /* 0x000fe20003f04270 */
[----:B-----5:R-:W-:-:S02]  /*2310*/  IMAD.MOV.U32 R4, RZ, RZ, R14 ;  /* 0x000000ffff047224 */ /* 0x020fc400078e000e */
[----:B------:R-:W-:Y:S01]  /*2320*/  IMAD.MOV.U32 R5, RZ, RZ, R15 ;  /* 0x000000ffff057224 */ /* 0x000fe200078e000f */
[----:B------:R-:W-:-:S05]  /*2330*/  SEL R3, R3, 0x1f, P0 ;  /* 0x0000001f03037807 */ /* 0x000fca0000000000 */
[----:B------:R1:W2:Y:S04]  /*2340*/  SHFL.DOWN PT, R6, R14, 0x1, R3 ;  /* 0x082000000e067989 */ /* 0x0002a800000e0003 */
[----:B------:R1:W3:Y:S04]  /*2350*/  SHFL.DOWN PT, R7, R15, 0x1, R3 ;  /* 0x082000000f077989 */ /* 0x0002e800000e0003 */
[----:B------:R1:W4:Y:S01]  /*2360*/  SHFL.DOWN PT, R8, R21, 0x1, R3 ;  /* 0x0820000015087989 */ /* 0x00032200000e0003 */
[----:B0-----:R-:W-:-:S03]  /*2370*/  ISETP.GE.AND P0, PT, R2, R3, PT ;  /* 0x000000030200720c */ /* 0x001fc60003f06270 */
[----:B------:R1:W0:Y:S10]  /*2380*/  SHFL.DOWN PT, R11, R20, 0x1, R3 ;  /* 0x08200000140b7989 */ /* 0x00023400000e0003 */
[----:B-12---:R-:W-:Y:S05]  /*2390*/  @P0 BRA `(.L_x_1526) ;  /* 0x0000000000500947 */ /* 0x006fea0003800000 */
[----:B---3--:R-:W-:Y:S01]  /*23a0*/  DSETP.GEU.AND P0, PT, R14, R6, PT ;  /* 0x000000060e00722a */ /* 0x008fe20003f0e000 */
[----:B----4-:R-:W-:Y:S02]  /*23b0*/  IMAD.MOV.U32 R18, RZ, RZ, R8 ;  /* 0x000000ffff127224 */ /* 0x010fe400078e0008 */
        /* <DEDUP_REMOVED lines=18> */
.L_x_1526:
[----:B------:R-:W-:Y:S05]  /*24e0*/  BSYNC.RECONVERGENT B1 ;  /* 0x0000000000017941 */ /* 0x000fea0003800200 */
.L_x_1525:
[----:B------:R-:W-:Y:S01]  /*24f0*/  IADD3 R6, PT, PT, R2, 0x2, RZ ;  /* 0x0000000202067810 */ /* 0x000fe20007ffe0ff */
[----:B------:R1:W2:Y:S01]  /*2500*/  SHFL.DOWN PT, R12, R4, 0x2, R3 ;  /* 0x08400000040c7989 */ /* 0x0002a200000e0003 */
[----:B------:R-:W-:Y:S01]  /*2510*/  BSSY.RECONVERGENT B1, `(.L_x_1527) ;  /* 0x000001e000017945 */ /* 0x000fe20003800200 */
[----:B----4-:R-:W-:Y:S01]  /*2520*/  IMAD.MOV.U32 R8, RZ, RZ, R18 ;  /* 0x000000ffff087224 */ /* 0x010fe200078e0012 */
[----:B------:R-:W-:Y:S01]  /*2530*/  ISETP.GT.AND P0, PT, R6, R3, PT ;  /* 0x000000030600720c */ /* 0x000fe20003f04270 */
[----:B------:R1:W4:Y:S01]  /*2540*/  SHFL.DOWN PT, R13, R5, 0x2, R3 ;  /* 0x08400000050d7989 */ /* 0x00032200000e0003 */
[----:B------:R-:W-:Y:S02]  /*2550*/  IMAD.MOV.U32 R16, RZ, RZ, R22 ;  /* 0x000000ffff107224 */ /* 0x000fe400078e0016 */
[----:B------:R-:W-:Y:S01]  /*2560*/  IMAD.MOV.U32 R6, RZ, RZ, R4 ;  /* 0x000000ffff067224 */ /* 0x000fe200078e0004 */
[----:B0-----:R1:W0:Y:S01]  /*2570*/  SHFL.DOWN PT, R11, R18, 0x2, R3 ;  /* 0x08400000120b7989 */ /* 0x00122200000e0003 */
[----:B---3--:R-:W-:-:S03]  /*2580*/  IMAD.MOV.U32 R7, RZ, RZ, R5 ;  /* 0x000000ffff077224 */ /* 0x008fc600078e0005 */
[----:B------:R1:W3:Y:S04]  /*2590*/  SHFL.DOWN PT, R15, R22, 0x2, R3 ;  /* 0x08400000160f7989 */ /* 0x0002e800000e0003 */
[----:B------:R-:W-:Y:S05]  /*25a0*/  @P0 BRA `(.L_x_1528) ;  /* 0x0000000000500947 */ /* 0x000fea0003800000 */
[----:B--2-4-:R-:W-:Y:S01]  /*25b0*/  DSETP.GEU.AND P0, PT, R4, R12, PT ;  /* 0x0000000c0400722a */ /* 0x014fe20003f0e000 */
        /* <DEDUP_REMOVED lines=19> */
.L_x_1528:
[----:B------:R-:W-:Y:S05]  /*26f0*/  BSYNC.RECONVERGENT B1 ;  /* 0x0000000000017941 */ /* 0x000fea0003800200 */
.L_x_1527:
[----:B-1----:R-:W-:Y:S01]  /*2700*/  VIADD R4, R2, 0x4 ;  /* 0x0000000402047836 */ /* 0x002fe20000000000 */
[----:B--2---:R1:W2:Y:S01]  /*2710*/  SHFL.DOWN PT, R12, R6, 0x4, R3 ;  /* 0x08800000060c7989 */ /* 0x0042a200000e0003 */
[----:B------:R-:W-:Y:S01]  /*2720*/  BSSY.RECONVERGENT B1, `(.L_x_1529) ;  /* 0x000001e000017945 */ /* 0x000fe20003800200 */
[----:B------:R-:W-:Y:S02]  /*2730*/  IMAD.MOV.U32 R14, RZ, RZ, R8 ;  /* 0x000000ffff0e7224 */ /* 0x000fe400078e0008 */
[----:B------:R-:W-:Y:S01]  /*2740*/  ISETP.GT.AND P0, PT, R4, R3, PT ;  /* 0x000000030400720c */ /* 0x000fe20003f04270 */
[----:B----4-:R1:W4:Y:S01]  /*2750*/  SHFL.DOWN PT, R13, R7, 0x4, R3 ;  /* 0x08800000070d7989 */ /* 0x01032200000e0003 */
[----:B------:R-:W-:Y:S02]  /*2760*/  IMAD.MOV.U32 R18, RZ, RZ, R16 ;  /* 0x000000ffff127224 */ /* 0x000fe400078e0010 */
[----:B------:R-:W-:Y:S01]  /*2770*/  IMAD.MOV.U32 R4, RZ, RZ, R6 ;  /* 0x000000ffff047224 */ /* 0x000fe200078e0006 */
[----:B0-----:R1:W0:Y:S01]  /*2780*/  SHFL.DOWN PT, R11, R8, 0x4, R3 ;  /* 0x08800000080b7989 */ /* 0x00122200000e0003 */
[----:B------:R-:W-:-:S03]  /*2790*/  IMAD.MOV.U32 R5, RZ, RZ, R7 ;  /* 0x000000ffff057224 */ /* 0x000fc600078e0007 */
[----:B---3--:R1:W3:Y:S04]  /*27a0*/  SHFL.DOWN PT, R15, R16, 0x4, R3 ;  /* 0x08800000100f7989 */ /* 0x0082e800000e0003 */
        /* <DEDUP_REMOVED lines=21> */
.L_x_1530:
[----:B------:R-:W-:Y:S05]  /*2900*/  BSYNC.RECONVERGENT B1 ;  /* 0x0000000000017941 */ /* 0x000fea0003800200 */
.L_x_1529:
[----:B-1----:R-:W-:Y:S01]  /*2910*/  VIADD R8, R2, 0x8 ;  /* 0x0000000802087836 */ /* 0x002fe20000000000 */
[----:B------:R1:W1:Y:S01]  /*2920*/  SHFL.DOWN PT, R6, R4, 0x8, R3 ;  /* 0x0900000004067989 */ /* 0x00026200000e0003 */
[----:B------:R-:W-:Y:S01]  /*2930*/  BSSY.RECONVERGENT B1, `(.L_x_1531) ;  /* 0x000001e000017945 */ /* 0x000fe20003800200 */
[----:B------:R-:W-:Y:S02]  /*2940*/  IMAD.MOV.U32 R16, RZ, RZ, R18 ;  /* 0x000000ffff107224 */ /* 0x000fe400078e0012 */
[----:B------:R-:W-:Y:S01]  /*2950*/  ISETP.GT.AND P0, PT, R8, R3, PT ;  /* 0x000000030800720c */ /* 0x000fe20003f04270 */
[----:B------:R1:W1:Y:S01]  /*2960*/  SHFL.DOWN PT, R7, R5, 0x8, R3 ;  /* 0x0900000005077989 */ /* 0x00026200000e0003 */
[----:B------:R-:W-:Y:S02]  /*2970*/  IMAD.MOV.U32 R8, RZ, RZ, R14 ;  /* 0x000000ffff087224 */ /* 0x000fe400078e000e */
[----:B--2---:R-:W-:Y:S01]  /*2980*/  IMAD.MOV.U32 R12, RZ, RZ, R4 ;  /* 0x000000ffff0c7224 */ /* 0x004fe200078e0004 */
[----:B0-----:R0:W2:Y:S01]  /*2990*/  SHFL.DOWN PT, R11, R14, 0x8, R3 ;  /* 0x090000000e0b7989 */ /* 0x0010a200000e0003 */
[----:B----4-:R-:W-:-:S03]  /*29a0*/  IMAD.MOV.U32 R13, RZ, RZ, R5 ;  /* 0x000000ffff0d7224 */ /* 0x010fc600078e0005 */
[----:B---3--:R0:W3:Y:S04]  /*29b0*/  SHFL.DOWN PT, R15, R18, 0x8, R3 ;  /* 0x09000000120f7989 */ /* 0x0080e800000e0003 */
[----:B------:R-:W-:Y:S05]  /*29c0*/  @P0 BRA `(.L_x_1532) ;  /* 0x0000000000500947 */ /* 0x000fea0003800000 */
[----:B-1----:R-:W-:Y:S01]  /*29d0*/  DSETP.GEU.AND P0, PT, R4, R6, PT ;  /* 0x000000060400722a */ /* 0x002fe20003f0e000 */
[----:B--2---:R-:W-:Y:S02]  /*29e0*/  IMAD.MOV.U32 R8, RZ, RZ, R11 ;  /* 0x000000ffff087224 */ /* 0x004fe400078e000b */
        /* <DEDUP_REMOVED lines=18> */
.L_x_1532:
[----:B------:R-:W-:Y:S05]  /*2b10*/  BSYNC.RECONVERGENT B1 ;  /* 0x0000000000017941 */ /* 0x000fea0003800200 */
.L_x_1531:
[----:B-1----:R-:W-:Y:S01]  /*2b20*/  VIADD R4, R2, 0x10 ;  /* 0x0000001002047836 */ /* 0x002fe20000000000 */
[----:B0-----:R0:W1:Y:S01]  /*2b30*/  SHFL.DOWN PT, R14, R12, 0x10, R3 ;  /* 0x0a0000000c0e7989 */ /* 0x00106200000e0003 */
[----:B------:R-:W-:Y:S01]  /*2b40*/  BSSY.RECONVERGENT B1, `(.L_x_1533) ;  /* 0x000001e000017945 */ /* 0x000fe20003800200 */
[----:B------:R-:W-:Y:S02]  /*2b50*/  IMAD.MOV.U32 R5, RZ, RZ, R16 ;  /* 0x000000ffff057224 */ /* 0x000fe400078e0010 */
[----:B------:R-:W-:Y:S01]  /*2b60*/  ISETP.GT.AND P0, PT, R4, R3, PT ;  /* 0x000000030400720c */ /* 0x000fe20003f04270 */
[----:B---3--:R0:W3:Y:S01]  /*2b70*/  SHFL.DOWN PT, R15, R13, 0x10, R3 ;  /* 0x0a0000000d0f7989 */ /* 0x0080e200000e0003 */
[----:B------:R-:W-:Y:S02]  /*2b80*/  IMAD.MOV.U32 R4, RZ, RZ, R8 ;  /* 0x000000ffff047224 */ /* 0x000fe400078e0008 */
[----:B------:R-:W-:Y:S01]  /*2b90*/  IMAD.MOV.U32 R6, RZ, RZ, R12 ;  /* 0x000000ffff067224 */ /* 0x000fe200078e000c */
[----:B--2---:R0:W2:Y:S01]  /*2ba0*/  SHFL.DOWN PT, R11, R8, 0x10, R3 ;  /* 0x0a000000080b7989 */ /* 0x0040a200000e0003 */
[----:B------:R-:W-:-:S03]  /*2bb0*/  IMAD.MOV.U32 R7, RZ, RZ, R13 ;  /* 0x000000ffff077224 */ /* 0x000fc600078e000d */
[----:B------:R0:W4:Y:S04]  /*2bc0*/  SHFL.DOWN PT, R17, R16, 0x10, R3 ;  /* 0x0a00000010117989 */ /* 0x00012800000e0003 */
        /* <DEDUP_REMOVED lines=21> */
.L_x_1534:
[----:B------:R-:W-:Y:S05]  /*2d20*/  BSYNC.RECONVERGENT B1 ;  /* 0x0000000000017941 */ /* 0x000fea0003800200 */
.L_x_1533:
[----:B------:R-:W-:Y:S01]  /*2d30*/  ISETP.NE.AND P0, PT, R2, RZ, PT ;  /* 0x000000ff0200720c */ /* 0x000fe20003f05270 */
[----:B------:R-:W-:-:S12]  /*2d40*/  BSSY.RECONVERGENT B1, `(.L_x_1535) ;  /* 0x000000a000017945 */ /* 0x000fd80003800200 */
[----:B------:R-:W-:Y:S05]  /*2d50*/  @P0 BRA `(.L_x_1536) ;  /* 0x0000000000200947 */ /* 0x000fea0003800000 */
[----:B0-----:R-:W0:Y:S01]  /*2d60*/  S2R R8, SR_CgaCtaId ;  /* 0x0000000000087919 */ /* 0x001e220000008800 */
[----:B------:R-:W-:Y:S02]  /*2d70*/  MOV R3, 0x400 ;  /* 0x0000040000037802 */ /* 0x000fe40000000f00 */
[----:B------:R-:W-:-:S04]  /*2d80*/  SHF.R.U32.HI R2, RZ, 0x1, R10 ;  /* 0x00000001ff027819 */ /* 0x000fc8000001160a */
[----:B------:R-:W-:Y:S02]  /*2d90*/  LOP3.LUT R2, R2, 0x1f0, RZ, 0xc0, !PT ;  /* 0x000001f002027812 */ /* 0x000fe400078ec0ff */
[----:B0-----:R-:W-:-:S05]  /*2da0*/  LEA R3, R8, R3, 0x18 ;  /* 0x0000000308037211 */ /* 0x001fca00078ec0ff */
[----:B------:R-:W-:-:S05]  /*2db0*/  IMAD.IADD R3, R2, 0x1, R3 ;  /* 0x0000000102037824 */ /* 0x000fca00078e0203 */
[----:B------:R0:W-:Y:S04]  /*2dc0*/  STS.64 [R3+0x10], R4 ;  /* 0x0000100403007388 */ /* 0x0001e80000000a00 */
[----:B------:R0:W-:Y:S02]  /*2dd0*/  STS.64 [R3+0x8], R6 ;  /* 0x0000080603007388 */ /* 0x0001e40000000a00 */
.L_x_1536:
[----:B------:R-:W-:Y:S05]  /*2de0*/  BSYNC.RECONVERGENT B1 ;  /* 0x0000000000017941 */ /* 0x000fea0003800200 */
.L_x_1535:
[----:B------:R-:W-:Y:S01]  /*2df0*/  BAR.SYNC.DEFER_BLOCKING 0x0 ;  /* 0x0000000000007b1d */ /* 0x000fe20000010000 */
[----:B------:R-:W-:-:S13]  /*2e00*/  ISETP.NE.AND P1, PT, R10, RZ, PT ;  /* 0x000000ff0a00720c */ /* 0x000fda0003f25270 */
[----:B------:R-:W-:Y:S05]  /*2e10*/  @P1 BRA `(.L_x_1512) ;  /* 0x0000003800a81947 */ /* 0x000fea0003800000 */
[----:B------:R-:W-:Y:S01]  /*2e20*/  ISETP.GE.AND P0, PT, R9, 0x21, PT ;  /* 0x000000210900780c */ /* 0x000fe20003f06270 */
[----:B0-----:R-:W-:Y:S02]  /*2e30*/  IMAD.MOV.U32 R13, RZ, RZ, R4 ;  /* 0x000000ffff0d7224 */ /* 0x001fe400078e0004 */
[----:B------:R-:W-:Y:S02]  /*2e40*/  IMAD.MOV.U32 R8, RZ, RZ, R5 ;  /* 0x000000ffff087224 */ /* 0x000fe400078e0005 */
[----:B------:R-:W-:Y:S02]  /*2e50*/  IMAD.MOV.U32 R2, RZ, RZ, R6 ;  /* 0x000000ffff027224 */ /* 0x000fe400078e0006 */
[----:B------:R-:W-:-:S06]  /*2e60*/  IMAD.MOV.U32 R3, RZ, RZ, R7 ;  /* 0x000000ffff037224 */ /* 0x000fcc00078e0007 */
[----:B------:R-:W-:Y:S05]  /*2e70*/  @!P0 BRA `(.L_x_1537) ;  /* 0x00000000006c8947 */ /* 0x000fea0003800000 */
[----:B------:R-:W0:Y:S01]  /*2e80*/  S2UR UR5, SR_CgaCtaId ;  /* 0x00000000000579c3 */ /* 0x000e220000008800 */
[----:B------:R-:W-:Y:S01]  /*2e90*/  UMOV UR4, 0x400 ;  /* 0x0000040000047882 */ /* 0x000fe20000000000 */
[----:B------:R-:W-:Y:S01]  /*2ea0*/  BSSY.RECONVERGENT B1, `(.L_x_1537) ;  /* 0x0000018000017945 */ /* 0x000fe20003800200 */
[----:B0-----:R-:W-:-:S09]  /*2eb0*/  ULEA UR4, UR5, UR4, 0x18 ;  /* 0x0000000405047291 */ /* 0x001fd2000f8ec0ff */
[----:B--2---:R-:W0:Y:S04]  /*2ec0*/  LDS.64 R10, [UR4+0x18] ;  /* 0x00001804ff0a7984 */ /* 0x004e280008000a00 */
[----:B-1-3--:R-:W1:Y:S01]  /*2ed0*/  LDS.64 R14, [UR4+0x20] ;  /* 0x00002004ff0e7984 */ /* 0x00ae620008000a00 */
[----:B0-----:R-:W-:Y:S01]  /*2ee0*/  DSETP.GEU.AND P0, PT, R6, R10, PT ;  /* 0x0000000a0600722a */ /* 0x001fe20003f0e000 */
[----:B------:R-:W-:Y:S02]  /*2ef0*/  IMAD.MOV.U32 R2, RZ, RZ, R10 ;  /* 0x000000ffff027224 */ /* 0x000fe400078e000a */
[----:B------:R-:W-:Y:S02]  /*2f00*/  IMAD.MOV.U32 R3, RZ, RZ, R11 ;  /* 0x000000ffff037224 */ /* 0x000fe400078e000b */
[----:B-1----:R-:W-:-:S02]  /*2f10*/  IMAD.MOV.U32 R13, RZ, RZ, R14 ;  /* 0x000000ffff0d7224 */ /* 0x002fc400078e000e */
[----:B------:R-:W-:-:S07]  /*2f20*/  IMAD.MOV.U32 R8, RZ, RZ, R15 ;  /* 0x000000ffff087224 */ /* 0x000fce00078e000f */
[----:B------:R-:W-:Y:S05]  /*2f30*/  @!P0 BRA `(.L_x_1538) ;  /* 0x0000000000388947 */ /* 0x000fea0003800000 */
        /* <DEDUP_REMOVED lines=14> */
.L_x_1538:
[----:B------:R-:W-:Y:S05]  /*3020*/  BSYNC.RECONVERGENT B1 ;  /* 0x0000000000017941 */ /* 0x000fea0003800200 */
.L_x_1537:
[----:B------:R-:W-:Y:S01]  /*3030*/  ISETP.GE.AND P0, PT, R9, 0x41, PT ;  /* 0x000000410900780c */ /* 0x000fe20003f06270 */
[----:B--2---:R-:W-:Y:S02]  /*3040*/  IMAD.MOV.U32 R11, RZ, RZ, R13 ;  /* 0x000000ffff0b7224 */ /* 0x004fe400078e000d */
        /* <DEDUP_REMOVED lines=8> */
[----:B------:R-:W0:Y:S04]  /*30d0*/  LDS.64 R6, [UR4+0x28] ;  /* 0x00002804ff067984 */ /* 0x000e280008000a00 */
        /* <DEDUP_REMOVED lines=21> */
.L_x_1540:
[----:B------:R-:W-:Y:S05]  /*3230*/  BSYNC.RECONVERGENT B1 ;  /* 0x0000000000017941 */ /* 0x000fea0003800200 */
.L_x_1539:
[----:B------:R-:W-:Y:S01]  /*3240*/  ISETP.GE.AND P0, PT, R9, 0x61, PT ;  /* 0x000000610900780c */ /* 0x000fe20003f06270 */
[----:B------:R-:W-:Y:S02]  /*3250*/  IMAD.MOV.U32 R13, RZ, RZ, R11 ;  /* 0x000000ffff0d7224 */ /* 0x000fe400078e000b */
        /* <DEDUP_REMOVED lines=30> */
.L_x_1542:
[----:B------:R-:W-:Y:S05]  /*3440*/  BSYNC.RECONVERGENT B1 ;  /* 0x0000000000017941 */ /* 0x000fea0003800200 */
.L_x_1541:
        /* <DEDUP_REMOVED lines=32> */
.L_x_1544:
[----:B------:R-:W-:Y:S05]  /*3650*/  BSYNC.RECONVERGENT B1 ;  /* 0x0000000000017941 */ /* 0x000fea0003800200 */
.L_x_1543:
        /* <DEDUP_REMOVED lines=32> */
.L_x_1546:
[----:B------:R-:W-:Y:S05]  /*3860*/  BSYNC.RECONVERGENT B1 ;  /* 0x0000000000017941 */ /* 0x000fea0003800200 */
.L_x_1545:
        /* <DEDUP_REMOVED lines=32> */
.L_x_1548:
[----:B------:R-:W-:Y:S05]  /*3a70*/  BSYNC.RECONVERGENT B1 ;  /* 0x0000000000017941 */ /* 0x000fea0003800200 */
.L_x_1547:
[----:B------:R-:W-:Y:S01]  /*3a80*/  ISETP.GE.AND P0, PT, R9, 0xe1, PT ;  /* 0x000000e10900780c */ /* 0x000fe20003f06270 */
[----:B------:R-:W-:Y:S01]  /*3a90*/  IMAD.MOV.U32 R5, RZ, RZ, R10 ;  /* 0x000000ffff057224 */ /* 0x000fe200078e000a */
[----:B------:R-:W-:Y:S01]  /*3aa0*/  MOV R4, R11 ;  /* 0x0000000b00047202 */ /* 0x000fe20000000f00 */
[----:B------:R-:W-:Y:S02]  /*3ab0*/  IMAD.MOV.U32 R6, RZ, RZ, R2 ;  /* 0x000000ffff067224 */ /* 0x000fe400078e0002 */
[----:B------:R-:W-:-:S08]  /*3ac0*/  IMAD.MOV.U32 R7, RZ, RZ, R3 ;  /* 0x000000ffff077224 */ /* 0x000fd000078e0003 */
[----:B------:R-:W-:Y:S05]  /*3ad0*/  @!P0 BRA `(.L_x_1512) ;  /* 0x0000002c00788947 */ /* 0x000fea0003800000 */
[----:B------:R-:W0:Y:S01]  /*3ae0*/  S2UR UR5, SR_CgaCtaId ;  /* 0x00000000000579c3 */ /* 0x000e220000008800 */
[----:B------:R-:W-:Y:S02]  /*3af0*/  UMOV UR4, 0x400 ;  /* 0x0000040000047882 */ /* 0x000fe40000000000 */
[----:B0-----:R-:W-:-:S09]  /*3b00*/  ULEA UR4, UR5, UR4, 0x18 ;  /* 0x0000000405047291 */ /* 0x001fd2000f8ec0ff */
[----:B------:R-:W0:Y:S04]  /*3b10*/  LDS.64 R8, [UR4+0x78] ;  /* 0x00007804ff087984 */ /* 0x000e280008000a00 */
[----:B------:R-:W2:Y:S01]  /*3b20*/  LDS.64 R12, [UR4+0x80] ;  /* 0x00008004ff0c7984 */ /* 0x000ea20008000a00 */
[----:B0-----:R-:W-:Y:S01]  /*3b30*/  DSETP.GEU.AND P0, PT, R2, R8, PT ;  /* 0x000000080200722a */ /* 0x001fe20003f0e000 */
[----:B------:R-:W-:Y:S02]  /*3b40*/  IMAD.MOV.U32 R6, RZ, RZ, R8 ;  /* 0x000000ffff067224 */ /* 0x000fe400078e0008 */
[----:B------:R-:W-:Y:S02]  /*3b50*/  IMAD.MOV.U32 R7, RZ, RZ, R9 ;  /* 0x000000ffff077224 */ /* 0x000fe400078e0009 */
[----:B--2---:R-:W-:-:S02]  /*3b60*/  IMAD.MOV.U32 R4, RZ, RZ, R12 ;  /* 0x000000ffff047224 */ /* 0x004fc400078e000c */
        /* <DEDUP_REMOVED lines=17> */
.L_x_1480:
[----:B------:R-:W0:Y:S01]  /*3c80*/  S2R R3, SR_TID.X ;  /* 0x0000000000037919 */ /* 0x000e220000002100 */
[----:B------:R-:W1:Y:S02]  /*3c90*/  LDCU.128 UR12, c[0x0][0x380] ;  /* 0x00007000ff0c77ac */ /* 0x000e640008000c00 */
[----:B-1----:R-:W-:Y:S02]  /*3ca0*/  IMAD.U32 R2, RZ, RZ, UR12 ;  /* 0x0000000cff027e24 */ /* 0x002fe4000f8e00ff */
[----:B------:R-:W-:Y:S01]  /*3cb0*/  IMAD.U32 R4, RZ, RZ, UR13 ;  /* 0x0000000dff047e24 */ /* 0x000fe2000f8e00ff */
[----:B0-----:R-:W-:-:S05]  /*3cc0*/  IADD3 R5, P0, PT, R8, R3, RZ ;  /* 0x0000000308057210 */ /* 0x001fca0007f1e0ff */
[----:B------:R-:W-:Y:S01]  /*3cd0*/  IMAD.X R6, RZ, RZ, RZ, P0 ;  /* 0x000000ffff067224 */ /* 0x000fe200000e06ff */
[----:B------:R-:W-:-:S04]  /*3ce0*/  LEA R20, P0, R5, R2, 0x3 ;  /* 0x0000000205147211 */ /* 0x000fc800078018ff */
[----:B------:R-:W-:-:S05]  /*3cf0*/  LEA.HI.X R21, R5, R4, R6, 0x3, P0 ;  /* 0x0000000405157211 */ /* 0x000fca00000f1c06 */
[----:B------:R-:W2:Y:S04]  /*3d00*/  LDG.E.64 R6, desc[UR10][R20.64] ;  /* 0x0000000a14067981 */ /* 0x000ea8000c1e1b00 */
[----:B------:R-:W2:Y:S04]  /*3d10*/  LDG.E.64 R14, desc[UR10][R20.64+0x800] ;  /* 0x0008000a140e7981 */ /* 0x000ea8000c1e1b00 */
[----:B------:R-:W3:Y:S04]  /*3d20*/  LDG.E.64 R18, desc[UR10][R20.64+0x1000] ;  /* 0x0010000a14127981 */ /* 0x000ee8000c1e1b00 */
[----:B------:R-:W4:Y:S04]  /*3d30*/  LDG.E.64 R12, desc[UR10][R20.64+0x1800] ;  /* 0x0018000a140c7981 */ /* 0x000f28000c1e1b00 */
[----:B------:R-:W5:Y:S01]  /*3d40*/  LDG.E.64 R10, desc[UR10][R20.64+0x2000] ;  /* 0x0020000a140a7981 */ /* 0x000f62000c1e1b00 */
[----:B------:R-:W-:Y:S01]  /*3d50*/  IMAD.U32 R5, RZ, RZ, UR14 ;  /* 0x0000000eff057e24 */ /* 0x000fe2000f8e00ff */
[----:B------:R-:W-:Y:S01]  /*3d60*/  LOP3.LUT R9, R3, 0x400, RZ, 0xfc, !PT ;  /* 0x0000040003097812 */ /* 0x000fe200078efcff */
[----:B------:R-:W-:Y:S01]  /*3d70*/  BSSY.RECONVERGENT B1, `(.L_x_1549) ;  /* 0x0000020000017945 */ /* 0x000fe20003800200 */
[----:B------:R-:W-:-:S04]  /*3d80*/  ISETP.LE.U32.AND P0, PT, R25, UR6, PT ;  /* 0x0000000619007c0c */ /* 0x000fc8000bf03070 */
[----:B------:R-:W-:Y:S01]  /*3d90*/  ISETP.GE.U32.AND.EX P0, PT, RZ, R16, PT, P0 ;  /* 0x00000010ff00720c */ /* 0x000fe20003f06100 */
[----:B--2---:R-:W-:-:S06]  /*3da0*/  DSETP.GEU.AND P3, PT, R6, R14, PT ;  /* 0x0000000e0600722a */ /* 0x004fcc0003f6e000 */
[----:B------:R-:W-:Y:S02]  /*3db0*/  FSEL R6, R6, R14, P3 ;  /* 0x0000000e06067208 */ /* 0x000fe40001800000 */
[----:B------:R-:W-:-:S06]  /*3dc0*/  FSEL R7, R7, R15, P3 ;  /* 0x0000000f07077208 */ /* 0x000fcc0001800000 */
[----:B---3--:R-:W-:-:S06]  /*3dd0*/  DSETP.GEU.AND P4, PT, R6, R18, PT ;  /* 0x000000120600722a */ /* 0x008fcc0003f8e000 */
[----:B------:R-:W-:Y:S01]  /*3de0*/  FSEL R14, R6, R18, P4 ;  /* 0x00000012060e7208 */ /* 0x000fe20002000000 */
[----:B------:R-:W-:Y:S01]  /*3df0*/  IMAD.U32 R6, RZ, RZ, UR15 ;  /* 0x0000000fff067e24 */ /* 0x000fe2000f8e00ff */
[----:B------:R-:W-:Y:S01]  /*3e00*/  FSEL R15, R7, R19, P4 ;  /* 0x00000013070f7208 */ /* 0x000fe20002000000 */
[----:B------:R-:W-:-:S05]  /*3e10*/  VIADD R18, R3, 0x100 ;  /* 0x0000010003127836 */ /* 0x000fca0000000000 */
[----:B----4-:R-:W-:-:S06]  /*3e20*/  DSETP.GEU.AND P2, PT, R14, R12, PT ;  /* 0x0000000c0e00722a */ /* 0x010fcc0003f4e000 */
[----:B------:R-:W-:Y:S01]  /*3e30*/  FSEL R12, R14, R12, P2 ;  /* 0x0000000c0e0c7208 */ /* 0x000fe20001000000 */
[----:B------:R-:W-:Y:S01]  /*3e40*/  VIADD R14, R3, 0x200 ;  /* 0x00000200030e7836 */ /* 0x000fe20000000000 */
[----:B------:R-:W-:Y:S02]  /*3e50*/  FSEL R13, R15, R13, P2 ;  /* 0x0000000d0f0d7208 */ /* 0x000fe40001000000 */
[----:B------:R-:W-:Y:S02]  /*3e60*/  IADD3 R15, P5, PT, R8, R5, RZ ;  /* 0x00000005080f7210 */ /* 0x000fe40007fbe0ff */
[----:B------:R-:W-:Y:S02]  /*3e70*/  @P4 SEL R14, R3, R18, P3 ;  /* 0x00000012030e4207 */ /* 0x000fe40001800000 */
[----:B-----5:R-:W-:Y:S01]  /*3e80*/  DSETP.GEU.AND P1, PT, R12, R10, PT ;  /* 0x0000000a0c00722a */ /* 0x020fe20003f2e000 */
[----:B------:R-:W-:Y:S01]  /*3e90*/  IMAD.X R17, RZ, RZ, R6, P5 ;  /* 0x000000ffff117224 */ /* 0x000fe200028e0606 */
[----:B------:R-:W-:Y:S01]  /*3ea0*/  IADD3 R7, P5, PT, R9, R15, RZ ;  /* 0x0000000f09077210 */ /* 0x000fe20007fbe0ff */
[----:B------:R-:W-:-:S04]  /*3eb0*/  @!P2 VIADD R14, R3, 0x300 ;  /* 0x00000300030ea836 */ /* 0x000fc80000000000 */
[----:B------:R-:W-:-:S07]  /*3ec0*/  IMAD.X R8, RZ, RZ, R17, P5 ;  /* 0x000000ffff087224 */ /* 0x000fce00028e0611 */
[----:B------:R-:W-:Y:S05]  /*3ed0*/  @!P1 BRA `(.L_x_1550) ;  /* 0x0000000000249947 */ /* 0x000fea0003800000 */
[C---:B------:R-:W-:Y:S02]  /*3ee0*/  ISETP.GE.U32.AND P1, PT, R14.reuse, R9, PT ;  /* 0x000000090e00720c */ /* 0x040fe40003f26070 */
[----:B------:R-:W-:Y:S02]  /*3ef0*/  IADD3 R14, P2, PT, R14, R15, RZ ;  /* 0x0000000f0e0e7210 */ /* 0x000fe40007f5e0ff */
[----:B------:R-:W-:-:S03]  /*3f00*/  ISETP.GE.U32.AND.EX P1, PT, RZ, RZ, PT, P1 ;  /* 0x000000ffff00720c */ /* 0x000fc60003f26110 */
[----:B------:R-:W-:-:S10]  /*3f10*/  IMAD.X R9, RZ, RZ, R17, P2 ;  /* 0x000000ffff097224 */ /* 0x000fd400010e0611 */
[----:B------:R-:W-:-:S06]  /*3f20*/  DSETP.LT.OR P1, PT, R10, R12, !P1 ;  /* 0x0000000c0a00722a */ /* 0x000fcc0004f21400 */
[----:B------:R-:W-:Y:S02]  /*3f30*/  FSEL R10, R12, R10, P1 ;  /* 0x0000000a0c0a7208 */ /* 0x000fe40000800000 */
[----:B------:R-:W-:Y:S02]  /*3f40*/  FSEL R11, R13, R11, P1 ;  /* 0x0000000b0d0b7208 */ /* 0x000fe40000800000 */
[----:B------:R-:W-:Y:S02]  /*3f50*/  SEL R7, R14, R7, P1 ;  /* 0x000000070e077207 */ /* 0x000fe40000800000 */
[----:B------:R-:W-:-:S07]  /*3f60*/  SEL R8, R9, R8, P1 ;  /* 0x0000000809087207 */ /* 0x000fce0000800000 */
.L_x_1550:
[----:B------:R-:W-:Y:S05]  /*3f70*/  BSYNC.RECONVERGENT B1 ;  /* 0x0000000000017941 */ /* 0x000fea0003800200 */
.L_x_1549:
[----:B------:R-:W-:Y:S05]  /*3f80*/  @P0 BRA `(.L_x_1551) ;  /* 0x0000001400000947 */ /* 0x000fea0003800000 */
[----:B------:R-:W0:Y:S01]  /*3f90*/  LDCU.64 UR8, c[0x0][0x3e8] ;  /* 0x00007d00ff0877ac */ /* 0x000e220008000a00 */
[----:B------:R-:W-:Y:S01]  /*3fa0*/  ISETP.NE.AND P0, PT, R3, RZ, PT ;  /* 0x000000ff0300720c */ /* 0x000fe20003f05270 */
[----:B------:R-:W-:Y:S01]  /*3fb0*/  BSSY.RECONVERGENT B1, `(.L_x_1552) ;  /* 0x0000012000017945 */ /* 0x000fe20003800200 */
[----:B------:R-:W-:Y:S01]  /*3fc0*/  UMOV UR4, 0x8 ;  /* 0x0000000800047882 */ /* 0x000fe20000000000 */
[----:B------:R-:W-:Y:S02]  /*3fd0*/  UMOV UR5, 0x0 ;  /* 0x0000000000057882 */ /* 0x000fe40000000000 */
[----:B0-----:R-:W-:-:S04]  /*3fe0*/  UIMAD.WIDE.U32 UR4, UR8, 0x1, UR4 ;  /* 0x00000001080478a5 */ /* 0x001fc8000f8e0004 */
[----:B------:R-:W-:Y:S02]  /*3ff0*/  UIADD3 UR7, UPT, UPT, UR5, UR9, URZ ;  /* 0x0000000905077290 */ /* 0x000fe4000fffe0ff */
[----:B------:R-:W-:Y:S02]  /*4000*/  IMAD.U32 R13, RZ, RZ, UR5 ;  /* 0x00000005ff0d7e24 */ /* 0x000fe4000f8e00ff */
[----:B------:R-:W-:Y:S02]  /*4010*/  IMAD.U32 R12, RZ, RZ, UR4 ;  /* 0x00000004ff0c7e24 */ /* 0x000fe4000f8e00ff */
[----:B------:R-:W-:Y:S01]  /*4020*/  IMAD.U32 R13, RZ, RZ, UR7 ;  /* 0x00000007ff0d7e24 */ /* 0x000fe2000f8e00ff */
[----:B------:R-:W-:Y:S06]  /*4030*/  @P0 BRA `(.L_x_1553) ;  /* 0x0000000000240947 */ /* 0x000fec0003800000 */
[----:B------:R-:W-:Y:S02]  /*4040*/  IMAD.MOV.U32 R18, RZ, RZ, 0x500 ;  /* 0x00000500ff127424 */ /* 0x000fe400078e00ff */
[----:B------:R-:W-:-:S05]  /*4050*/  IMAD.MOV.U32 R19, RZ, RZ, 0x0 ;  /* 0x00000000ff137424 */ /* 0x000fca00078e00ff */
[----:B------:R-:W2:Y:S01]  /*4060*/  ATOMG.E.ADD.64.STRONG.GPU PT, R14, desc[UR10][R12.64], R18 ;  /* 0x800000120c0e79a8 */ /* 0x000ea200081ef50a */
[----:B------:R-:W0:Y:S01]  /*4070*/  S2UR UR5, SR_CgaCtaId ;  /* 0x00000000000579c3 */ /* 0x000e220000008800 */
[----:B------:R-:W-:Y:S02]  /*4080*/  UMOV UR4, 0x400 ;  /* 0x0000040000047882 */ /* 0x000fe40000000000 */
[----:B0-----:R-:W-:Y:S01]  /*4090*/  ULEA UR4, UR5, UR4, 0x18 ;  /* 0x0000000405047291 */ /* 0x001fe2000f8ec0ff */
[----:B--2---:R-:W-:-:S05]  /*40a0*/  IADD3 R14, P0, PT, R14, UR6, RZ ;  /* 0x000000060e0e7c10 */ /* 0x004fca000ff1e0ff */
[----:B------:R-:W-:-:S05]  /*40b0*/  IMAD.X R15, RZ, RZ, R15, P0 ;  /* 0x000000ffff0f7224 */ /* 0x000fca00000e060f */
[----:B------:R0:W-:Y:S03]  /*40c0*/  STS.64 [UR4+0x98], R14 ;  /* 0x0000980eff007988 */ /* 0x0001e60008000a04 */
.L_x_1553:
[----:B------:R-:W-:Y:S05]  /*40d0*/  BSYNC.RECONVERGENT B1 ;  /* 0x0000000000017941 */ /* 0x000fea0003800200 */
.L_x_1552:
[----:B------:R-:W1:Y:S08]  /*40e0*/  S2UR UR5, SR_CgaCtaId ;  /* 0x00000000000579c3 */ /* 0x000e700000008800 */
[----:B------:R-:W-:Y:S06]  /*40f0*/  BAR.SYNC.DEFER_BLOCKING 0x0 ;  /* 0x0000000000007b1d */ /* 0x000fec0000010000 */
[----:B------:R-:W-:-:S02]  /*4100*/  UMOV UR4, 0x400 ;  /* 0x0000040000047882 */ /* 0x000fc40000000000 */
[----:B-1----:R-:W-:-:S06]  /*4110*/  ULEA UR4, UR5, UR4, 0x18 ;  /* 0x0000000405047291 */ /* 0x002fcc000f8ec0ff */
[----:B------:R-:W-:-:S05]  /*4120*/  IMAD.U32 R9, RZ, RZ, UR4 ;  /* 0x00000004ff097e24 */ /* 0x000fca000f8e00ff */
[----:B------:R-:W0:Y:S02]  /*4130*/  LDS.64 R18, [R9+0x98] ;  /* 0x0000980009127984 */ /* 0x000e240000000a00 */
[----:B0-----:R-:W-:-:S04]  /*4140*/  IADD3 R14, P1, PT, R18, 0x500, RZ ;  /* 0x00000500120e7810 */ /* 0x001fc80007f3e0ff */
[----:B------:R-:W-:Y:S01]  /*4150*/  ISETP.GT.U32.AND P0, PT, R14, R25, PT ;  /* 0x000000190e00720c */ /* 0x000fe20003f04070 */
[----:B------:R-:W-:-:S05]  /*4160*/  IMAD.X R15, RZ, RZ, R19, P1 ;  /* 0x000000ffff0f7224 */ /* 0x000fca00008e0613 */
[----:B------:R-:W-:-:S13]  /*4170*/  ISETP.GT.AND.EX P0, PT, R15, R16, PT, P0 ;  /* 0x000000100f00720c */ /* 0x000fda0003f04300 */
[----:B------:R-:W-:Y:S05]  /*4180*/  @P0 BRA `(.L_x_1554) ;  /* 0x0000000400b40947 */ /* 0x000fea0003800000 */
[----:B------:R-:W-:Y:S01]  /*4190*/  BSSY.RECONVERGENT B1, `(.L_x_1554) ;  /* 0x000006c000017945 */ /* 0x000fe20003800200 */
[----:B------:R-:W-:Y:S01]  /*41a0*/  IMAD.MOV.U32 R20, RZ, RZ, R10 ;  /* 0x000000ffff147224 */ /* 0x000fe200078e000a */
[----:B------:R-:W0:Y:S01]  /*41b0*/  LDCU.64 UR8, c[0x0][0x398] ;  /* 0x00007300ff0877ac */ /* 0x000e220008000a00 */
[----:B------:R-:W-:Y:S02]  /*41c0*/  IMAD.MOV.U32 R21, RZ, RZ, R11 ;  /* 0x000000ffff157224 */ /* 0x000fe400078e000b */
[----:B------:R-:W-:Y:S01]  /*41d0*/  IMAD.MOV.U32 R15, RZ, RZ, R7 ;  /* 0x000000ffff0f7224 */ /* 0x000fe200078e0007 */
[----:B------:R-:W1:Y:S01]  /*41e0*/  LDCU.128 UR12, c[0x0][0x380] ;  /* 0x00007000ff0c77ac */ /* 0x000e620008000c00 */
[----:B------:R-:W-:-:S07]  /*41f0*/  IMAD.MOV.U32 R14, RZ, RZ, R8 ;  /* 0x000000ffff0e7224 */ /* 0x000fce00078e0008 */
.L_x_1557:
[----:B------:R-:W-:Y:S01]  /*4200*/  IADD3 R7, P0, PT, R3, R18, RZ ;  /* 0x0000001203077210 */ /* 0x000fe20007f1e0ff */
[----:B-1----:R-:W-:Y:S02]  /*4210*/  IMAD.U32 R2, RZ, RZ, UR12 ;  /* 0x0000000cff027e24 */ /* 0x002fe4000f8e00ff */
[----:B------:R-:W-:Y:S02]  /*4220*/  IMAD.U32 R4, RZ, RZ, UR13 ;  /* 0x0000000dff047e24 */ /* 0x000fe4000f8e00ff */
[----:B------:R-:W-:Y:S01]  /*4230*/  IMAD.X R25, RZ, RZ, R19, P0 ;  /* 0x000000ffff197224 */ /* 0x000fe200000e0613 */
[----:B------:R-:W-:-:S04]  /*4240*/  LEA R10, P0, R7, R2, 0x3 ;  /* 0x00000002070a7211 */ /* 0x000fc800078018ff */
[----:B------:R-:W-:-:S05]  /*4250*/  LEA.HI.X R11, R7, R4, R25, 0x3, P0 ;  /* 0x00000004070b7211 */ /* 0x000fca00000f1c19 */
[----:B------:R-:W2:Y:S04]  /*4260*/  LDG.E.64 R16, desc[UR10][R10.64] ;  /* 0x0000000a0a107981 */ /* 0x000ea8000c1e1b00 */
[----:B------:R-:W3:Y:S01]  /*4270*/  LDG.E.64 R18, desc[UR10][R10.64+0x800] ;  /* 0x0008000a0a127981 */ /* 0x000ee2000c1e1b00 */
[----:B------:R-:W-:Y:S02]  /*4280*/  IMAD.U32 R5, RZ, RZ, UR14 ;  /* 0x0000000eff057e24 */ /* 0x000fe4000f8e00ff */
[----:B------:R-:W-:-:S03]  /*4290*/  IMAD.U32 R6, RZ, RZ, UR15 ;  /* 0x0000000fff067e24 */ /* 0x000fc6000f8e00ff */
[----:B------:R-:W-:-:S04]  /*42a0*/  IADD3 R24, P0, PT, R7, R5, RZ ;  /* 0x0000000507187210 */ /* 0x000fc80007f1e0ff */
[----:B------:R-:W-:Y:S01]  /*42b0*/  IADD3 R27, P3, PT, R24, 0x100, RZ ;  /* 0x00000100181b7810 */ /* 0x000fe20007f7e0ff */
[----:B------:R-:W-:-:S04]  /*42c0*/  IMAD.X R25, R25, 0x1, R6, P0 ;  /* 0x0000000119197824 */ /* 0x000fc800000e0606 */
[----:B------:R-:W-:Y:S01]  /*42d0*/  IMAD.X R26, RZ, RZ, R25, P3 ;  /* 0x000000ffff1a7224 */ /* 0x000fe200018e0619 */
[----:B--2---:R-:W-:-:S14]  /*42e0*/  DSETP.GEU.AND P2, PT, R20, R16, PT ;  /* 0x000000101400722a */ /* 0x004fdc0003f4e000 */
[----:B------:R-:W-:-:S04]  /*42f0*/  @P2 ISETP.GE.U32.AND P0, PT, R15, R24, PT ;  /* 0x000000180f00220c */ /* 0x000fc80003f06070 */
[----:B------:R-:W-:-:S13]  /*4300*/  @P2 ISETP.GE.AND.EX P0, PT, R14, R25, PT, P0 ;  /* 0x000000190e00220c */ /* 0x000fda0003f06300 */
[----:B------:R-:W-:-:S06]  /*4310*/  @P2 DSETP.LT.OR P0, PT, R16, R20, !P0 ;  /* 0x000000141000222a */ /* 0x000fcc0004701400 */
[----:B------:R-:W-:Y:S02]  /*4320*/  @P2 FSEL R7, R20, R16, P0 ;  /* 0x0000001014072208 */ /* 0x000fe40000000000 */
[----:B------:R-:W-:Y:S02]  /*4330*/  @P2 FSEL R20, R21, R17, P0 ;  /* 0x0000001115142208 */ /* 0x000fe40000000000 */
[C---:B------:R-:W-:Y:S01]  /*4340*/  IADD3 R21, P5, PT, R24.reuse, 0x300, RZ ;  /* 0x0000030018157810 */ /* 0x040fe20007fbe0ff */
[----:B------:R-:W-:Y:S01]  /*4350*/  @P2 IMAD.MOV.U32 R16, RZ, RZ, R7 ;  /* 0x000000ffff102224 */ /* 0x000fe200078e0007 */
[C---:B------:R-:W-:Y:S01]  /*4360*/  IADD3 R7, P6, PT, R24.reuse, 0x400, RZ ;  /* 0x0000040018077810 */ /* 0x040fe20007fde0ff */
[----:B------:R-:W-:Y:S01]  /*4370*/  @P2 IMAD.MOV.U32 R17, RZ, RZ, R20 ;  /* 0x000000ffff112224 */ /* 0x000fe200078e0014 */
[----:B------:R-:W-:Y:S01]  /*4380*/  IADD3 R20, P4, PT, R24, 0x200, RZ ;  /* 0x0000020018147810 */ /* 0x000fe20007f9e0ff */
[--C-:B------:R-:W-:Y:S01]  /*4390*/  IMAD.X R23, RZ, RZ, R25.reuse, P5 ;  /* 0x000000ffff177224 */ /* 0x100fe200028e0619 */
[----:B------:R-:W-:Y:S01]  /*43a0*/  @P2 SEL R24, R15, R24, P0 ;  /* 0x000000180f182207 */ /* 0x000fe20000000000 */
[----:B------:R-:W-:-:S02]  /*43b0*/  IMAD.X R8, RZ, RZ, R25, P6 ;  /* 0x000000ffff087224 */ /* 0x000fc400030e0619 */
[----:B------:R-:W-:Y:S01]  /*43c0*/  IMAD.X R22, RZ, RZ, R25, P4 ;  /* 0x000000ffff167224 */ /* 0x000fe200020e0619 */
[----:B------:R-:W-:Y:S01]  /*43d0*/  @P2 SEL R25, R14, R25, P0 ;  /* 0x000000190e192207 */ /* 0x000fe20000000000 */
[----:B---3--:R-:W-:Y:S01]  /*43e0*/  DSETP.GEU.AND P1, PT, R16, R18, PT ;  /* 0x000000121000722a */ /* 0x008fe20003f2e000 */
[----:B------:R-:W2:-:S13]  /*43f0*/  LDG.E.64 R14, desc[UR10][R10.64+0x1000] ;  /* 0x0010000a0a0e7981 */ /* 0x000e9a000c1e1b00 */
[----:B------:R-:W-:-:S04]  /*4400*/  @P1 ISETP.GE.U32.AND P0, PT, R24, R27, PT ;  /* 0x0000001b1800120c */ /* 0x000fc80003f06070 */
[----:B------:R-:W-:-:S13]  /*4410*/  @P1 ISETP.GE.AND.EX P0, PT, R25, R26, PT, P0 ;  /* 0x0000001a1900120c */ /* 0x000fda0003f06300 */
[----:B------:R-:W-:-:S06]  /*4420*/  @P1 DSETP.LT.OR P0, PT, R18, R16, !P0 ;  /* 0x000000101200122a */ /* 0x000fcc0004701400 */
[----:B------:R-:W-:Y:S02]  /*4430*/  @P1 FSEL R28, R16, R18, P0 ;  /* 0x00000012101c1208 */ /* 0x000fe40000000000 */
[----:B------:R-:W-:Y:S02]  /*4440*/  @P1 FSEL R29, R17, R19, P0 ;  /* 0x00000013111d1208 */ /* 0x000fe40000000000 */
[----:B------:R-:W3:Y:S01]  /*4450*/  LDG.E.64 R16, desc[UR10][R10.64+0x1800] ;  /* 0x0018000a0a107981 */ /* 0x000ee2000c1e1b00 */
[----:B------:R-:W-:Y:S02]  /*4460*/  @P1 IMAD.MOV.U32 R18, RZ, RZ, R28 ;  /* 0x000000ffff121224 */ /* 0x000fe400078e001c */
[----:B------:R-:W-:Y:S01]  /*4470*/  @P1 IMAD.MOV.U32 R19, RZ, RZ, R29 ;  /* 0x000000ffff131224 */ /* 0x000fe200078e001d */
[----:B------:R-:W-:Y:S02]  /*4480*/  @P1 SEL R27, R24, R27, P0 ;  /* 0x0000001b181b1207 */ /* 0x000fe40000000000 */
[----:B------:R-:W-:Y:S01]  /*4490*/  @P1 SEL R26, R25, R26, P0 ;  /* 0x0000001a191a1207 */ /* 0x000fe20000000000 */
[----:B------:R-:W-:Y:S01]  /*44a0*/  BSSY.RECONVERGENT B2, `(.L_x_1555) ;  /* 0x000001d000027945 */ /* 0x000fe20003800200 */
[----:B------:R-:W5:Y:S01]  /*44b0*/  LDG.E.64 R10, desc[UR10][R10.64+0x2000] ;  /* 0x0020000a0a0a7981 */ /* 0x000f62000c1e1b00 */
[----:B------:R-:W-:Y:S06]  /*44c0*/  BAR.SYNC.DEFER_BLOCKING 0x0 ;  /* 0x0000000000007b1d */ /* 0x000fec0000010000 */
[----:B--2---:R-:W-:-:S14]  /*44d0*/  DSETP.GEU.AND P2, PT, R18, R14, PT ;  /* 0x0000000e1200722a */ /* 0x004fdc0003f4e000 */
[----:B------:R-:W-:-:S04]  /*44e0*/  @P2 ISETP.GE.U32.AND P0, PT, R27, R20, PT ;  /* 0x000000141b00220c */ /* 0x000fc80003f06070 */
[----:B------:R-:W-:-:S13]  /*44f0*/  @P2 ISETP.GE.AND.EX P0, PT, R26, R22, PT, P0 ;  /* 0x000000161a00220c */ /* 0x000fda0003f06300 */
[----:B------:R-:W-:-:S06]  /*4500*/  @P2 DSETP.LT.OR P0, PT, R14, R18, !P0 ;  /* 0x000000120e00222a */ /* 0x000fcc0004701400 */
[----:B------:R-:W-:Y:S02]  /*4510*/  @P2 FSEL R18, R18, R14, P0 ;  /* 0x0000000e12122208 */ /* 0x000fe40000000000 */
[----:B------:R-:W-:-:S03]  /*4520*/  @P2 FSEL R19, R19, R15, P0 ;  /* 0x0000000f13132208 */ /* 0x000fc60000000000 */
[----:B------:R-:W-:Y:S02]  /*4530*/  @P2 IMAD.MOV.U32 R14, RZ, RZ, R18 ;  /* 0x000000ffff0e2224 */ /* 0x000fe400078e0012 */
[----:B------:R-:W-:-:S06]  /*4540*/  @P2 IMAD.MOV.U32 R15, RZ, RZ, R19 ;  /* 0x000000ffff0f2224 */ /* 0x000fcc00078e0013 */
[----:B---3--:R-:W-:Y:S01]  /*4550*/  DSETP.GEU.AND P1, PT, R14, R16, PT ;  /* 0x000000100e00722a */ /* 0x008fe20003f2e000 */
[----:B------:R-:W-:Y:S02]  /*4560*/  @P2 SEL R20, R27, R20, P0 ;  /* 0x000000141b142207 */ /* 0x000fe40000000000 */
[----:B------:R-:W-:Y:S02]  /*4570*/  @P2 SEL R22, R26, R22, P0 ;  /* 0x000000161a162207 */ /* 0x000fe40000000000 */
[----:B------:R-:W-:-:S09]  /*4580*/  ISETP.NE.AND P2, PT, R3, RZ, PT ;  /* 0x000000ff0300720c */ /* 0x000fd20003f45270 */
[----:B------:R-:W-:-:S04]  /*4590*/  @P1 ISETP.GE.U32.AND P0, PT, R20, R21, PT ;  /* 0x000000151400120c */ /* 0x000fc80003f06070 */
[----:B------:R-:W-:-:S13]  /*45a0*/  @P1 ISETP.GE.AND.EX P0, PT, R22, R23, PT, P0 ;  /* 0x000000171600120c */ /* 0x000fda0003f06300 */
[----:B------:R-:W-:Y:S01]  /*45b0*/  @P1 DSETP.LT.OR P0, PT, R16, R14, !P0 ;  /* 0x0000000e1000122a */ /* 0x000fe20004701400 */
[----:B------:R-:W-:-:S13]  /*45c0*/  @P2 BRA `(.L_x_1556) ;  /* 0x0000000000282947 */ /* 0x000fda0003800000 */
[----:B------:R-:W-:Y:S02]  /*45d0*/  IMAD.MOV.U32 R24, RZ, RZ, 0x500 ;  /* 0x00000500ff187424 */ /* 0x000fe400078e00ff */
[----:B------:R-:W-:-:S06]  /*45e0*/  IMAD.MOV.U32 R25, RZ, RZ, 0x0 ;  /* 0x00000000ff197424 */ /* 0x000fcc00078e00ff */
[----:B------:R-:W2:Y:S01]  /*45f0*/  ATOMG.E.ADD.64.STRONG.GPU PT, R24, desc[UR10][R12.64], R24 ;  /* 0x800000180c1879a8 */ /* 0x000ea200081ef50a */
[----:B------:R-:W1:Y:S01]  /*4600*/  S2UR UR5, SR_CgaCtaId ;  /* 0x00000000000579c3 */ /* 0x000e620000008800 */
[----:B------:R-:W-:Y:S02]  /*4610*/  UMOV UR4, 0x400 ;  /* 0x0000040000047882 */ /* 0x000fe40000000000 */
[----:B-1----:R-:W-:-:S06]  /*4620*/  ULEA UR4, UR5, UR4, 0x18 ;  /* 0x0000000405047291 */ /* 0x002fcc000f8ec0ff */
[----:B------:R-:W-:Y:S01]  /*4630*/  IMAD.U32 R9, RZ, RZ, UR4 ;  /* 0x00000004ff097e24 */ /* 0x000fe2000f8e00ff */
[----:B--2---:R-:W-:-:S05]  /*4640*/  IADD3 R18, P2, PT, R24, UR6, RZ ;  /* 0x0000000618127c10 */ /* 0x004fca000ff5e0ff */
[----:B------:R-:W-:-:S05]  /*4650*/  IMAD.X R19, RZ, RZ, R25, P2 ;  /* 0x000000ffff137224 */ /* 0x000fca00010e0619 */
[----:B------:R1:W-:Y:S03]  /*4660*/  STS.64 [R9+0x98], R18 ;  /* 0x0000981209007388 */ /* 0x0003e60000000a00 */
.L_x_1556:
[----:B0-----:R-:W-:Y:S05]  /*4670*/  BSYNC.RECONVERGENT B2 ;  /* 0x0000000000027941 */ /* 0x001fea0003800200 */
.L_x_1555:
[----:B------:R-:W-:Y:S01]  /*4680*/  BAR.SYNC.DEFER_BLOCKING 0x0 ;  /* 0x0000000000007b1d */ /* 0x000fe20000010000 */
[----:B------:R-:W-:Y:S01]  /*4690*/  @P1 FSEL R14, R14, R16, P0 ;  /* 0x000000100e0e1208 */ /* 0x000fe20000000000 */
[----:B------:R-:W-:Y:S01]  /*46a0*/  IMAD.U32 R25, RZ, RZ, UR8 ;  /* 0x00000008ff197e24 */ /* 0x000fe2000f8e00ff */
[----:B------:R-:W-:Y:S02]  /*46b0*/  @P1 FSEL R15, R15, R17, P0 ;  /* 0x000000110f0f1208 */ /* 0x000fe40000000000 */
[----:B------:R-:W-:Y:S01]  /*46c0*/  @P1 SEL R21, R20, R21, P0 ;  /* 0x0000001514151207 */ /* 0x000fe20000000000 */
[----:B------:R-:W-:Y:S01]  /*46d0*/  @P1 IMAD.MOV.U32 R16, RZ, RZ, R14 ;  /* 0x000000ffff101224 */ /* 0x000fe200078e000e */
[----:B------:R-:W-:Y:S01]  /*46e0*/  @P1 SEL R23, R22, R23, P0 ;  /* 0x0000001716171207 */ /* 0x000fe20000000000 */
[----:B------:R-:W-:-:S06]  /*46f0*/  @P1 IMAD.MOV.U32 R17, RZ, RZ, R15 ;  /* 0x000000ffff111224 */ /* 0x000fcc00078e000f */
[----:B-----5:R-:W-:Y:S01]  /*4700*/  DSETP.GEU.AND P2, PT, R16, R10, PT ;  /* 0x0000000a1000722a */ /* 0x020fe20003f4e000 */
[----:B-1----:R-:W0:-:S13]  /*4710*/  LDS.64 R18, [R9+0x98] ;  /* 0x0000980009127984 */ /* 0x002e1a0000000a00 */
[----:B------:R-:W-:-:S04]  /*4720*/  @P2 ISETP.GE.U32.AND P0, PT, R21, R7, PT ;  /* 0x000000071500220c */ /* 0x000fc80003f06070 */
[----:B------:R-:W-:-:S13]  /*4730*/  @P2 ISETP.GE.AND.EX P0, PT, R23, R8, PT, P0 ;  /* 0x000000081700220c */ /* 0x000fda0003f06300 */
[----:B------:R-:W-:-:S06]  /*4740*/  @P2 DSETP.LT.OR P0, PT, R10, R16, !P0 ;  /* 0x000000100a00222a */ /* 0x000fcc0004701400 */
[----:B------:R-:W-:Y:S02]  /*4750*/  @P2 FSEL R17, R17, R11, P0 ;  /* 0x0000000b11112208 */ /* 0x000fe40000000000 */
[----:B------:R-:W-:Y:S02]  /*4760*/  @P2 SEL R7, R21, R7, P0 ;  /* 0x0000000715072207 */ /* 0x000fe40000000000 */
[----:B------:R-:W-:Y:S01]  /*4770*/  @P2 SEL R8, R23, R8, P0 ;  /* 0x0000000817082207 */ /* 0x000fe20000000000 */
[----:B------:R-:W-:-:S04]  /*4780*/  @P2 IMAD.MOV.U32 R11, RZ, RZ, R17 ;  /* 0x000000ffff0b2224 */ /* 0x000fc800078e0011 */
[----:B------:R-:W-:Y:S01]  /*4790*/  IMAD.MOV.U32 R21, RZ, RZ, R11 ;  /* 0x000000ffff157224 */ /* 0x000fe200078e000b */
[----:B0-----:R-:W-:-:S04]  /*47a0*/  IADD3 R14, P3, PT, R18, 0x500, RZ ;  /* 0x00000500120e7810 */ /* 0x001fc80007f7e0ff */
[----:B------:R-:W-:Y:S01]  /*47b0*/  ISETP.GT.U32.AND P1, PT, R14, R25, PT ;  /* 0x000000190e00720c */ /* 0x000fe20003f24070 */
[----:B------:R-:W-:Y:S01]  /*47c0*/  IMAD.X R15, RZ, RZ, R19, P3 ;  /* 0x000000ffff0f7224 */ /* 0x000fe200018e0613 */
[----:B------:R-:W-:Y:S01]  /*47d0*/  @P2 FSEL R14, R16, R10, P0 ;  /* 0x0000000a100e2208 */ /* 0x000fe20000000000 */
[----:B------:R-:W-:-:S04]  /*47e0*/  IMAD.U32 R16, RZ, RZ, UR9 ;  /* 0x00000009ff107e24 */ /* 0x000fc8000f8e00ff */
[----:B------:R-:W-:Y:S01]  /*47f0*/  @P2 IMAD.MOV.U32 R10, RZ, RZ, R14 ;  /* 0x000000ffff0a2224 */ /* 0x000fe200078e000e */
[----:B------:R-:W-:Y:S01]  /*4800*/  ISETP.GT.AND.EX P0, PT, R15, R16, PT, P1 ;  /* 0x000000100f00720c */ /* 0x000fe20003f04310 */
[----:B------:R-:W-:Y:S01]  /*4810*/  IMAD.MOV.U32 R14, RZ, RZ, R8 ;  /* 0x000000ffff0e7224 */ /* 0x000fe200078e0008 */
[----:B------:R-:W-:Y:S01]  /*4820*/  MOV R15, R7 ;  /* 0x00000007000f7202 */ /* 0x000fe20000000f00 */
[----:B------:R-:W-:-:S10]  /*4830*/  IMAD.MOV.U32 R20, RZ, RZ, R10 ;  /* 0x000000ffff147224 */ /* 0x000fd400078e000a */
[----:B------:R-:W-:Y:S05]  /*4840*/  @!P0 BRA `(.L_x_1557) ;  /* 0xfffffff8006c8947 */ /* 0x000fea000383ffff */
[----:B------:R-:W-:Y:S05]  /*4850*/  BSYNC.RECONVERGENT B1 ;  /* 0x0000000000017941 */ /* 0x000fea0003800200 */
.L_x_1554:
[----:B------:R-:W-:Y:S01]  /*4860*/  ISETP.GE.U32.AND P0, PT, R18, R25, PT ;  /* 0x000000191200720c */ /* 0x000fe20003f06070 */
[----:B------:R-:W-:Y:S03]  /*4870*/  BSSY.RECONVERGENT B1, `(.L_x_1551) ;  /* 0x00000b1000017945 */ /* 0x000fe60003800200 */
[----:B------:R-:W-:-:S13]  /*4880*/  ISETP.GE.AND.EX P0, PT, R19, R16, PT, P0 ;  /* 0x000000101300720c */ /* 0x000fda0003f06300 */
[----:B------:R-:W-:Y:S05]  /*4890*/  @P0 BRA `(.L_x_1558) ;  /* 0x0000000800b80947 */ /* 0x000fea0003800000 */
[----:B------:R-:W-:-:S05]  /*48a0*/  IMAD.IADD R20, R25, 0x1, -R18 ;  /* 0x0000000119147824 */ /* 0x000fca00078e0a12 */
[----:B------:R-:W-:-:S13]  /*48b0*/  ISETP.GE.AND P0, PT, R3, R20, PT ;  /* 0x000000140300720c */ /* 0x000fda0003f06270 */
[----:B------:R-:W-:Y:S05]  /*48c0*/  @P0 BRA `(.L_x_1558) ;  /* 0x0000000800ac0947 */ /* 0x000fea0003800000 */
[----:B------:R-:W-:Y:S01]  /*48d0*/  LOP3.LUT R9, RZ, R3, RZ, 0x33, !PT ;  /* 0x00000003ff097212 */ /* 0x000fe200078e33ff */
[----:B------:R-:W-:Y:S03]  /*48e0*/  BSSY.RECONVERGENT B2, `(.L_x_1559) ;  /* 0x0000035000027945 */ /* 0x000fe60003800200 */
[----:B------:R-:W-:-:S04]  /*48f0*/  IADD3 R25, PT, PT, -R18, R25, R9 ;  /* 0x0000001912197210 */ /* 0x000fc80007ffe109 */
[----:B------:R-:W-:-:S04]  /*4900*/  LOP3.LUT R9, R25, 0x300, RZ, 0xc0, !PT ;  /* 0x0000030019097812 */ /* 0x000fc800078ec0ff */
[----:B------:R-:W-:Y:S01]  /*4910*/  ISETP.NE.AND P0, PT, R9, 0x300, PT ;  /* 0x000003000900780c */ /* 0x000fe20003f05270 */
[----:B------:R-:W-:-:S12]  /*4920*/  IMAD.MOV.U32 R9, RZ, RZ, R3 ;  /* 0x000000ffff097224 */ /* 0x000fd800078e0003 */
[----:B------:R-:W-:Y:S05]  /*4930*/  @!P0 BRA `(.L_x_1560) ;  /* 0x0000000000bc8947 */ /* 0x000fea0003800000 */
[----:B------:R-:W-:Y:S02]  /*4940*/  IADD3 R15, P0, PT, R3, R18, RZ ;  /* 0x00000012030f7210 */ /* 0x000fe40007f1e0ff */
[----:B------:R-:W-:Y:S02]  /*4950*/  LEA.HI R9, R25, 0x1, RZ, 0x18 ;  /* 0x0000000119097811 */ /* 0x000fe400078fc0ff */
[C---:B------:R-:W-:Y:S01]  /*4960*/  LEA R2, P1, R15.reuse, R2, 0x3 ;  /* 0x000000020f027211 */ /* 0x040fe200078218ff */
[----:B------:R-:W-:Y:S01]  /*4970*/  IMAD.X R13, RZ, RZ, R19, P0 ;  /* 0x000000ffff0d7224 */ /* 0x000fe200000e0613 */
[----:B------:R-:W-:Y:S02]  /*4980*/  IADD3 R14, P0, PT, R15, R5, RZ ;  /* 0x000000050f0e7210 */ /* 0x000fe40007f1e0ff */
[----:B------:R-:W-:Y:S01]  /*4990*/  LOP3.LUT R5, R9, 0x3, RZ, 0xc0, !PT ;  /* 0x0000000309057812 */ /* 0x000fe200078ec0ff */
[----:B------:R-:W-:Y:S01]  /*49a0*/  IMAD.MOV.U32 R9, RZ, RZ, R3 ;  /* 0x000000ffff097224 */ /* 0x000fe200078e0003 */
[----:B------:R-:W-:Y:S01]  /*49b0*/  LEA.HI.X R15, R15, R4, R13, 0x3, P1 ;  /* 0x000000040f0f7211 */ /* 0x000fe200008f1c0d */
[----:B------:R-:W-:-:S02]  /*49c0*/  IMAD.X R16, R13, 0x1, R6, P0 ;  /* 0x000000010d107824 */ /* 0x000fc400000e0606 */
[----:B------:R-:W-:-:S07]  /*49d0*/  IMAD.MOV R6, RZ, RZ, -R5 ;  /* 0x000000ffff067224 */ /* 0x000fce00078e0a05 */
.L_x_1563:
        /* <DEDUP_REMOVED lines=9> */
[----:B------:R-:W-:Y:S02]  /*4a70*/  IMAD.MOV.U32 R4, RZ, RZ, R10 ;  /* 0x000000ffff047224 */ /* 0x000fe400078e000a */
        /* <DEDUP_REMOVED lines=21> */
.L_x_1562:
[----:B------:R-:W-:Y:S05]  /*4bd0*/  BSYNC.RECONVERGENT B3 ;  /* 0x0000000000037941 */ /* 0x000fea0003800200 */
.L_x_1561:
[----:B------:R-:W-:Y:S01]  /*4be0*/  IADD3 R14, P0, PT, R14, 0x100, RZ ;  /* 0x000001000e0e7810 */ /* 0x000fe20007f1e0ff */
[----:B------:R-:W-:Y:S02]  /*4bf0*/  VIADD R9, R9, 0x100 ;  /* 0x0000010009097836 */ /* 0x000fe40000000000 */
[----:B------:R-:W-:Y:S02]  /*4c00*/  IMAD.X R15, RZ, RZ, R15, P3 ;  /* 0x000000ffff0f7224 */ /* 0x000fe400018e060f */
[----:B------:R-:W-:Y:S01]  /*4c10*/  IMAD.X R16, RZ, RZ, R16, P0 ;  /* 0x000000ffff107224 */ /* 0x000fe200000e0610 */
[----:B------:R-:W-:Y:S07]  /*4c20*/  @P2 BRA `(.L_x_1563) ;  /* 0xfffffffc006c2947 */ /* 0x000fee000383ffff */
.L_x_1560:
[----:B------:R-:W-:Y:S05]  /*4c30*/  BSYNC.RECONVERGENT B2 ;  /* 0x0000000000027941 */ /* 0x000fea0003800200 */
.L_x_1559:
[----:B------:R-:W-:-:S13]  /*4c40*/  ISETP.GE.U32.AND P0, PT, R25, 0x300, PT ;  /* 0x000003001900780c */ /* 0x000fda0003f06070 */
[----:B------:R-:W-:Y:S05]  /*4c50*/  @!P0 BRA `(.L_x_1558) ;  /* 0x0000000400c88947 */ /* 0x000fea0003800000 */
[----:B------:R-:W0:Y:S01]  /*4c60*/  LDC.64 R16, c[0x0][0x380] ;  /* 0x0000e000ff107b82 */ /* 0x000e220000000a00 */
[----:B------:R-:W-:-:S07]  /*4c70*/  VIADD R21, R9, 0x200 ;  /* 0x0000020009157836 */ /* 0x000fce0000000000 */
[----:B------:R-:W1:Y:S02]  /*4c80*/  LDC.64 R14, c[0x0][0x388] ;  /* 0x0000e200ff0e7b82 */ /* 0x000e640000000a00 */
.L_x_1572:
[----:B------:R-:W-:-:S05]  /*4c90*/  VIADD R5, R21, 0xfffffe00 ;  /* 0xfffffe0015057836 */ /* 0x000fca0000000000 */
[----:B------:R-:W-:-:S05]  /*4ca0*/  IADD3 R5, P0, PT, R5, R18, RZ ;  /* 0x0000001205057210 */ /* 0x000fca0007f1e0ff */
[----:B------:R-:W-:Y:S01]  /*4cb0*/  IMAD.X R2, RZ, RZ, R19, P0 ;  /* 0x000000ffff027224 */ /* 0x000fe200000e0613 */
[----:B0-----:R-:W-:-:S04]  /*4cc0*/  LEA R22, P0, R5, R16, 0x3 ;  /* 0x0000001005167211 */ /* 0x001fc800078018ff */
[----:B------:R-:W-:-:S05]  /*4cd0*/  LEA.HI.X R23, R5, R17, R2, 0x3, P0 ;  /* 0x0000001105177211 */ /* 0x000fca00000f1c02 */
[----:B------:R-:W2:Y:S04]  /*4ce0*/  LDG.E.64 R24, desc[UR10][R22.64] ;  /* 0x0000000a16187981 */ /* 0x000ea8000c1e1b00 */
[----:B------:R0:W5:Y:S01]  /*4cf0*/  LDG.E.64 R12, desc[UR10][R22.64+0x800] ;  /* 0x0008000a160c7981 */ /* 0x000162000c1e1b00 */
        /* <DEDUP_REMOVED lines=23> */
.L_x_1565:
[----:B------:R-:W-:Y:S05]  /*4e70*/  BSYNC.RECONVERGENT B2 ;  /* 0x0000000000027941 */ /* 0x000fea0003800200 */
.L_x_1564:
[----:B------:R0:W5:Y:S04]  /*4e80*/  LDG.E.64 R6, desc[UR10][R22.64+0x1000] ;  /* 0x0010000a16067981 */ /* 0x000168000c1e1b00 */
[----:B------:R0:W5:Y:S02]  /*4e90*/  LDG.E.64 R24, desc[UR10][R22.64+0x1800] ;  /* 0x0018000a16187981 */ /* 0x000164000c1e1b00 */
[----:B-----5:R-:W-:Y:S01]  /*4ea0*/  DSETP.GEU.AND P0, PT, R4, R12, PT ;  /* 0x0000000c0400722a */ /* 0x020fe20003f0e000 */
[----:B------:R-:W-:Y:S01]  /*4eb0*/  VIADD R11, R21, 0xffffff00 ;  /* 0xffffff00150b7836 */ /* 0x000fe20000000000 */
[----:B------:R-:W-:Y:S01]  /*4ec0*/  BSSY.RECONVERGENT B2, `(.L_x_1566) ;  /* 0x0000016000027945 */ /* 0x000fe20003800200 */
[----:B------:R-:W-:-:S03]  /*4ed0*/  IMAD.MOV.U32 R10, RZ, RZ, R12 ;  /* 0x000000ffff0a7224 */ /* 0x000fc600078e000c */
[----:B------:R-:W-:Y:S01]  /*4ee0*/  IADD3 R28, P1, P2, R18, R14, R11 ;  /* 0x0000000e121c7210 */ /* 0x000fe20007a3e00b */
[----:B------:R-:W-:-:S03]  /*4ef0*/  IMAD.MOV.U32 R11, RZ, RZ, R13 ;  /* 0x000000ffff0b7224 */ /* 0x000fc600078e000d */
[----:B------:R-:W-:Y:S01]  /*4f00*/  IADD3.X R27, PT, PT, R19, R15, RZ, P1, P2 ;  /* 0x0000000f131b7210 */ /* 0x000fe20000fe44ff */
[----:B------:R-:W-:-:S04]  /*4f10*/  IMAD.MOV.U32 R8, RZ, RZ, R28 ;  /* 0x000000ffff087224 */ /* 0x000fc800078e001c */
        /* <DEDUP_REMOVED lines=16> */
.L_x_1567:
[----:B------:R-:W-:Y:S05]  /*5020*/  BSYNC.RECONVERGENT B2 ;  /* 0x0000000000027941 */ /* 0x000fea0003800200 */
.L_x_1566:
[----:B------:R-:W-:Y:S01]  /*5030*/  DSETP.GEU.AND P0, PT, R10, R6, PT ;  /* 0x000000060a00722a */ /* 0x000fe20003f0e000 */
[----:B------:R-:W-:Y:S01]  /*5040*/  IADD3 R23, P1, P2, R18, R14, R21 ;  /* 0x0000000e12177210 */ /* 0x000fe20007a3e015 */
[----:B------:R-:W-:Y:S01]  /*5050*/  BSSY.RECONVERGENT B2, `(.L_x_1568) ;  /* 0x0000016000027945 */ /* 0x000fe20003800200 */
[----:B------:R-:W-:Y:S02]  /*5060*/  VIADD R13, R21, 0x100 ;  /* 0x00000100150d7836 */ /* 0x000fe40000000000 */
[----:B------:R-:W-:Y:S01]  /*5070*/  IADD3.X R27, PT, PT, R19, R15, RZ, P1, P2 ;  /* 0x0000000f131b7210 */ /* 0x000fe20000fe44ff */
[----:B------:R-:W-:Y:S02]  /*5080*/  IMAD.MOV.U32 R2, RZ, RZ, R23 ;  /* 0x000000ffff027224 */ /* 0x000fe400078e0017 */
        /* <DEDUP_REMOVED lines=18> */
.L_x_1569:
[----:B------:R-:W-:Y:S05]  /*51b0*/  BSYNC.RECONVERGENT B2 ;  /* 0x0000000000027941 */ /* 0x000fea0003800200 */
.L_x_1568:
[----:B------:R-:W-:Y:S01]  /*51c0*/  DSETP.GEU.AND P0, PT, R4, R24, PT ;  /* 0x000000180400722a */ /* 0x000fe20003f0e000 */
[----:B------:R-:W-:Y:S01]  /*51d0*/  IADD3 R13, P1, P2, R18, R14, R13 ;  /* 0x0000000e120d7210 */ /* 0x000fe20007a3e00d */
[----:B------:R-:W-:Y:S01]  /*51e0*/  BSSY.RECONVERGENT B2, `(.L_x_1570) ;  /* 0x0000015000027945 */ /* 0x000fe20003800200 */
[----:B------:R-:W-:Y:S02]  /*51f0*/  IMAD.MOV.U32 R10, RZ, RZ, R24 ;  /* 0x000000ffff0a7224 */ /* 0x000fe400078e0018 */
[----:B------:R-:W-:Y:S01]  /*5200*/  IADD3.X R6, PT, PT, R19, R15, RZ, P1, P2 ;  /* 0x0000000f13067210 */ /* 0x000fe20000fe44ff */
[----:B------:R-:W-:Y:S02]  /*5210*/  IMAD.MOV.U32 R7, RZ, RZ, R13 ;  /* 0x000000ffff077224 */ /* 0x000fe400078e000d */
[----:B------:R-:W-:Y:S02]  /*5220*/  IMAD.MOV.U32 R11, RZ, RZ, R25 ;  /* 0x000000ffff0b7224 */ /* 0x000fe400078e0019 */
[----:B------:R-:W-:-:S04]  /*5230*/  IMAD.MOV.U32 R8, RZ, RZ, R6 ;  /* 0x000000ffff087224 */ /* 0x000fc800078e0006 */
[----:B------:R-:W-:Y:S05]  /*5240*/  @!P0 BRA `(.L_x_1571) ;  /* 0x0000000000388947 */ /* 0x000fea0003800000 */
[----:B------:R-:W-:Y:S01]  /*5250*/  DSETP.GEU.AND P0, PT, R24, R4, PT ;  /* 0x000000041800722a */ /* 0x000fe20003f0e000 */
[----:B------:R-:W-:Y:S01]  /*5260*/  MOV R7, R2 ;  /* 0x0000000200077202 */ /* 0x000fe20000000f00 */
[----:B------:R-:W-:Y:S02]  /*5270*/  IMAD.MOV.U32 R8, RZ, RZ, R9 ;  /* 0x000000ffff087224 */ /* 0x000fe400078e0009 */
[----:B------:R-:W-:Y:S02]  /*5280*/  IMAD.MOV.U32 R10, RZ, RZ, R4 ;  /* 0x000000ffff0a7224 */ /* 0x000fe400078e0004 */
[----:B------:R-:W-:-:S08]  /*5290*/  IMAD.MOV.U32 R11, RZ, RZ, R5 ;  /* 0x000000ffff0b7224 */ /* 0x000fd000078e0005 */
        /* <DEDUP_REMOVED lines=9> */
.L_x_1571:
[----:B------:R-:W-:Y:S05]  /*5330*/  BSYNC.RECONVERGENT B2 ;  /* 0x0000000000027941 */ /* 0x000fea0003800200 */
.L_x_1570:
[C---:B------:R-:W-:Y:S02]  /*5340*/  VIADD R5, R21.reuse, 0x200 ;  /* 0x0000020015057836 */ /* 0x040fe40000000000 */
[----:B------:R-:W-:-:S03]  /*5350*/  VIADD R21, R21, 0x400 ;  /* 0x0000040015157836 */ /* 0x000fc60000000000 */
[----:B------:R-:W-:-:S13]  /*5360*/  ISETP.GE.AND P0, PT, R5, R20, PT ;  /* 0x000000140500720c */ /* 0x000fda0003f06270 */
[----:B------:R-:W-:Y:S05]  /*5370*/  @!P0 BRA `(.L_x_1572) ;  /* 0xfffffff800448947 */ /* 0x000fea000383ffff */
.L_x_1558:
[----:B------:R-:W-:Y:S05]  /*5380*/  BSYNC.RECONVERGENT B1 ;  /* 0x0000000000017941 */ /* 0x000fea0003800200 */
.L_x_1551:
        /* <DEDUP_REMOVED lines=32> */
.L_x_1574:
[----:B------:R-:W-:Y:S05]  /*5590*/  BSYNC.RECONVERGENT B1 ;  /* 0x0000000000017941 */ /* 0x000fea0003800200 */
.L_x_1573:
        /* <DEDUP_REMOVED lines=31> */
.L_x_1576:
[----:B------:R-:W-:Y:S05]  /*5790*/  BSYNC.RECONVERGENT B1 ;  /* 0x0000000000017941 */ /* 0x000fea0003800200 */
.L_x_1575:
        /* <DEDUP_REMOVED lines=31> */
.L_x_1578:
[----:B------:R-:W-:Y:S05]  /*5990*/  BSYNC.RECONVERGENT B1 ;  /* 0x0000000000017941 */ /* 0x000fea0003800200 */
.L_x_1577:
[----:B------:R-:W-:Y:S01]  /*59a0*/  ISETP.GT.AND P0, PT, R2, 0x17, PT ;  /* 0x000000170200780c */ /* 0x000fe20003f04270 */
[----:B-1----:R1:W1:Y:S01]  /*59b0*/  SHFL.DOWN PT, R6, R4, 0x8, 0x1f ;  /* 0x09001f0004067f89 */ /* 0x00226200000e0000 */
[----:B------:R-:W-:Y:S01]  /*59c0*/  BSSY.RECONVERGENT B1, `(.L_x_1579) ;  /* 0x000001d000017945 */ /* 0x000fe20003800200 */
[----:B--2---:R-:W-:Y:S02]  /*59d0*/  IMAD.MOV.U32 R12, RZ, RZ, R10 ;  /* 0x000000ffff0c7224 */ /* 0x004fe400078e000a */
[----:B------:R2:W1:Y:S01]  /*59e0*/  SHFL.DOWN PT, R7, R5, 0x8, 0x1f ;  /* 0x09001f0005077f89 */ /* 0x00046200000e0000 */
[----:B------:R-:W-:Y:S02]  /*59f0*/  IMAD.MOV.U32 R13, RZ, RZ, R11 ;  /* 0x000000ffff0d7224 */ /* 0x000fe400078e000b */
[----:B------:R-:W-:Y:S01]  /*5a00*/  IMAD.MOV.U32 R8, RZ, RZ, R4 ;  /* 0x000000ffff087224 */ /* 0x000fe200078e0004 */
[----:B0-----:R2:W0:Y:S01]  /*5a10*/  SHFL.DOWN PT, R15, R10, 0x8, 0x1f ;  /* 0x09001f000a0f7f89 */ /* 0x00142200000e0000 */
[----:B----4-:R-:W-:-:S03]  /*5a20*/  IMAD.MOV.U32 R9, RZ, RZ, R5 ;  /* 0x000000ffff097224 */ /* 0x010fc600078e0005 */
[----:B---3--:R2:W3:Y:S01]  /*5a30*/  SHFL.DOWN PT, R14, R11, 0x8, 0x1f ;  /* 0x09001f000b0e7f89 */ /* 0x0084e200000e0000 */
[----:B------:R-:W-:Y:S05]  /*5a40*/  @P0 BRA `(.L_x_1580) ;  /* 0x0000000000500947 */ /* 0x000fea0003800000 */
[----:B-1----:R-:W-:Y:S01]  /*5a50*/  DSETP.GEU.AND P0, PT, R4, R6, PT ;  /* 0x000000060400722a */ /* 0x002fe20003f0e000 */
        /* <DEDUP_REMOVED lines=19> */
.L_x_1580:
[----:B------:R-:W-:Y:S05]  /*5b90*/  BSYNC.RECONVERGENT B1 ;  /* 0x0000000000017941 */ /* 0x000fea0003800200 */
.L_x_1579:
[----:B------:R-:W-:Y:S01]  /*5ba0*/  ISETP.GT.AND P0, PT, R2, 0xf, PT ;  /* 0x0000000f0200780c */ /* 0x000fe20003f04270 */
[----:B--2---:R2:W4:Y:S01]  /*5bb0*/  SHFL.DOWN PT, R10, R8, 0x10, 0x1f ;  /* 0x0a001f00080a7f89 */ /* 0x00452200000e0000 */
[----:B------:R-:W-:Y:S01]  /*5bc0*/  BSSY.RECONVERGENT B1, `(.L_x_1581) ;  /* 0x000001d000017945 */ /* 0x000fe20003800200 */
[----:B-1----:R-:W-:Y:S02]  /*5bd0*/  IMAD.MOV.U32 R4, RZ, RZ, R12 ;  /* 0x000000ffff047224 */ /* 0x002fe400078e000c */
[----:B------:R2:W1:Y:S01]  /*5be0*/  SHFL.DOWN PT, R11, R9, 0x10, 0x1f ;  /* 0x0a001f00090b7f89 */ /* 0x00046200000e0000 */
[----:B------:R-:W-:Y:S02]  /*5bf0*/  IMAD.MOV.U32 R5, RZ, RZ, R13 ;  /* 0x000000ffff057224 */ /* 0x000fe400078e000d */
[----:B------:R-:W-:Y:S01]  /*5c00*/  IMAD.MOV.U32 R6, RZ, RZ, R8 ;  /* 0x000000ffff067224 */ /* 0x000fe200078e0008 */
[----:B0-----:R2:W0:Y:S01]  /*5c10*/  SHFL.DOWN PT, R15, R12, 0x10, 0x1f ;  /* 0x0a001f000c0f7f89 */ /* 0x00142200000e0000 */
[----:B------:R-:W-:-:S03]  /*5c20*/  IMAD.MOV.U32 R7, RZ, RZ, R9 ;  /* 0x000000ffff077224 */ /* 0x000fc600078e0009 */
[----:B---3--:R2:W3:Y:S01]  /*5c30*/  SHFL.DOWN PT, R14, R13, 0x10, 0x1f ;  /* 0x0a001f000d0e7f89 */ /* 0x0084e200000e0000 */
        /* <DEDUP_REMOVED lines=8> */
[----:B------:R-:W-:Y:S01]  /*5cc0*/  MOV R4, R12 ;  /* 0x0000000c00047202 */ /* 0x000fe20000000f00 */
[----:B------:R-:W-:Y:S02]  /*5cd0*/  IMAD.MOV.U32 R5, RZ, RZ, R13 ;  /* 0x000000ffff057224 */ /* 0x000fe400078e000d */
[----:B------:R-:W-:Y:S02]  /*5ce0*/  IMAD.MOV.U32 R6, RZ, RZ, R8 ;  /* 0x000000ffff067224 */ /* 0x000fe400078e0008 */
[----:B------:R-:W-:-:S08]  /*5cf0*/  IMAD.MOV.U32 R7, RZ, RZ, R9 ;  /* 0x000000ffff077224 */ /* 0x000fd000078e0009 */
        /* <DEDUP_REMOVED lines=9> */
.L_x_1582:
[----:B------:R-:W-:Y:S05]  /*5d90*/  BSYNC.RECONVERGENT B1 ;  /* 0x0000000000017941 */ /* 0x000fea0003800200 */
.L_x_1581:
[----:B------:R-:W-:Y:S01]  /*5da0*/  ISETP.NE.AND P0, PT, R2, RZ, PT ;  /* 0x000000ff0200720c */ /* 0x000fe20003f05270 */
[----:B------:R-:W-:-:S12]  /*5db0*/  BSSY.RECONVERGENT B1, `(.L_x_1583) ;  /* 0x000000a000017945 */ /* 0x000fd80003800200 */
[----:B------:R-:W-:Y:S05]  /*5dc0*/  @P0 BRA `(.L_x_1584) ;  /* 0x0000000000200947 */ /* 0x000fea0003800000 */
[----:B--2---:R-:W2:Y:S01]  /*5dd0*/  S2R R9, SR_CgaCtaId ;  /* 0x0000000000097919 */ /* 0x004ea20000008800 */
[----:B------:R-:W-:Y:S02]  /*5de0*/  MOV R8, 0x400 ;  /* 0x0000040000087802 */ /* 0x000fe40000000f00 */
[----:B------:R-:W-:-:S04]  /*5df0*/  SHF.R.U32.HI R2, RZ, 0x1, R3 ;  /* 0x00000001ff027819 */ /* 0x000fc80000011603 */
[----:B------:R-:W-:Y:S02]  /*5e00*/  LOP3.LUT R2, R2, 0x1f0, RZ, 0xc0, !PT ;  /* 0x000001f002027812 */ /* 0x000fe400078ec0ff */
[----:B--2---:R-:W-:-:S05]  /*5e10*/  LEA R9, R9, R8, 0x18 ;  /* 0x0000000809097211 */ /* 0x004fca00078ec0ff */
[----:B------:R-:W-:-:S05]  /*5e20*/  IMAD.IADD R9, R2, 0x1, R9 ;  /* 0x0000000102097824 */ /* 0x000fca00078e0209 */
[----:B------:R2:W-:Y:S04]  /*5e30*/  STS.64 [R9+0x10], R4 ;  /* 0x0000100409007388 */ /* 0x0005e80000000a00 */
[----:B------:R2:W-:Y:S02]  /*5e40*/  STS.64 [R9+0x8], R6 ;  /* 0x0000080609007388 */ /* 0x0005e40000000a00 */
.L_x_1584:
[----:B------:R-:W-:Y:S05]  /*5e50*/  BSYNC.RECONVERGENT B1 ;  /* 0x0000000000017941 */ /* 0x000fea0003800200 */
.L_x_1583:
[----:B------:R-:W-:Y:S01]  /*5e60*/  BAR.SYNC.DEFER_BLOCKING 0x0 ;  /* 0x0000000000007b1d */ /* 0x000fe20000010000 */
[----:B------:R-:W-:-:S13]  /*5e70*/  ISETP.NE.AND P1, PT, R3, RZ, PT ;  /* 0x000000ff0300720c */ /* 0x000fda0003f25270 */
[----:B------:R-:W-:Y:S05]  /*5e80*/  @P1 BRA `(.L_x_1512) ;  /* 0x00000008008c1947 */ /* 0x000fea0003800000 */
[----:B------:R-:W5:Y:S01]  /*5e90*/  S2R R3, SR_CgaCtaId ;  /* 0x0000000000037919 */ /* 0x000f620000008800 */
[----:B------:R-:W-:Y:S01]  /*5ea0*/  MOV R20, 0x400 ;  /* 0x0000040000147802 */ /* 0x000fe20000000f00 */
[----:B------:R-:W-:Y:S03]  /*5eb0*/  BSSY.RECONVERGENT B1, `(.L_x_1585) ;  /* 0x000001a000017945 */ /* 0x000fe60003800200 */
[----:B-----5:R-:W-:-:S05]  /*5ec0*/  LEA R20, R3, R20, 0x18 ;  /* 0x0000001403147211 */ /* 0x020fca00078ec0ff */
[----:B------:R-:W5:Y:S04]  /*5ed0*/  LDS.64 R16, [R20+0x18] ;  /* 0x0000180014107984 */ /* 0x000f680000000a00 */
[----:B-12-4-:R-:W1:Y:S04]  /*5ee0*/  LDS.128 R8, [R20+0x20] ;  /* 0x0000200014087984 */ /* 0x016e680000000c00 */
[----:B------:R2:W4:Y:S04]  /*5ef0*/  LDS.64 R2, [R20+0x80] ;  /* 0x0000800014027984 */ /* 0x0005280000000a00 */
[----:B0--3--:R2:W0:Y:S01]  /*5f00*/  LDS.128 R12, [R20+0x30] ;  /* 0x00003000140c7984 */ /* 0x0094220000000c00 */
[----:B-----5:R-:W-:Y:S01]  /*5f10*/  DSETP.GEU.AND P0, PT, R6, R16, PT ;  /* 0x000000100600722a */ /* 0x020fe20003f0e000 */
[----:B------:R-:W-:-:S02]  /*5f20*/  IMAD.MOV.U32 R22, RZ, RZ, R16 ;  /* 0x000000ffff167224 */ /* 0x000fc400078e0010 */
[----:B------:R-:W-:Y:S02]  /*5f30*/  IMAD.MOV.U32 R23, RZ, RZ, R17 ;  /* 0x000000ffff177224 */ /* 0x000fe400078e0011 */
[----:B-1----:R-:W-:Y:S02]  /*5f40*/  IMAD.MOV.U32 R25, RZ, RZ, R8 ;  /* 0x000000ffff197224 */ /* 0x002fe400078e0008 */
[----:B------:R-:W-:-:S07]  /*5f50*/  IMAD.MOV.U32 R21, RZ, RZ, R9 ;  /* 0x000000ffff157224 */ /* 0x000fce00078e0009 */
[----:B0-2-4-:R-:W-:Y:S05]  /*5f60*/  @!P0 BRA `(.L_x_1586) ;  /* 0x0000000000388947 */ /* 0x015fea0003800000 */
        /* <DEDUP_REMOVED lines=14> */
.L_x_1586:
[----:B------:R-:W-:Y:S05]  /*6050*/  BSYNC.RECONVERGENT B1 ;  /* 0x0000000000017941 */ /* 0x000fea0003800200 */
.L_x_1585:
        /* <DEDUP_REMOVED lines=23> */
.L_x_1588:
[----:B------:R-:W-:Y:S05]  /*61d0*/  BSYNC.RECONVERGENT B1 ;  /* 0x0000000000017941 */ /* 0x000fea0003800200 */
.L_x_1587:
        /* <DEDUP_REMOVED lines=21> */
.L_x_1590:
[----:B------:R-:W-:Y:S05]  /*6330*/  BSYNC.RECONVERGENT B1 ;  /* 0x0000000000017941 */ /* 0x000fea0003800200 */
.L_x_1589:
        /* <DEDUP_REMOVED lines=23> */
.L_x_1592:
[----:B------:R-:W-:Y:S05]  /*64b0*/  BSYNC.RECONVERGENT B1 ;  /* 0x0000000000017941 */ /* 0x000fea0003800200 */
.L_x_1591:
        /* <DEDUP_REMOVED lines=21> */
.L_x_1594:
[----:B------:R-:W-:Y:S05]  /*6610*/  BSYNC.RECONVERGENT B1 ;  /* 0x0000000000017941 */ /* 0x000fea0003800200 */
.L_x_1593:
        /* <DEDUP_REMOVED lines=21> */
.L_x_1596:
[----:B------:R-:W-:Y:S05]  /*6770*/  BSYNC.RECONVERGENT B1 ;  /* 0x0000000000017941 */ /* 0x000fea0003800200 */
.L_x_1595:
        /* <DEDUP_REMOVED lines=20> */
.L_x_1512:
[----:B------:R-:W-:Y:S05]  /*68c0*/  BSYNC.RECONVERGENT B0 ;  /* 0x0000000000007941 */ /* 0x000fea0003800200 */
.L_x_1479:
[----:B------:R-:W-:Y:S05]  /*68d0*/  @P1 EXIT ;  /* 0x000000000000194d */ /* 0x000fea0003800000 */
[----:B01--4-:R-:W0:Y:S02]  /*68e0*/  LDC.64 R2, c[0x0][0x390] ;  /* 0x0000e400ff027b82 */ /* 0x013e240000000a00 */
[----:B0-----:R-:W-:-:S05]  /*68f0*/  IMAD.WIDE.U32 R2, R0, 0x10, R2 ;  /* 0x0000001000027825 */ /* 0x001fca00078e0002 */
[----:B------:R-:W-:Y:S04]  /*6900*/  STG.E.64 desc[UR10][R2.64], R6 ;  /* 0x0000000602007986 */ /* 0x000fe8000c101b0a */
[----:B------:R-:W-:Y:S01]  /*6910*/  STG.E.64 desc[UR10][R2.64+0x8], R4 ;  /* 0x0000080402007986 */ /* 0x000fe2000c101b0a */
[----:B------:R-:W-:Y:S05]  /*6920*/  EXIT ;  /* 0x000000000000794d */ /* 0x000fea0003800000 */
.L_x_1597:
        /* <DEDUP_REMOVED lines=13> */
.L_x_2898:


//--------------------- .text._ZN6thrust24THRUST_300001_SM_1000_NS8cuda_cub4core6detail13_kernel_agentINS1_8__reduce11ReduceAgentINS0_12zip_iteratorIN4cuda3std3__45tupleIJNS0_6detail15normal_iteratorINS0_10device_ptrIdEEEENS0_17counting_iteratorIlNS0_11use_defaultESI_SI_EEEEEEEPNSB_IJdlEEESM_lNS1_9__extrema9arg_max_fIdlNSA_4lessIdEEEEEEJSL_SN_lSS_EEEvDpT0_ --------------------------
	.section	.text._ZN6thrust24THRUST_300001_SM_1000_NS8cuda_cub4core6detail13_kernel_agentINS1_8__reduce11ReduceAgentINS0_12zip_iteratorIN4cuda3std3__45tupleIJNS0_6detail15normal_iteratorINS0_10device_ptrIdEEEENS0_17counting_iteratorIlNS0_11use_defaultESI_SI_EEEEEEEPNSB_IJdlEEESM_lNS1_9__extrema9arg_max_fIdlNSA_4lessIdEEEEEEJSL_SN_lSS_EEEvDpT0_,"ax",@progbits
	.align	128
        .global         _ZN6thrust24THRUST_300001_SM_1000_NS8cuda_cub4core6detail13_kernel_agentINS1_8__reduce11ReduceAgentINS0_12zip_iteratorIN4cuda3std3__45tupleIJNS0_6detail15normal_iteratorINS0_10device_ptrIdEEEENS0_17counting_iteratorIlNS0_11use_defaultESI_SI_EEEEEEEPNSB_IJdlEEESM_lNS1_9__extrema9arg_max_fIdlNSA_4lessIdEEEEEEJSL_SN_lSS_EEEvDpT0_
        .type           _ZN6thrust24THRUST_300001_SM_1000_NS8cuda_cub4core6detail13_kernel_agentINS1_8__reduce11ReduceAgentINS0_12zip_iteratorIN4cuda3std3__45tupleIJNS0_6detail15normal_iteratorINS0_10device_ptrIdEEEENS0_17counting_iteratorIlNS0_11use_defaultESI_SI_EEEEEEEPNSB_IJdlEEESM_lNS1_9__extrema9arg_max_fIdlNSA_4lessIdEEEEEEJSL_SN_lSS_EEEvDpT0_,@function
        .size           _ZN6thrust24THRUST_300001_SM_1000_NS8cuda_cub4core6detail13_kernel_agentINS1_8__reduce11ReduceAgentINS0_12zip_iteratorIN4cuda3std3__45tupleIJNS0_6detail15normal_iteratorINS0_10device_ptrIdEEEENS0_17counting_iteratorIlNS0_11use_defaultESI_SI_EEEEEEEPNSB_IJdlEEESM_lNS1_9__extrema9arg_max_fIdlNSA_4lessIdEEEEEEJSL_SN_lSS_EEEvDpT0_,(.L_x_2899 - _ZN6thrust24THRUST_300001_SM_1000_NS8cuda_cub4core6detail13_kernel_agentINS1_8__reduce11ReduceAgentINS0_12zip_iteratorIN4cuda3std3__45tupleIJNS0_6detail15normal_iteratorINS0_10device_ptrIdEEEENS0_17counting_iteratorIlNS0_11use_defaultESI_SI_EEEEEEEPNSB_IJdlEEESM_lNS1_9__extrema9arg_max_fIdlNSA_4lessIdEEEEEEJSL_SN_lSS_EEEvDpT0_)
        .other          _ZN6thrust24THRUST_300001_SM_1000_NS8cuda_cub4core6detail13_kernel_agentINS1_8__reduce11ReduceAgentINS0_12zip_iteratorIN4cuda3std3__45tupleIJNS0_6detail15normal_iteratorINS0_10device_ptrIdEEEENS0_17counting_iteratorIlNS0_11use_defaultESI_SI_EEEEEEEPNSB_IJdlEEESM_lNS1_9__extrema9arg_max_fIdlNSA_4lessIdEEEEEEJSL_SN_lSS_EEEvDpT0_,@"STO_CUDA_ENTRY STV_DEFAULT"
_ZN6thrust24THRUST_300001_SM_1000_NS8cuda_cub4core6detail13_kernel_agentINS1_8__reduce11ReduceAgentINS0_12zip_iteratorIN4cuda3std3__45tupleIJNS0_6detail15normal_iteratorINS0_10device_ptrIdEEEENS0_17counting_iteratorIlNS0_11use_defaultESI_SI_EEEEEEEPNSB_IJdlEEESM_lNS1_9__extrema9arg_max_fIdlNSA_4lessIdEEEEEEJSL_SN_lSS_EEEvDpT0_:
.text._ZN6thrust24THRUST_300001_SM_1000_NS8cuda_cub4core6detail13_kernel_agentINS1_8__reduce11ReduceAgentINS0_12zip_iteratorIN4cuda3std3__45tupleIJNS0_6detail15normal_iteratorINS0_10device_ptrIdEEEENS0_17counting_iteratorIlNS0_11use_defaultESI_SI_EEEEEEEPNSB_IJdlEEESM_lNS1_9__extrema9arg_max_fIdlNSA_4lessIdEEEEEEJSL_SN_lSS_EEEvDpT0_:
[----:B------:R-:W-:Y:S01]  /*0000*/  LDC R1, c[0x0][0x37c] ;  /* 0x0000df00ff017b82 */ /* 0x000fe20000000800 */
[----:B------:R-:W0:Y:S02]  /*0010*/  LDCU.64 UR4, c[0x0][0x398] ;  /* 0x00007300ff0477ac */ /* 0x000e240008000a00 */
[----:B0-----:R-:W-:-:S04]  /*0020*/  ISETP.NE.U32.AND P0, PT, RZ, UR4, PT ;  /* 0x00000004ff007c0c */ /* 0x001fc8000bf05070 */
[----:B------:R-:W-:-:S13]  /*0030*/  ISETP.NE.AND.EX P0, PT, RZ, UR5, PT, P0 ;  /* 0x00000005ff007c0c */ /* 0x000fda000bf05300 */
[----:B------:R-:W-:Y:S05]  /*0040*/  @!P0 EXIT ;  /* 0x000000000000894d */ /* 0x000fea0003800000 */
[----:B------:R-:W-:Y:S01]  /*0050*/  UISETP.GT.U32.AND UP0, UPT, UR4, 0x4ff, UPT ;  /* 0x000004ff0400788c */ /* 0x000fe2000bf04070 */
[----:B------:R-:W-:Y:S01]  /*0060*/  BSSY.RECONVERGENT B0, `(.L_x_1598) ;  /* 0x0000641000007945 */ /* 0x000fe20003800200 */
[----:B------:R-:W0:Y:S02]  /*0070*/  LDCU.64 UR8, c[0x0][0x358] ;  /* 0x00006b00ff0877ac */ /* 0x000e240008000a00 */
[----:B------:R-:W-:-:S09]  /*0080*/  UISETP.GT.AND.EX UP0, UPT, UR5, URZ, UPT, UP0 ;  /* 0x000000ff0500728c */ /* 0x000fd2000bf04300 */
        /* <DEDUP_REMOVED lines=9> */
[----:B------:R-:W1:Y:S01]  /*0120*/  LDC.64 R2, c[0x0][0x380] ;  /* 0x0000e000ff027b82 */ /* 0x000e620000000a00 */
[----:B------:R-:W2:Y:S01]  /*0130*/  LDCU.64 UR6, c[0x0][0x388] ;  /* 0x00007100ff0677ac */ /* 0x000ea20008000a00 */
[----:B-1----:R-:W-:-:S06]  /*0140*/  IMAD.WIDE.U32 R2, R0, 0x8, R2 ;  /* 0x0000000800027825 */ /* 0x002fcc00078e0002 */
[----:B0-----:R-:W5:Y:S01]  /*0150*/  LDG.E.64 R2, desc[UR8][R2.64] ;  /* 0x0000000802027981 */ /* 0x001f62000c1e1b00 */
[C---:B--2---:R-:W-:Y:S01]  /*0160*/  IADD3 R9, P0, PT, R0.reuse, UR6, RZ ;  /* 0x0000000600097c10 */ /* 0x044fe2000ff1e0ff */
[----:B------:R-:W-:-:S04]  /*0170*/  VIADD R10, R0, 0x100 ;  /* 0x00000100000a7836 */ /* 0x000fc80000000000 */
[----:B------:R-:W-:-:S08]  /*0180*/  IMAD.X R8, RZ, RZ, UR7, P0 ;  /* 0x00000007ff087e24 */ /* 0x000fd000080e06ff */
.L_x_1601:
[----:B0-----:R-:W-:Y:S05]  /*0190*/  BSYNC.RECONVERGENT B1 ;  /* 0x0000000000017941 */ /* 0x001fea0003800200 */
.L_x_1600:
[----:B------:R-:W-:Y:S01]  /*01a0*/  ISETP.GE.AND P0, PT, R10, UR4, PT ;  /* 0x000000040a007c0c */ /* 0x000fe2000bf06270 */
[----:B------:R-:W-:-:S12]  /*01b0*/  BSSY.RECONVERGENT B1, `(.L_x_1602) ;  /* 0x00000a9000017945 */ /* 0x000fd80003800200 */
[----:B------:R-:W-:Y:S05]  /*01c0*/  @P0 BRA `(.L_x_1603) ;  /* 0x00000008009c0947 */ /* 0x000fea0003800000 */
[----:B------:R-:W-:Y:S01]  /*01d0*/  LOP3.LUT R4, RZ, R10, RZ, 0x33, !PT ;  /* 0x0000000aff047212 */ /* 0x000fe200078e33ff */
[----:B------:R-:W-:Y:S04]  /*01e0*/  BSSY.RECONVERGENT B2, `(.L_x_1604) ;  /* 0x0000034000027945 */ /* 0x000fe80003800200 */
[----:B------:R-:W-:-:S05]  /*01f0*/  VIADD R16, R4, UR4 ;  /* 0x0000000404107c36 */ /* 0x000fca0008000000 */
[----:B------:R-:W-:-:S04]  /*0200*/  LOP3.LUT R4, R16, 0x300, RZ, 0xc0, !PT ;  /* 0x0000030010047812 */ /* 0x000fc800078ec0ff */
[----:B------:R-:W-:-:S13]  /*0210*/  ISETP.NE.AND P0, PT, R4, 0x300, PT ;  /* 0x000003000400780c */ /* 0x000fda0003f05270 */
[----:B------:R-:W-:Y:S05]  /*0220*/  @!P0 BRA `(.L_x_1605) ;  /* 0x0000000000bc8947 */ /* 0x000fea0003800000 */
[----:B------:R-:W0:Y:S01]  /*0230*/  LDC.64 R4, c[0x0][0x380] ;  /* 0x0000e000ff047b82 */ /* 0x000e220000000a00 */
[----:B------:R-:W1:Y:S01]  /*0240*/  LDCU.64 UR6, c[0x0][0x388] ;  /* 0x00007100ff0677ac */ /* 0x000e620008000a00 */
[----:B------:R-:W-:-:S04]  /*0250*/  LEA.HI R6, R16, 0x1, RZ, 0x18 ;  /* 0x0000000110067811 */ /* 0x000fc800078fc0ff */
[----:B------:R-:W-:-:S05]  /*0260*/  LOP3.LUT R6, R6, 0x3, RZ, 0xc0, !PT ;  /* 0x0000000306067812 */ /* 0x000fca00078ec0ff */
[----:B------:R-:W-:Y:S01]  /*0270*/  IMAD.MOV R11, RZ, RZ, -R6 ;  /* 0x000000ffff0b7224 */ /* 0x000fe200078e0a06 */
[C---:B-1----:R-:W-:Y:S01]  /*0280*/  IADD3 R14, P0, PT, R10.reuse, UR6, RZ ;  /* 0x000000060a0e7c10 */ /* 0x042fe2000ff1e0ff */
[----:B0-----:R-:W-:-:S04]  /*0290*/  IMAD.WIDE.U32 R4, R10, 0x8, R4 ;  /* 0x000000080a047825 */ /* 0x001fc800078e0004 */
[----:B------:R-:W-:Y:S02]  /*02a0*/  IMAD.MOV.U32 R12, RZ, RZ, R4 ;  /* 0x000000ffff0c7224 */ /* 0x000fe400078e0004 */
[----:B------:R-:W-:Y:S02]  /*02b0*/  IMAD.MOV.U32 R13, RZ, RZ, R5 ;  /* 0x000000ffff0d7224 */ /* 0x000fe400078e0005 */
[----:B------:R-:W-:-:S07]  /*02c0*/  IMAD.X R15, RZ, RZ, UR7, P0 ;  /* 0x00000007ff0f7e24 */ /* 0x000fce00080e06ff */
.L_x_1608:
        /* <DEDUP_REMOVED lines=31> */
.L_x_1607:
[----:B------:R-:W-:Y:S05]  /*04c0*/  BSYNC.RECONVERGENT B3 ;  /* 0x0000000000037941 */ /* 0x000fea0003800200 */
.L_x_1606:
[----:B------:R-:W-:Y:S01]  /*04d0*/  IADD3 R14, P0, PT, R14, 0x100, RZ ;  /* 0x000001000e0e7810 */ /* 0x000fe20007f1e0ff */
[----:B------:R-:W-:Y:S02]  /*04e0*/  VIADD R10, R10, 0x100 ;  /* 0x000001000a0a7836 */ /* 0x000fe40000000000 */
[----:B------:R-:W-:Y:S02]  /*04f0*/  IMAD.X R13, RZ, RZ, R13, P3 ;  /* 0x000000ffff0d7224 */ /* 0x000fe400018e060d */
[----:B------:R-:W-:Y:S01]  /*0500*/  IMAD.X R15, RZ, RZ, R15, P0 ;  /* 0x000000ffff0f7224 */ /* 0x000fe200000e060f */
[----:B------:R-:W-:Y:S07]  /*0510*/  @P2 BRA `(.L_x_1608) ;  /* 0xfffffffc006c2947 */ /* 0x000fee000383ffff */
.L_x_1605:
[----:B------:R-:W-:Y:S05]  /*0520*/  BSYNC.RECONVERGENT B2 ;  /* 0x0000000000027941 */ /* 0x000fea0003800200 */
.L_x_1604:
[----:B------:R-:W-:-:S13]  /*0530*/  ISETP.GE.U32.AND P0, PT, R16, 0x300, PT ;  /* 0x000003001000780c */ /* 0x000fda0003f06070 */
[----:B------:R-:W-:Y:S05]  /*0540*/  @!P0 BRA `(.L_x_1603) ;  /* 0x0000000400bc8947 */ /* 0x000fea0003800000 */
[----:B------:R-:W0:Y:S01]  /*0550*/  LDC.64 R4, c[0x0][0x380] ;  /* 0x0000e000ff047b82 */ /* 0x000e220000000a00 */
[----:B------:R-:W-:-:S07]  /*0560*/  VIADD R20, R10, 0x200 ;  /* 0x000002000a147836 */ /* 0x000fce0000000000 */
[----:B------:R-:W1:Y:S02]  /*0570*/  LDC.64 R6, c[0x0][0x388] ;  /* 0x0000e200ff067b82 */ /* 0x000e640000000a00 */
.L_x_1617:
[----:B------:R-:W-:-:S04]  /*0580*/  VIADD R17, R20, 0xfffffe00 ;  /* 0xfffffe0014117836 */ /* 0x000fc80000000000 */
[----:B0-----:R-:W-:-:S05]  /*0590*/  IMAD.WIDE R24, R17, 0x8, R4 ;  /* 0x0000000811187825 */ /* 0x001fca00078e0204 */
[----:B------:R-:W2:Y:S04]  /*05a0*/  LDG.E.64 R18, desc[UR8][R24.64] ;  /* 0x0000000818127981 */ /* 0x000ea8000c1e1b00 */
[----:B-----5:R0:W5:Y:S04]  /*05b0*/  LDG.E.64 R14, desc[UR8][R24.64+0x800] ;  /* 0x00080008180e7981 */ /* 0x020168000c1e1b00 */
[----:B------:R0:W5:Y:S04]  /*05c0*/  LDG.E.64 R12, desc[UR8][R24.64+0x1000] ;  /* 0x00100008180c7981 */ /* 0x000168000c1e1b00 */
[----:B------:R0:W5:Y:S01]  /*05d0*/  LDG.E.64 R10, desc[UR8][R24.64+0x1800] ;  /* 0x00180008180a7981 */ /* 0x000162000c1e1b00 */
[----:B-1----:R-:W-:Y:S01]  /*05e0*/  IADD3 R26, P1, PT, R17, R6, RZ ;  /* 0x00000006111a7210 */ /* 0x002fe20007f3e0ff */
[----:B------:R-:W-:Y:S01]  /*05f0*/  BSSY.RECONVERGENT B2, `(.L_x_1609) ;  /* 0x0000017000027945 */ /* 0x000fe20003800200 */
[----:B------:R-:W-:-:S02]  /*0600*/  VIADD R23, R20, 0xffffff00 ;  /* 0xffffff0014177836 */ /* 0x000fc40000000000 */
[----:B------:R-:W-:Y:S01]  /*0610*/  LEA.HI.X.SX32 R27, R17, R7, 0x1, P1 ;  /* 0x00000007111b7211 */ /* 0x000fe200008f0eff */
[----:B------:R-:W-:-:S04]  /*0620*/  IMAD.MOV.U32 R22, RZ, RZ, R26 ;  /* 0x000000ffff167224 */ /* 0x000fc800078e001a */
        /* <DEDUP_REMOVED lines=19> */
.L_x_1610:
[----:B------:R-:W-:Y:S05]  /*0760*/  BSYNC.RECONVERGENT B2 ;  /* 0x0000000000027941 */ /* 0x000fea0003800200 */
.L_x_1609:
[----:B-----5:R-:W-:Y:S01]  /*0770*/  DSETP.GEU.AND P0, PT, R16, R14, PT ;  /* 0x0000000e1000722a */ /* 0x020fe20003f0e000 */
[C---:B------:R-:W-:Y:S01]  /*0780*/  IADD3 R19, P1, PT, R23.reuse, R6, RZ ;  /* 0x0000000617137210 */ /* 0x040fe20007f3e0ff */
[----:B------:R-:W-:Y:S01]  /*0790*/  BSSY.RECONVERGENT B2, `(.L_x_1611) ;  /* 0x0000015000027945 */ /* 0x000fe20003800200 */
[----:B------:R-:W-:Y:S02]  /*07a0*/  IMAD.MOV.U32 R2, RZ, RZ, R14 ;  /* 0x000000ffff027224 */ /* 0x000fe400078e000e */
[----:B------:R-:W-:Y:S01]  /*07b0*/  LEA.HI.X.SX32 R18, R23, R7, 0x1, P1 ;  /* 0x0000000717127211 */ /* 0x000fe200008f0eff */
        /* <DEDUP_REMOVED lines=18> */
.L_x_1612:
[----:B------:R-:W-:Y:S05]  /*08e0*/  BSYNC.RECONVERGENT B2 ;  /* 0x0000000000027941 */ /* 0x000fea0003800200 */
.L_x_1611:
[----:B------:R-:W-:Y:S01]  /*08f0*/  DSETP.GEU.AND P0, PT, R2, R12, PT ;  /* 0x0000000c0200722a */ /* 0x000fe20003f0e000 */
[CC--:B------:R-:W-:Y:S01]  /*0900*/  IADD3 R22, P1, PT, R20.reuse, R6.reuse, RZ ;  /* 0x0000000614167210 */ /* 0x0c0fe20007f3e0ff */
[C---:B------:R-:W-:Y:S01]  /*0910*/  VIADD R16, R20.reuse, 0x100 ;  /* 0x0000010014107836 */ /* 0x040fe20000000000 */
[----:B------:R-:W-:Y:S01]  /*0920*/  BSSY.RECONVERGENT B2, `(.L_x_1613) ;  /* 0x0000016000027945 */ /* 0x000fe20003800200 */
[----:B------:R-:W-:Y:S01]  /*0930*/  IMAD.MOV.U32 R14, RZ, RZ, R12 ;  /* 0x000000ffff0e7224 */ /* 0x000fe200078e000c */
[----:B------:R-:W-:Y:S01]  /*0940*/  LEA.HI.X.SX32 R19, R20, R7, 0x1, P1 ;  /* 0x0000000714137211 */ /* 0x000fe200008f0eff */
[----:B------:R-:W-:Y:S01]  /*0950*/  IMAD.MOV.U32 R17, RZ, RZ, R22 ;  /* 0x000000ffff117224 */ /* 0x000fe200078e0016 */
[----:B------:R-:W-:Y:S01]  /*0960*/  IADD3 R24, P2, PT, R16, R6, RZ ;  /* 0x0000000610187210 */ /* 0x000fe20007f5e0ff */
[----:B------:R-:W-:Y:S02]  /*0970*/  IMAD.MOV.U32 R15, RZ, RZ, R13 ;  /* 0x000000ffff0f7224 */ /* 0x000fe400078e000d */
[----:B------:R-:W-:-:S04]  /*0980*/  IMAD.MOV.U32 R18, RZ, RZ, R19 ;  /* 0x000000ffff127224 */ /* 0x000fc800078e0013 */
[----:B------:R-:W-:Y:S06]  /*0990*/  @!P0 BRA `(.L_x_1614) ;  /* 0x0000000000388947 */ /* 0x000fec0003800000 */
        /* <DEDUP_REMOVED lines=14> */
.L_x_1614:
[----:B------:R-:W-:Y:S05]  /*0a80*/  BSYNC.RECONVERGENT B2 ;  /* 0x0000000000027941 */ /* 0x000fea0003800200 */
.L_x_1613:
[----:B------:R-:W-:Y:S01]  /*0a90*/  DSETP.GEU.AND P0, PT, R14, R10, PT ;  /* 0x0000000a0e00722a */ /* 0x000fe20003f0e000 */
[----:B------:R-:W-:Y:S01]  /*0aa0*/  LEA.HI.X.SX32 R13, R16, R7, 0x1, P2 ;  /* 0x00000007100d7211 */ /* 0x000fe200010f0eff */
[----:B------:R-:W-:Y:S01]  /*0ab0*/  BSSY.RECONVERGENT B2, `(.L_x_1615) ;  /* 0x0000014000027945 */ /* 0x000fe20003800200 */
[----:B------:R-:W-:Y:S02]  /*0ac0*/  IMAD.MOV.U32 R9, RZ, RZ, R24 ;  /* 0x000000ffff097224 */ /* 0x000fe400078e0018 */
[----:B------:R-:W-:Y:S02]  /*0ad0*/  IMAD.MOV.U32 R2, RZ, RZ, R10 ;  /* 0x000000ffff027224 */ /* 0x000fe400078e000a */
[----:B------:R-:W-:Y:S02]  /*0ae0*/  IMAD.MOV.U32 R8, RZ, RZ, R13 ;  /* 0x000000ffff087224 */ /* 0x000fe400078e000d */
[----:B------:R-:W-:-:S05]  /*0af0*/  IMAD.MOV.U32 R3, RZ, RZ, R11 ;  /* 0x000000ffff037224 */ /* 0x000fca00078e000b */
        /* <DEDUP_REMOVED lines=15> */
.L_x_1616:
[----:B------:R-:W-:Y:S05]  /*0bf0*/  BSYNC.RECONVERGENT B2 ;  /* 0x0000000000027941 */ /* 0x000fea0003800200 */
.L_x_1615:
[C---:B------:R-:W-:Y:S02]  /*0c00*/  VIADD R10, R20.reuse, 0x200 ;  /* 0x00000200140a7836 */ /* 0x040fe40000000000 */
[----:B------:R-:W-:-:S03]  /*0c10*/  VIADD R20, R20, 0x400 ;  /* 0x0000040014147836 */ /* 0x000fc60000000000 */
[----:B------:R-:W-:-:S13]  /*0c20*/  ISETP.GE.AND P0, PT, R10, UR5, PT ;  /* 0x000000050a007c0c */ /* 0x000fda000bf06270 */
[----:B------:R-:W-:Y:S05]  /*0c30*/  @!P0 BRA `(.L_x_1617) ;  /* 0xfffffff800508947 */ /* 0x000fea000383ffff */
.L_x_1603:
[----:B------:R-:W-:Y:S05]  /*0c40*/  BSYNC.RECONVERGENT B1 ;  /* 0x0000000000017941 */ /* 0x000fea0003800200 */
.L_x_1602:
[----:B------:R-:W0:Y:S02]  /*0c50*/  LDCU UR6, c[0x0][0x398] ;  /* 0x00007300ff0677ac */ /* 0x000e240008000800 */
[----:B0-----:R-:W-:-:S09]  /*0c60*/  UISETP.GE.AND UP0, UPT, UR6, 0x100, UPT ;  /* 0x000001000600788c */ /* 0x001fd2000bf06270 */
[----:B------:R-:W-:Y:S05]  /*0c70*/  BRA.U !UP0, `(.L_x_1618) ;  /* 0x0000001508507547 */ /* 0x000fea000b800000 */
        /* <DEDUP_REMOVED lines=32> */
.L_x_1620:
[----:B------:R-:W-:Y:S05]  /*0e80*/  BSYNC.RECONVERGENT B1 ;  /* 0x0000000000017941 */ /* 0x000fea0003800200 */
.L_x_1619:
        /* <DEDUP_REMOVED lines=12> */
[----:B---3--:R-:W-:Y:S01]  /*0f50*/  MOV R8, R14 ;  /* 0x0000000e00087202 */ /* 0x008fe20000000f00 */
[----:B----4-:R-:W-:Y:S02]  /*0f60*/  IMAD.MOV.U32 R9, RZ, RZ, R13 ;  /* 0x000000ffff097224 */ /* 0x010fe400078e000d */
[----:B------:R-:W-:Y:S02]  /*0f70*/  IMAD.MOV.U32 R2, RZ, RZ, R6 ;  /* 0x000000ffff027224 */ /* 0x000fe400078e0006 */
[----:B------:R-:W-:-:S08]  /*0f80*/  IMAD.MOV.U32 R3, RZ, RZ, R7 ;  /* 0x000000ffff037224 */ /* 0x000fd000078e0007 */
        /* <DEDUP_REMOVED lines=15> */
.L_x_1622:
[----:B------:R-:W-:Y:S05]  /*1080*/  BSYNC.RECONVERGENT B1 ;  /* 0x0000000000017941 */ /* 0x000fea0003800200 */
.L_x_1621:
        /* <DEDUP_REMOVED lines=31> */
.L_x_1624:
[----:B------:R-:W-:Y:S05]  /*1280*/  BSYNC.RECONVERGENT B1 ;  /* 0x0000000000017941 */ /* 0x000fea0003800200 */
.L_x_1623:
        /* <DEDUP_REMOVED lines=31> */
.L_x_1626:
[----:B------:R-:W-:Y:S05]  /*1480*/  BSYNC.RECONVERGENT B1 ;  /* 0x0000000000017941 */ /* 0x000fea0003800200 */
.L_x_1625:
        /* <DEDUP_REMOVED lines=12> */
[----:B--2---:R-:W-:Y:S01]  /*1550*/  IMAD.MOV.U32 R14, RZ, RZ, R7 ;  /* 0x000000ffff0e7224 */ /* 0x004fe200078e0007 */
[----:B------:R-:W-:Y:S01]  /*1560*/  MOV R13, R5 ;  /* 0x00000005000d7202 */ /* 0x000fe20000000f00 */
[----:B----4-:R-:W-:Y:S02]  /*1570*/  IMAD.MOV.U32 R15, RZ, RZ, R6 ;  /* 0x000000ffff0f7224 */ /* 0x010fe400078e0006 */
        /* <DEDUP_REMOVED lines=16> */
.L_x_1628:
[----:B------:R-:W-:Y:S05]  /*1680*/  BSYNC.RECONVERGENT B1 ;  /* 0x0000000000017941 */ /* 0x000fea0003800200 */
.L_x_1627:
        /* <DEDUP_REMOVED lines=11> */
.L_x_1630:
[----:B------:R-:W-:Y:S05]  /*1740*/  BSYNC.RECONVERGENT B1 ;  /* 0x0000000000017941 */ /* 0x000fea0003800200 */
.L_x_1629:
        /* <DEDUP_REMOVED lines=8> */
[----:B-1234-:R-:W1:Y:S04]  /*17d0*/  LDS.128 R4, [R0+0x20] ;  /* 0x0000200000047984 */ /* 0x01ee680000000c00 */
[----:B------:R2:W3:Y:S04]  /*17e0*/  LDS.64 R2, [R0+0x80] ;  /* 0x0000800000027984 */ /* 0x0004e80000000a00 */
[----:B------:R2:W4:Y:S01]  /*17f0*/  LDS.128 R8, [R0+0x30] ;  /* 0x0000300000087984 */ /* 0x0005220000000c00 */
        /* <DEDUP_REMOVED lines=20> */
.L_x_1633:
[----:B------:R-:W-:Y:S05]  /*1940*/  BSYNC.RECONVERGENT B1 ;  /* 0x0000000000017941 */ /* 0x000fea0003800200 */
.L_x_1632:
        /* <DEDUP_REMOVED lines=23> */
.L_x_1635:
[----:B------:R-:W-:Y:S05]  /*1ac0*/  BSYNC.RECONVERGENT B1 ;  /* 0x0000000000017941 */ /* 0x000fea0003800200 */
.L_x_1634:
        /* <DEDUP_REMOVED lines=21> */
.L_x_1637:
[----:B------:R-:W-:Y:S05]  /*1c20*/  BSYNC.RECONVERGENT B1 ;  /* 0x0000000000017941 */ /* 0x000fea0003800200 */
.L_x_1636:
        /* <DEDUP_REMOVED lines=23> */
.L_x_1639:
[----:B------:R-:W-:Y:S05]  /*1da0*/  BSYNC.RECONVERGENT B1 ;  /* 0x0000000000017941 */ /* 0x000fea0003800200 */
.L_x_1638:
[----:B------:R-:W-:Y:S01]  /*1db0*/  DSETP.GEU.AND P0, PT, R12, R18, PT ;  /* 0x000000120c00722a */ /* 0x000fe20003f0e000 */
[----:B------:R-:W-:Y:S01]  /*1dc0*/  BSSY.RECONVERGENT B1, `(.L_x_1640) ;  /* 0x0000014000017945 */ /* 0x000fe20003800200 */
[----:B------:R-:W-:Y:S01]  /*1dd0*/  IMAD.MOV.U32 R14, RZ, RZ, R18 ;  /* 0x000000ffff0e7224 */ /* 0x000fe200078e0012 */
[----:B------:R-:W-:Y:S01]  /*1de0*/  MOV R15, R19 ;  /* 0x00000013000f7202 */ /* 0x000fe20000000f00 */
[----:B-1----:R-:W-:Y:S02]  /*1df0*/  IMAD.MOV.U32 R21, RZ, RZ, R8 ;  /* 0x000000ffff157224 */ /* 0x002fe400078e0008 */
[----:B------:R-:W-:-:S08]  /*1e00*/  IMAD.MOV.U32 R23, RZ, RZ, R9 ;  /* 0x000000ffff177224 */ /* 0x000fd000078e0009 */
        /* <DEDUP_REMOVED lines=15> */
.L_x_1641:
[----:B------:R-:W-:Y:S05]  /*1f00*/  BSYNC.RECONVERGENT B1 ;  /* 0x0000000000017941 */ /* 0x000fea0003800200 */
.L_x_1640:
        /* <DEDUP_REMOVED lines=21> */
.L_x_1643:
[----:B------:R-:W-:Y:S05]  /*2060*/  BSYNC.RECONVERGENT B1 ;  /* 0x0000000000017941 */ /* 0x000fea0003800200 */
.L_x_1642:
        /* <DEDUP_REMOVED lines=21> */
.L_x_1618:
[----:B------:R-:W0:Y:S01]  /*21c0*/  S2R R4, SR_LANEID ;  /* 0x0000000000047919 */ /* 0x000e220000000000 */
[----:B------:R-:W-:Y:S01]  /*21d0*/  LOP3.LUT R5, R0, 0x3e0, RZ, 0xc0, !PT ;  /* 0x000003e000057812 */ /* 0x000fe200078ec0ff */
[----:B------:R-:W-:Y:S01]  /*21e0*/  BSSY.RECONVERGENT B1, `(.L_x_1644) ;  /* 0x0000024000017945 */ /* 0x000fe20003800200 */
[----:B------:R-:W-:Y:S02]  /*21f0*/  IMAD.MOV.U32 R12, RZ, RZ, R9 ;  /* 0x000000ffff0c7224 */ /* 0x000fe400078e0009 */
[----:B------:R-:W-:Y:S02]  /*2200*/  IMAD.MOV.U32 R14, RZ, RZ, R8 ;  /* 0x000000ffff0e7224 */ /* 0x000fe400078e0008 */
[----:B------:R-:W-:Y:S01]  /*2210*/  VIADD R6, R5, 0x20 ;  /* 0x0000002005067836 */ /* 0x000fe20000000000 */
[----:B------:R-:W-:Y:S01]  /*2220*/  LOP3.LUT R5, RZ, R5, RZ, 0x33, !PT ;  /* 0x00000005ff057212 */ /* 0x000fe200078e33ff */
[----:B-----5:R-:W-:-:S03]  /*2230*/  IMAD.MOV.U32 R7, RZ, RZ, R3 ;  /* 0x000000ffff077224 */ /* 0x020fc600078e0003 */
[----:B------:R-:W-:Y:S01]  /*2240*/  ISETP.GT.AND P0, PT, R6, UR6, PT ;  /* 0x0000000606007c0c */ /* 0x000fe2000bf04270 */
[----:B------:R-:W-:Y:S02]  /*2250*/  VIADD R5, R5, UR6 ;  /* 0x0000000605057c36 */ /* 0x000fe40008000000 */
[----:B------:R-:W-:-:S03]  /*2260*/  IMAD.MOV.U32 R6, RZ, RZ, R2 ;  /* 0x000000ffff067224 */ /* 0x000fc600078e0002 */
[----:B------:R-:W-:-:S05]  /*2270*/  SEL R5, R5, 0x1f, P0 ;  /* 0x0000001f05057807 */ /* 0x000fca0000000000 */
[----:B------:R1:W2:Y:S04]  /*2280*/  SHFL.DOWN PT, R10, R2, 0x1, R5 ;  /* 0x08200000020a7989 */ /* 0x0002a800000e0005 */
[----:B------:R1:W3:Y:S04]  /*2290*/  SHFL.DOWN PT, R11, R3, 0x1, R5 ;  /* 0x08200000030b7989 */ /* 0x0002e800000e0005 */
[----:B------:R1:W4:Y:S01]  /*22a0*/  SHFL.DOWN PT, R16, R9, 0x1, R5 ;  /* 0x0820000009107989 */ /* 0x00032200000e0005 */
[----:B0-----:R-:W-:-:S03]  /*22b0*/  ISETP.GE.AND P0, PT, R4, R5, PT ;  /* 0x000000050400720c */ /* 0x001fc60003f06270 */
[----:B------:R1:W0:Y:S10]  /*22c0*/  SHFL.DOWN PT, R13, R8, 0x1, R5 ;  /* 0x08200000080d7989 */ /* 0x00023400000e0005 */
[----:B-1----:R-:W-:Y:S05]  /*22d0*/  @P0 BRA `(.L_x_1645) ;  /* 0x0000000000500947 */ /* 0x002fea0003800000 */
[----:B--23--:R-:W-:Y:S01]  /*22e0*/  DSETP.GEU.AND P0, PT, R2, R10, PT ;  /* 0x0000000a0200722a */ /* 0x00cfe20003f0e000 */
        /* <DEDUP_REMOVED lines=19> */
.L_x_1645:
[----:B------:R-:W-:Y:S05]  /*2420*/  BSYNC.RECONVERGENT B1 ;  /* 0x0000000000017941 */ /* 0x000fea0003800200 */
.L_x_1644:
[----:B------:R-:W-:Y:S01]  /*2430*/  VIADD R2, R4, 0x2 ;  /* 0x0000000204027836 */ /* 0x000fe20000000000 */
[----:B------:R1:W1:Y:S01]  /*2440*/  SHFL.DOWN PT, R8, R6, 0x2, R5 ;  /* 0x0840000006087989 */ /* 0x00026200000e0005 */
[----:B------:R-:W-:Y:S01]  /*2450*/  BSSY.RECONVERGENT B1, `(.L_x_1646) ;  /* 0x000001e000017945 */ /* 0x000fe20003800200 */
[----:B--2---:R-:W-:Y:S01]  /*2460*/  IMAD.MOV.U32 R10, RZ, RZ, R12 ;  /* 0x000000ffff0a7224 */ /* 0x004fe200078e000c */
[----:B----4-:R-:W-:Y:S01]  /*2470*/  MOV R16, R14 ;  /* 0x0000000e00107202 */ /* 0x010fe20000000f00 */
[----:B------:R2:W4:Y:S01]  /*2480*/  SHFL.DOWN PT, R9, R7, 0x2, R5 ;  /* 0x0840000007097989 */ /* 0x00052200000e0005 */
[----:B------:R-:W-:Y:S01]  /*2490*/  ISETP.GT.AND P0, PT, R2, R5, PT ;  /* 0x000000050200720c */ /* 0x000fe20003f04270 */
[----:B------:R-:W-:Y:S02]  /*24a0*/  IMAD.MOV.U32 R2, RZ, RZ, R6 ;  /* 0x000000ffff027224 */ /* 0x000fe400078e0006 */
[----:B---3--:R2:W3:Y:S01]  /*24b0*/  SHFL.DOWN PT, R11, R12, 0x2, R5 ;  /* 0x084000000c0b7989 */ /* 0x0084e200000e0005 */
[----:B------:R-:W-:-:S03]  /*24c0*/  IMAD.MOV.U32 R3, RZ, RZ, R7 ;  /* 0x000000ffff037224 */ /* 0x000fc600078e0007 */
[----:B0-----:R2:W0:Y:S06]  /*24d0*/  SHFL.DOWN PT, R13, R14, 0x2, R5 ;  /* 0x084000000e0d7989 */ /* 0x00142c00000e0005 */
[----:B------:R-:W-:Y:S05]  /*24e0*/  @P0 BRA `(.L_x_1647) ;  /* 0x0000000000500947 */ /* 0x000fea0003800000 */
[----:B-1--4-:R-:W-:Y:S01]  /*24f0*/  DSETP.GEU.AND P0, PT, R6, R8, PT ;  /* 0x000000080600722a */ /* 0x012fe20003f0e000 */
        /* <DEDUP_REMOVED lines=19> */
.L_x_1647:
[----:B------:R-:W-:Y:S05]  /*2630*/  BSYNC.RECONVERGENT B1 ;  /* 0x0000000000017941 */ /* 0x000fea0003800200 */
.L_x_1646:
[----:B-1----:R-:W-:Y:S01]  /*2640*/  VIADD R6, R4, 0x4 ;  /* 0x0000000404067836 */ /* 0x002fe20000000000 */
[----:B------:R1:W1:Y:S01]  /*2650*/  SHFL.DOWN PT, R8, R2, 0x4, R5 ;  /* 0x0880000002087989 */ /* 0x00026200000e0005 */
[----:B------:R-:W-:Y:S01]  /*2660*/  BSSY.RECONVERGENT B1, `(.L_x_1648) ;  /* 0x000001e000017945 */ /* 0x000fe20003800200 */
[----:B--2---:R-:W-:Y:S02]  /*2670*/  IMAD.MOV.U32 R12, RZ, RZ, R10 ;  /* 0x000000ffff0c7224 */ /* 0x004fe400078e000a */
[----:B------:R-:W-:Y:S01]  /*2680*/  ISETP.GT.AND P0, PT, R6, R5, PT ;  /* 0x000000050600720c */ /* 0x000fe20003f04270 */
[----:B----4-:R2:W4:Y:S01]  /*2690*/  SHFL.DOWN PT, R9, R3, 0x4, R5 ;  /* 0x0880000003097989 */ /* 0x01052200000e0005 */
[----:B------:R-:W-:Y:S02]  /*26a0*/  IMAD.MOV.U32 R14, RZ, RZ, R16 ;  /* 0x000000ffff0e7224 */ /* 0x000fe400078e0010 */
[----:B------:R-:W-:Y:S01]  /*26b0*/  IMAD.MOV.U32 R6, RZ, RZ, R2 ;  /* 0x000000ffff067224 */ /* 0x000fe200078e0002 */
[----:B---3--:R2:W3:Y:S01]  /*26c0*/  SHFL.DOWN PT, R11, R10, 0x4, R5 ;  /* 0x088000000a0b7989 */ /* 0x0084e200000e0005 */
[----:B------:R-:W-:-:S03]  /*26d0*/  IMAD.MOV.U32 R7, RZ, RZ, R3 ;  /* 0x000000ffff077224 */ /* 0x000fc600078e0003 */
[----:B0-----:R2:W0:Y:S04]  /*26e0*/  SHFL.DOWN PT, R13, R16, 0x4, R5 ;  /* 0x08800000100d7989 */ /* 0x00142800000e0005 */
        /* <DEDUP_REMOVED lines=21> */
.L_x_1649:
[----:B------:R-:W-:Y:S05]  /*2840*/  BSYNC.RECONVERGENT B1 ;  /* 0x0000000000017941 */ /* 0x000fea0003800200 */
.L_x_1648:
        /* <DEDUP_REMOVED lines=32> */
.L_x_1651:
[----:B------:R-:W-:Y:S05]  /*2a50*/  BSYNC.RECONVERGENT B1 ;  /* 0x0000000000017941 */ /* 0x000fea0003800200 */
.L_x_1650:
[----:B-1----:R-:W-:Y:S01]  /*2a60*/  VIADD R8, R4, 0x10 ;  /* 0x0000001004087836 */ /* 0x002fe20000000000 */
[----:B------:R1:W1:Y:S01]  /*2a70*/  SHFL.DOWN PT, R6, R2, 0x10, R5 ;  /* 0x0a00000002067989 */ /* 0x00026200000e0005 */
[----:B------:R-:W-:Y:S01]  /*2a80*/  BSSY.RECONVERGENT B1, `(.L_x_1652) ;  /* 0x000001e000017945 */ /* 0x000fe20003800200 */
[----:B--2---:R-:W-:Y:S01]  /*2a90*/  IMAD.MOV.U32 R14, RZ, RZ, R10 ;  /* 0x000000ffff0e7224 */ /* 0x004fe200078e000a */
[----:B------:R-:W-:Y:S01]  /*2aa0*/  MOV R15, R16 ;  /* 0x00000010000f7202 */ /* 0x000fe20000000f00 */
[----:B------:R2:W1:Y:S01]  /*2ab0*/  SHFL.DOWN PT, R7, R3, 0x10, R5 ;  /* 0x0a00000003077989 */ /* 0x00046200000e0005 */
[----:B------:R-:W-:Y:S01]  /*2ac0*/  ISETP.GT.AND P0, PT, R8, R5, PT ;  /* 0x000000050800720c */ /* 0x000fe20003f04270 */
[----:B------:R-:W-:Y:S02]  /*2ad0*/  IMAD.MOV.U32 R12, RZ, RZ, R2 ;  /* 0x000000ffff0c7224 */ /* 0x000fe400078e0002 */
[----:B----4-:R2:W4:Y:S01]  /*2ae0*/  SHFL.DOWN PT, R9, R10, 0x10, R5 ;  /* 0x0a0000000a097989 */ /* 0x01052200000e0005 */
[----:B0-----:R-:W-:-:S03]  /*2af0*/  IMAD.MOV.U32 R13, RZ, RZ, R3 ;  /* 0x000000ffff0d7224 */ /* 0x001fc600078e0003 */
[----:B---3--:R2:W0:Y:S06]  /*2b00*/  SHFL.DOWN PT, R11, R16, 0x10, R5 ;  /* 0x0a000000100b7989 */ /* 0x00842c00000e0005 */
[----:B------:R-:W-:Y:S05]  /*2b10*/  @P0 BRA `(.L_x_1653) ;  /* 0x0000000000500947 */ /* 0x000fea0003800000 */
[----:B-1----:R-:W-:Y:S01]  /*2b20*/  DSETP.GEU.AND P0, PT, R2, R6, PT ;  /* 0x000000060200722a */ /* 0x002fe20003f0e000 */
        /* <DEDUP_REMOVED lines=19> */
.L_x_1653:
[----:B------:R-:W-:Y:S05]  /*2c60*/  BSYNC.RECONVERGENT B1 ;  /* 0x0000000000017941 */ /* 0x000fea0003800200 */
.L_x_1652:
[----:B------:R-:W-:Y:S01]  /*2c70*/  ISETP.NE.AND P0, PT, R4, RZ, PT ;  /* 0x000000ff0400720c */ /* 0x000fe20003f05270 */
[----:B------:R-:W-:-:S12]  /*2c80*/  BSSY.RECONVERGENT B1, `(.L_x_1654) ;  /* 0x000000a000017945 */ /* 0x000fd80003800200 */
[----:B------:R-:W-:Y:S05]  /*2c90*/  @P0 BRA `(.L_x_1655) ;  /* 0x0000000000200947 */ /* 0x000fea0003800000 */
[----:B------:R-:W3:Y:S01]  /*2ca0*/  S2R R4, SR_CgaCtaId ;  /* 0x0000000000047919 */ /* 0x000ee20000008800 */
[----:B--2---:R-:W-:Y:S02]  /*2cb0*/  MOV R3, 0x400 ;  /* 0x0000040000037802 */ /* 0x004fe40000000f00 */
[----:B-1----:R-:W-:-:S04]  /*2cc0*/  SHF.R.U32.HI R2, RZ, 0x1, R0 ;  /* 0x00000001ff027819 */ /* 0x002fc80000011600 */
[----:B------:R-:W-:Y:S02]  /*2cd0*/  LOP3.LUT R2, R2, 0x1f0, RZ, 0xc0, !PT ;  /* 0x000001f002027812 */ /* 0x000fe400078ec0ff */
[----:B---3--:R-:W-:-:S05]  /*2ce0*/  LEA R3, R4, R3, 0x18 ;  /* 0x0000000304037211 */ /* 0x008fca00078ec0ff */
[----:B------:R-:W-:-:S05]  /*2cf0*/  IMAD.IADD R3, R2, 0x1, R3 ;  /* 0x0000000102037824 */ /* 0x000fca00078e0203 */
[----:B------:R3:W-:Y:S04]  /*2d00*/  STS.64 [R3+0x10], R14 ;  /* 0x0000100e03007388 */ /* 0x0007e80000000a00 */
[----:B------:R3:W-:Y:S02]  /*2d10*/  STS.64 [R3+0x8], R12 ;  /* 0x0000080c03007388 */ /* 0x0007e40000000a00 */
.L_x_1655:
[----:B------:R-:W-:Y:S05]  /*2d20*/  BSYNC.RECONVERGENT B1 ;  /* 0x0000000000017941 */ /* 0x000fea0003800200 */
.L_x_1654:
[----:B------:R-:W-:Y:S01]  /*2d30*/  BAR.SYNC.DEFER_BLOCKING 0x0 ;  /* 0x0000000000007b1d */ /* 0x000fe20000010000 */
[----:B------:R-:W-:-:S13]  /*2d40*/  ISETP.NE.AND P1, PT, R0, RZ, PT ;  /* 0x000000ff0000720c */ /* 0x000fda0003f25270 */
[----:B------:R-:W-:Y:S05]  /*2d50*/  @P1 BRA `(.L_x_1631) ;  /* 0x0000003400c41947 */ /* 0x000fea0003800000 */
[----:B------:R-:W-:Y:S01]  /*2d60*/  UISETP.GE.AND UP0, UPT, UR6, 0x21, UPT ;  /* 0x000000210600788c */ /* 0x000fe2000bf06270 */
[----:B0-----:R-:W-:Y:S02]  /*2d70*/  IMAD.MOV.U32 R11, RZ, RZ, R14 ;  /* 0x000000ffff0b7224 */ /* 0x001fe400078e000e */
[----:B------:R-:W-:Y:S02]  /*2d80*/  IMAD.MOV.U32 R8, RZ, RZ, R15 ;  /* 0x000000ffff087224 */ /* 0x000fe400078e000f */
[----:B-1----:R-:W-:Y:S02]  /*2d90*/  IMAD.MOV.U32 R2, RZ, RZ, R12 ;  /* 0x000000ffff027224 */ /* 0x002fe400078e000c */
[----:B--23--:R-:W-:Y:S02]  /*2da0*/  IMAD.MOV.U32 R3, RZ, RZ, R13 ;  /* 0x000000ffff037224 */ /* 0x00cfe400078e000d */
[----:B------:R-:W-:Y:S05]  /*2db0*/  BRA.U !UP0, `(.L_x_1656) ;  /* 0x00000001086c7547 */ /* 0x000fea000b800000 */
[----:B------:R-:W0:Y:S01]  /*2dc0*/  S2UR UR5, SR_CgaCtaId ;  /* 0x00000000000579c3 */ /* 0x000e220000008800 */
[----:B------:R-:W-:Y:S01]  /*2dd0*/  UMOV UR4, 0x400 ;  /* 0x0000040000047882 */ /* 0x000fe20000000000 */
[----:B------:R-:W-:Y:S01]  /*2de0*/  BSSY.RECONVERGENT B1, `(.L_x_1656) ;  /* 0x0000018000017945 */ /* 0x000fe20003800200 */
[----:B0-----:R-:W-:-:S09]  /*2df0*/  ULEA UR4, UR5, UR4, 0x18 ;  /* 0x0000000405047291 */ /* 0x001fd2000f8ec0ff */
[----:B------:R-:W0:Y:S04]  /*2e00*/  LDS.64 R4, [UR4+0x18] ;  /* 0x00001804ff047984 */ /* 0x000e280008000a00 */
        /* <DEDUP_REMOVED lines=21> */
.L_x_1657:
[----:B------:R-:W-:Y:S05]  /*2f60*/  BSYNC.RECONVERGENT B1 ;  /* 0x0000000000017941 */ /* 0x000fea0003800200 */
.L_x_1656:
[----:B------:R-:W-:Y:S01]  /*2f70*/  UISETP.GE.AND UP0, UPT, UR6, 0x41, UPT ;  /* 0x000000410600788c */ /* 0x000fe2000bf06270 */
[----:B----4-:R-:W-:Y:S02]  /*2f80*/  IMAD.MOV.U32 R9, RZ, RZ, R11 ;  /* 0x000000ffff097224 */ /* 0x010fe400078e000b */
        /* <DEDUP_REMOVED lines=30> */
.L_x_1659:
[----:B------:R-:W-:Y:S05]  /*3170*/  BSYNC.RECONVERGENT B1 ;  /* 0x0000000000017941 */ /* 0x000fea0003800200 */
.L_x_1658:
[----:B------:R-:W-:Y:S01]  /*3180*/  UISETP.GE.AND UP0, UPT, UR6, 0x61, UPT ;  /* 0x000000610600788c */ /* 0x000fe2000bf06270 */
[----:B------:R-:W-:Y:S01]  /*3190*/  IMAD.MOV.U32 R11, RZ, RZ, R9 ;  /* 0x000000ffff0b7224 */ /* 0x000fe200078e0009 */
[----:B------:R-:W-:Y:S01]  /*31a0*/  MOV R3, R5 ;  /* 0x0000000500037202 */ /* 0x000fe20000000f00 */
[----:B------:R-:W-:Y:S02]  /*31b0*/  IMAD.MOV.U32 R8, RZ, RZ, R0 ;  /* 0x000000ffff087224 */ /* 0x000fe400078e0000 */
[----:B------:R-:W-:-:S04]  /*31c0*/  IMAD.MOV.U32 R2, RZ, RZ, R4 ;  /* 0x000000ffff027224 */ /* 0x000fc800078e0004 */
        /* <DEDUP_REMOVED lines=27> */
.L_x_1661:
[----:B------:R-:W-:Y:S05]  /*3380*/  BSYNC.RECONVERGENT B1 ;  /* 0x0000000000017941 */ /* 0x000fea0003800200 */
.L_x_1660:
        /* <DEDUP_REMOVED lines=32> */
.L_x_1663:
[----:B------:R-:W-:Y:S05]  /*3590*/  BSYNC.RECONVERGENT B1 ;  /* 0x0000000000017941 */ /* 0x000fea0003800200 */
.L_x_1662:
        /* <DEDUP_REMOVED lines=32> */
.L_x_1665:
[----:B------:R-:W-:Y:S05]  /*37a0*/  BSYNC.RECONVERGENT B1 ;  /* 0x0000000000017941 */ /* 0x000fea0003800200 */
.L_x_1664:
        /* <DEDUP_REMOVED lines=14> */
[----:B------:R-:W-:Y:S01]  /*3890*/  IMAD.MOV.U32 R5, RZ, RZ, R7 ;  /* 0x000000ffff057224 */ /* 0x000fe200078e0007 */
[----:B-1----:R-:W-:Y:S01]  /*38a0*/  MOV R9, R12 ;  /* 0x0000000c00097202 */ /* 0x002fe20000000f00 */
[----:B------:R-:W-:-:S09]  /*38b0*/  IMAD.MOV.U32 R0, RZ, RZ, R13 ;  /* 0x000000ffff007224 */ /* 0x000fd200078e000d */
        /* <DEDUP_REMOVED lines=15> */
.L_x_1667:
[----:B------:R-:W-:Y:S05]  /*39b0*/  BSYNC.RECONVERGENT B1 ;  /* 0x0000000000017941 */ /* 0x000fea0003800200 */
.L_x_1666:
        /* <DEDUP_REMOVED lines=32> */
.L_x_1599:
[----:B------:R-:W1:Y:S01]  /*3bc0*/  S2R R0, SR_TID.X ;  /* 0x0000000000007919 */ /* 0x000e620000002100 */
[----:B------:R-:W1:Y:S01]  /*3bd0*/  LDC.64 R2, c[0x0][0x380] ;  /* 0x0000e000ff027b82 */ /* 0x000e620000000a00 */
[----:B------:R-:W2:Y:S01]  /*3be0*/  LDCU.64 UR6, c[0x0][0x388] ;  /* 0x00007100ff0677ac */ /* 0x000ea20008000a00 */
[----:B-1----:R-:W-:-:S05]  /*3bf0*/  IMAD.WIDE.U32 R2, R0, 0x8, R2 ;  /* 0x0000000800027825 */ /* 0x002fca00078e0002 */
[----:B0-----:R-:W3:Y:S04]  /*3c00*/  LDG.E.64 R4, desc[UR8][R2.64] ;  /* 0x0000000802047981 */ /* 0x001ee8000c1e1b00 */
[----:B------:R-:W3:Y:S04]  /*3c10*/  LDG.E.64 R6, desc[UR8][R2.64+0x800] ;  /* 0x0008000802067981 */ /* 0x000ee8000c1e1b00 */
[----:B------:R-:W4:Y:S04]  /*3c20*/  LDG.E.64 R8, desc[UR8][R2.64+0x1000] ;  /* 0x0010000802087981 */ /* 0x000f28000c1e1b00 */
[----:B------:R-:W5:Y:S04]  /*3c30*/  LDG.E.64 R12, desc[UR8][R2.64+0x1800] ;  /* 0x00180008020c7981 */ /* 0x000f68000c1e1b00 */
[----:B------:R-:W5:Y:S01]  /*3c40*/  LDG.E.64 R10, desc[UR8][R2.64+0x2000] ;  /* 0x00200008020a7981 */ /* 0x000f62000c1e1b00 */
[----:B------:R-:W-:Y:S01]  /*3c50*/  BSSY.RECONVERGENT B1, `(.L_x_1668) ;  /* 0x000001c000017945 */ /* 0x000fe20003800200 */
[----:B---3--:R-:W-:-:S06]  /*3c60*/  DSETP.GEU.AND P0, PT, R4, R6, PT ;  /* 0x000000060400722a */ /* 0x008fcc0003f0e000 */
[----:B------:R-:W-:Y:S02]  /*3c70*/  FSEL R4, R4, R6, P0 ;  /* 0x0000000604047208 */ /* 0x000fe40000000000 */
[----:B------:R-:W-:Y:S01]  /*3c80*/  FSEL R5, R5, R7, P0 ;  /* 0x0000000705057208 */ /* 0x000fe20000000000 */
[C---:B------:R-:W-:Y:S01]  /*3c90*/  VIADD R7, R0.reuse, 0x200 ;  /* 0x0000020000077836 */ /* 0x040fe20000000000 */
[----:B------:R-:W-:-:S04]  /*3ca0*/  LOP3.LUT R6, R0, 0x400, RZ, 0xfc, !PT ;  /* 0x0000040000067812 */ /* 0x000fc800078efcff */
[----:B----4-:R-:W-:Y:S01]  /*3cb0*/  DSETP.GEU.AND P1, PT, R4, R8, PT ;  /* 0x000000080400722a */ /* 0x010fe20003f2e000 */
[----:B--2---:R-:W-:-:S05]  /*3cc0*/  IADD3 R17, P4, PT, R6, UR6, RZ ;  /* 0x0000000606117c10 */ /* 0x004fca000ff9e0ff */
[----:B------:R-:W-:Y:S01]  /*3cd0*/  FSEL R4, R4, R8, P1 ;  /* 0x0000000804047208 */ /* 0x000fe20000800000 */
[----:B------:R-:W-:Y:S01]  /*3ce0*/  IMAD.X R16, RZ, RZ, UR7, P4 ;  /* 0x00000007ff107e24 */ /* 0x000fe2000a0e06ff */
[----:B------:R-:W-:Y:S01]  /*3cf0*/  FSEL R5, R5, R9, P1 ;  /* 0x0000000905057208 */ /* 0x000fe20000800000 */
[----:B------:R-:W-:-:S05]  /*3d00*/  VIADD R9, R0, 0x100 ;  /* 0x0000010000097836 */ /* 0x000fca0000000000 */
[----:B-----5:R-:W-:Y:S01]  /*3d10*/  DSETP.GEU.AND P2, PT, R4, R12, PT ;  /* 0x0000000c0400722a */ /* 0x020fe20003f4e000 */
[----:B------:R-:W-:-:S05]  /*3d20*/  @P1 SEL R7, R0, R9, P0 ;  /* 0x0000000900071207 */ /* 0x000fca0000000000 */
[----:B------:R-:W-:Y:S02]  /*3d30*/  FSEL R4, R4, R12, P2 ;  /* 0x0000000c04047208 */ /* 0x000fe40001000000 */
[----:B------:R-:W-:-:S06]  /*3d40*/  FSEL R5, R5, R13, P2 ;  /* 0x0000000d05057208 */ /* 0x000fcc0001000000 */
[----:B------:R-:W-:Y:S01]  /*3d50*/  DSETP.GEU.AND P3, PT, R4, R10, PT ;  /* 0x0000000a0400722a */ /* 0x000fe20003f6e000 */
[----:B------:R-:W-:-:S13]  /*3d60*/  @!P2 VIADD R7, R0, 0x300 ;  /* 0x000003000007a836 */ /* 0x000fda0000000000 */
[----:B------:R-:W-:Y:S05]  /*3d70*/  @!P3 BRA `(.L_x_1669) ;  /* 0x000000000024b947 */ /* 0x000fea0003800000 */
[C---:B------:R-:W-:Y:S02]  /*3d80*/  ISETP.GE.U32.AND P0, PT, R7.reuse, R6, PT ;  /* 0x000000060700720c */ /* 0x040fe40003f06070 */
[----:B------:R-:W-:Y:S02]  /*3d90*/  IADD3 R6, P1, PT, R7, UR6, RZ ;  /* 0x0000000607067c10 */ /* 0x000fe4000ff3e0ff */
[----:B------:R-:W-:-:S03]  /*3da0*/  ISETP.GE.U32.AND.EX P0, PT, RZ, RZ, PT, P0 ;  /* 0x000000ffff00720c */ /* 0x000fc60003f06100 */
[----:B------:R-:W-:-:S10]  /*3db0*/  IMAD.X R7, RZ, RZ, UR7, P1 ;  /* 0x00000007ff077e24 */ /* 0x000fd400088e06ff */
[----:B------:R-:W-:-:S06]  /*3dc0*/  DSETP.LT.OR P0, PT, R10, R4, !P0 ;  /* 0x000000040a00722a */ /* 0x000fcc0004701400 */
[----:B------:R-:W-:Y:S02]  /*3dd0*/  FSEL R10, R4, R10, P0 ;  /* 0x0000000a040a7208 */ /* 0x000fe40000000000 */
[----:B------:R-:W-:Y:S02]  /*3de0*/  FSEL R11, R5, R11, P0 ;  /* 0x0000000b050b7208 */ /* 0x000fe40000000000 */
[----:B------:R-:W-:Y:S02]  /*3df0*/  SEL R17, R6, R17, P0 ;  /* 0x0000001106117207 */ /* 0x000fe40000000000 */
[----:B------:R-:W-:-:S07]  /*3e00*/  SEL R16, R7, R16, P0 ;  /* 0x0000001007107207 */ /* 0x000fce0000000000 */
.L_x_1669:
[----:B------:R-:W-:Y:S05]  /*3e10*/  BSYNC.RECONVERGENT B1 ;  /* 0x0000000000017941 */ /* 0x000fea0003800200 */
.L_x_1668:
[----:B------:R-:W-:Y:S01]  /*3e20*/  UISETP.GE.U32.AND UP0, UPT, UR4, 0xa00, UPT ;  /* 0x00000a000400788c */ /* 0x000fe2000bf06070 */
[----:B------:R-:W-:Y:S02]  /*3e30*/  IMAD.MOV.U32 R19, RZ, RZ, 0x500 ;  /* 0x00000500ff137424 */ /* 0x000fe400078e00ff */
[----:B------:R-:W-:Y:S01]  /*3e40*/  IMAD.MOV.U32 R18, RZ, RZ, RZ ;  /* 0x000000ffff127224 */ /* 0x000fe200078e00ff */
[----:B------:R-:W-:-:S09]  /*3e50*/  UISETP.GE.U32.AND.EX UP0, UPT, UR5, URZ, UPT, UP0 ;  /* 0x000000ff0500728c */ /* 0x000fd2000bf06100 */
[----:B------:R-:W-:Y:S05]  /*3e60*/  BRA.U !UP0, `(.L_x_1670) ;  /* 0x0000000508647547 */ /* 0x000fea000b800000 */
[----:B------:R-:W-:Y:S01]  /*3e70*/  IMAD.MOV.U32 R14, RZ, RZ, R10 ;  /* 0x000000ffff0e7224 */ /* 0x000fe200078e000a */
[----:B------:R-:W0:Y:S01]  /*3e80*/  LDCU.64 UR6, c[0x0][0x388] ;  /* 0x00007100ff0677ac */ /* 0x000e220008000a00 */
[----:B------:R-:W-:Y:S02]  /*3e90*/  IMAD.MOV.U32 R15, RZ, RZ, R11 ;  /* 0x000000ffff0f7224 */ /* 0x000fe400078e000b */
[----:B------:R-:W-:Y:S01]  /*3ea0*/  IMAD.MOV.U32 R21, RZ, RZ, 0x500 ;  /* 0x00000500ff157424 */ /* 0x000fe200078e00ff */
[----:B------:R-:W1:Y:S01]  /*3eb0*/  LDCU.64 UR4, c[0x0][0x398] ;  /* 0x00007300ff0477ac */ /* 0x000e620008000a00 */
[----:B------:R-:W-:-:S07]  /*3ec0*/  IMAD.MOV.U32 R19, RZ, RZ, RZ ;  /* 0x000000ffff137224 */ /* 0x000fce00078e00ff */
.L_x_1673:
[----:B------:R-:W-:-:S04]  /*3ed0*/  LEA R24, P0, R21, R2, 0x3 ;  /* 0x0000000215187211 */ /* 0x000fc800078018ff */
[----:B------:R-:W-:-:S05]  /*3ee0*/  LEA.HI.X R25, R21, R3, R19, 0x3, P0 ;  /* 0x0000000315197211 */ /* 0x000fca00000f1c13 */
[----:B------:R-:W2:Y:S04]  /*3ef0*/  LDG.E.64 R12, desc[UR8][R24.64] ;  /* 0x00000008180c7981 */ /* 0x000ea8000c1e1b00 */
[----:B------:R-:W3:Y:S04]  /*3f00*/  LDG.E.64 R8, desc[UR8][R24.64+0x800] ;  /* 0x0008000818087981 */ /* 0x000ee8000c1e1b00 */
[----:B------:R-:W4:Y:S04]  /*3f10*/  LDG.E.64 R6, desc[UR8][R24.64+0x1000] ;  /* 0x0010000818067981 */ /* 0x000f28000c1e1b00 */
[----:B------:R1:W5:Y:S04]  /*3f20*/  LDG.E.64 R4, desc[UR8][R24.64+0x1800] ;  /* 0x0018000818047981 */ /* 0x000368000c1e1b00 */
[----:B------:R1:W5:Y:S01]  /*3f30*/  LDG.E.64 R10, desc[UR8][R24.64+0x2000] ;  /* 0x00200008180a7981 */ /* 0x000362000c1e1b00 */
[----:B0-----:R-:W-:Y:S01]  /*3f40*/  IADD3 R18, P0, P1, R21, UR6, R0 ;  /* 0x0000000615127c10 */ /* 0x001fe2000f91e000 */
[----:B------:R-:W-:Y:S03]  /*3f50*/  BSSY.RECONVERGENT B1, `(.L_x_1671) ;  /* 0x0000027000017945 */ /* 0x000fe60003800200 */
[----:B------:R-:W-:Y:S01]  /*3f60*/  IADD3.X R20, PT, PT, R19, UR7, RZ, P0, P1 ;  /* 0x0000000713147c10 */ /* 0x000fe200087e24ff */
[----:B------:R-:W-:-:S04]  /*3f70*/  IMAD.MOV.U32 R22, RZ, RZ, R18 ;  /* 0x000000ffff167224 */ /* 0x000fc800078e0012 */
[----:B------:R-:W-:Y:S01]  /*3f80*/  IMAD.MOV.U32 R23, RZ, RZ, R20 ;  /* 0x000000ffff177224 */ /* 0x000fe200078e0014 */
[----:B--2---:R-:W-:-:S14]  /*3f90*/  DSETP.GEU.AND P2, PT, R14, R12, PT ;  /* 0x0000000c0e00722a */ /* 0x004fdc0003f4e000 */
[----:B------:R-:W-:-:S04]  /*3fa0*/  @P2 ISETP.GE.U32.AND P0, PT, R17, R22, PT ;  /* 0x000000161100220c */ /* 0x000fc80003f06070 */
[----:B------:R-:W-:-:S13]  /*3fb0*/  @P2 ISETP.GE.AND.EX P0, PT, R16, R23, PT, P0 ;  /* 0x000000171000220c */ /* 0x000fda0003f06300 */
[----:B------:R-:W-:-:S06]  /*3fc0*/  @P2 DSETP.LT.OR P0, PT, R12, R14, !P0 ;  /* 0x0000000e0c00222a */ /* 0x000fcc0004701400 */
[----:B------:R-:W-:Y:S02]  /*3fd0*/  @P2 FSEL R14, R14, R12, P0 ;  /* 0x0000000c0e0e2208 */ /* 0x000fe40000000000 */
[----:B------:R-:W-:Y:S02]  /*3fe0*/  @P2 FSEL R15, R15, R13, P0 ;  /* 0x0000000d0f0f2208 */ /* 0x000fe40000000000 */
[----:B------:R-:W-:Y:S01]  /*3ff0*/  @P2 SEL R22, R17, R22, P0 ;  /* 0x0000001611162207 */ /* 0x000fe20000000000 */
[----:B------:R-:W-:Y:S01]  /*4000*/  @P2 IMAD.MOV.U32 R12, RZ, RZ, R14 ;  /* 0x000000ffff0c2224 */ /* 0x000fe200078e000e */
[----:B------:R-:W-:Y:S01]  /*4010*/  @P2 SEL R23, R16, R23, P0 ;  /* 0x0000001710172207 */ /* 0x000fe20000000000 */
[----:B------:R-:W-:Y:S01]  /*4020*/  @P2 IMAD.MOV.U32 R13, RZ, RZ, R15 ;  /* 0x000000ffff0d2224 */ /* 0x000fe200078e000f */
[----:B------:R-:W-:-:S05]  /*4030*/  IADD3 R15, P3, PT, R18, 0x100, RZ ;  /* 0x00000100120f7810 */ /* 0x000fca0007f7e0ff */
[----:B---3--:R-:W-:Y:S01]  /*4040*/  DSETP.GEU.AND P1, PT, R12, R8, PT ;  /* 0x000000080c00722a */ /* 0x008fe20003f2e000 */
[----:B------:R-:W-:-:S13]  /*4050*/  IMAD.X R16, RZ, RZ, R20, P3 ;  /* 0x000000ffff107224 */ /* 0x000fda00018e0614 */
[----:B------:R-:W-:-:S04]  /*4060*/  @P1 ISETP.GE.U32.AND P0, PT, R22, R15, PT ;  /* 0x0000000f1600120c */ /* 0x000fc80003f06070 */
[----:B------:R-:W-:-:S13]  /*4070*/  @P1 ISETP.GE.AND.EX P0, PT, R23, R16, PT, P0 ;  /* 0x000000101700120c */ /* 0x000fda0003f06300 */
[----:B------:R-:W-:-:S06]  /*4080*/  @P1 DSETP.LT.OR P0, PT, R8, R12, !P0 ;  /* 0x0000000c0800122a */ /* 0x000fcc0004701400 */
[----:B------:R-:W-:Y:S02]  /*4090*/  @P1 FSEL R12, R12, R8, P0 ;  /* 0x000000080c0c1208 */ /* 0x000fe40000000000 */
[----:B------:R-:W-:Y:S02]  /*40a0*/  @P1 FSEL R13, R13, R9, P0 ;  /* 0x000000090d0d1208 */ /* 0x000fe40000000000 */
[----:B------:R-:W-:Y:S01]  /*40b0*/  @P1 SEL R15, R22, R15, P0 ;  /* 0x0000000f160f1207 */ /* 0x000fe20000000000 */
[----:B------:R-:W-:Y:S01]  /*40c0*/  @P1 IMAD.MOV.U32 R8, RZ, RZ, R12 ;  /* 0x000000ffff081224 */ /* 0x000fe200078e000c */
[----:B------:R-:W-:Y:S01]  /*40d0*/  IADD3 R12, P3, PT, R18, 0x200, RZ ;  /* 0x00000200120c7810 */ /* 0x000fe20007f7e0ff */
[----:B------:R-:W-:Y:S01]  /*40e0*/  @P1 IMAD.MOV.U32 R9, RZ, RZ, R13 ;  /* 0x000000ffff091224 */ /* 0x000fe200078e000d */
[----:B------:R-:W-:-:S03]  /*40f0*/  @P1 SEL R16, R23, R16, P0 ;  /* 0x0000001017101207 */ /* 0x000fc60000000000 */
[----:B------:R-:W-:Y:S02]  /*4100*/  IMAD.X R14, RZ, RZ, R20, P3 ;  /* 0x000000ffff0e7224 */ /* 0x000fe400018e0614 */
[----:B----4-:R-:W-:-:S14]  /*4110*/  DSETP.GEU.AND P2, PT, R8, R6, PT ;  /* 0x000000060800722a */ /* 0x010fdc0003f4e000 */
[----:B-1----:R-:W-:Y:S05]  /*4120*/  @!P2 BRA `(.L_x_1672) ;  /* 0x000000000024a947 */ /* 0x002fea0003800000 */
[----:B------:R-:W-:-:S04]  /*4130*/  IADD3 R12, P1, PT, R18, 0x200, RZ ;  /* 0x00000200120c7810 */ /* 0x000fc80007f3e0ff */
[----:B------:R-:W-:Y:S01]  /*4140*/  ISETP.GE.U32.AND P0, PT, R15, R12, PT ;  /* 0x0000000c0f00720c */ /* 0x000fe20003f06070 */
[----:B------:R-:W-:-:S05]  /*4150*/  IMAD.X R13, RZ, RZ, R20, P1 ;  /* 0x000000ffff0d7224 */ /* 0x000fca00008e0614 */
[----:B------:R-:W-:-:S13]  /*4160*/  ISETP.GE.AND.EX P0, PT, R16, R13, PT, P0 ;  /* 0x0000000d1000720c */ /* 0x000fda0003f06300 */
[----:B------:R-:W-:-:S06]  /*4170*/  DSETP.LT.OR P0, PT, R6, R8, !P0 ;  /* 0x000000080600722a */ /* 0x000fcc0004701400 */
[----:B------:R-:W-:Y:S02]  /*4180*/  FSEL R6, R8, R6, P0 ;  /* 0x0000000608067208 */ /* 0x000fe40000000000 */
[----:B------:R-:W-:Y:S02]  /*4190*/  FSEL R7, R9, R7, P0 ;  /* 0x0000000709077208 */ /* 0x000fe40000000000 */
[----:B------:R-:W-:Y:S02]  /*41a0*/  SEL R12, R15, R12, P0 ;  /* 0x0000000c0f0c7207 */ /* 0x000fe40000000000 */
[----:B------:R-:W-:-:S07]  /*41b0*/  SEL R14, R16, R13, P0 ;  /* 0x0000000d100e7207 */ /* 0x000fce0000000000 */
.L_x_1672:
[----:B------:R-:W-:Y:S05]  /*41c0*/  BSYNC.RECONVERGENT B1 ;  /* 0x0000000000017941 */ /* 0x000fea0003800200 */
.L_x_1671:
[----:B-----5:R-:W-:Y:S01]  /*41d0*/  DSETP.GEU.AND P1, PT, R6, R4, PT ;  /* 0x000000040600722a */ /* 0x020fe20003f2e000 */
[C---:B------:R-:W-:Y:S02]  /*41e0*/  IADD3 R8, P0, PT, R18.reuse, 0x300, RZ ;  /* 0x0000030012087810 */ /* 0x040fe40007f1e0ff */
[----:B------:R-:W-:-:S03]  /*41f0*/  IADD3 R17, P3, PT, R18, 0x400, RZ ;  /* 0x0000040012117810 */ /* 0x000fc60007f7e0ff */
[--C-:B------:R-:W-:Y:S02]  /*4200*/  IMAD.X R9, RZ, RZ, R20.reuse, P0 ;  /* 0x000000ffff097224 */ /* 0x100fe400000e0614 */
[----:B------:R-:W-:-:S06]  /*4210*/  IMAD.X R16, RZ, RZ, R20, P3 ;  /* 0x000000ffff107224 */ /* 0x000fcc00018e0614 */
[----:B------:R-:W-:-:S04]  /*4220*/  @P1 ISETP.GE.U32.AND P0, PT, R12, R8, PT ;  /* 0x000000080c00120c */ /* 0x000fc80003f06070 */
[----:B------:R-:W-:-:S13]  /*4230*/  @P1 ISETP.GE.AND.EX P0, PT, R14, R9, PT, P0 ;  /* 0x000000090e00120c */ /* 0x000fda0003f06300 */
[----:B------:R-:W-:-:S06]  /*4240*/  @P1 DSETP.LT.OR P0, PT, R4, R6, !P0 ;  /* 0x000000060400122a */ /* 0x000fcc0004701400 */
[----:B------:R-:W-:Y:S02]  /*4250*/  @P1 FSEL R7, R7, R5, P0 ;  /* 0x0000000507071208 */ /* 0x000fe40000000000 */
[----:B------:R-:W-:Y:S02]  /*4260*/  @P1 FSEL R6, R6, R4, P0 ;  /* 0x0000000406061208 */ /* 0x000fe40000000000 */
[----:B------:R-:W-:Y:S01]  /*4270*/  @P1 SEL R8, R12, R8, P0 ;  /* 0x000000080c081207 */ /* 0x000fe20000000000 */
[----:B------:R-:W-:Y:S01]  /*4280*/  @P1 IMAD.MOV.U32 R5, RZ, RZ, R7 ;  /* 0x000000ffff051224 */ /* 0x000fe200078e0007 */
[----:B------:R-:W-:Y:S02]  /*4290*/  @P1 MOV R4, R6 ;  /* 0x0000000600041202 */ /* 0x000fe40000000f00 */
[----:B------:R-:W-:Y:S02]  /*42a0*/  @P1 SEL R9, R14, R9, P0 ;  /* 0x000000090e091207 */ /* 0x000fe40000000000 */
[----:B------:R-:W-:-:S02]  /*42b0*/  IADD3 R6, P1, PT, R21, 0xa00, RZ ;  /* 0x00000a0015067810 */ /* 0x000fc40007f3e0ff */
[----:B------:R-:W-:Y:S01]  /*42c0*/  DSETP.GEU.AND P2, PT, R4, R10, PT ;  /* 0x0000000a0400722a */ /* 0x000fe20003f4e000 */
[----:B------:R-:W-:Y:S02]  /*42d0*/  IADD3 R21, P3, PT, R21, 0x500, RZ ;  /* 0x0000050015157810 */ /* 0x000fe40007f7e0ff */
[----:B------:R-:W-:Y:S01]  /*42e0*/  ISETP.GT.U32.AND P4, PT, R6, UR4, PT ;  /* 0x0000000406007c0c */ /* 0x000fe2000bf84070 */
[--C-:B------:R-:W-:Y:S02]  /*42f0*/  IMAD.X R6, RZ, RZ, R19.reuse, P1 ;  /* 0x000000ffff067224 */ /* 0x100fe400008e0613 */
[----:B------:R-:W-:-:S03]  /*4300*/  IMAD.X R18, RZ, RZ, R19, P3 ;  /* 0x000000ffff127224 */ /* 0x000fc600018e0613 */
[----:B------:R-:W-:Y:S01]  /*4310*/  ISETP.GT.AND.EX P1, PT, R6, UR5, PT, P4 ;  /* 0x0000000506007c0c */ /* 0x000fe2000bf24340 */
[----:B------:R-:W-:-:S04]  /*4320*/  IMAD.MOV.U32 R19, RZ, RZ, R18 ;  /* 0x000000ffff137224 */ /* 0x000fc800078e0012 */
        /* <DEDUP_REMOVED lines=8> */
[----:B------:R-:W-:Y:S02]  /*43b0*/  @P2 IMAD.MOV.U32 R11, RZ, RZ, R5 ;  /* 0x000000ffff0b2224 */ /* 0x000fe400078e0005 */
[----:B------:R-:W-:Y:S02]  /*43c0*/  IMAD.MOV.U32 R14, RZ, RZ, R10 ;  /* 0x000000ffff0e7224 */ /* 0x000fe400078e000a */
[----:B------:R-:W-:Y:S01]  /*43d0*/  IMAD.MOV.U32 R15, RZ, RZ, R11 ;  /* 0x000000ffff0f7224 */ /* 0x000fe200078e000b */
[----:B------:R-:W-:Y:S06]  /*43e0*/  @!P1 BRA `(.L_x_1673) ;  /* 0xfffffff800b89947 */ /* 0x000fec000383ffff */
[----:B------:R-:W-:-:S07]  /*43f0*/  IMAD.MOV.U32 R19, RZ, RZ, R21 ;  /* 0x000000ffff137224 */ /* 0x000fce00078e0015 */
.L_x_1670:
[----:B------:R-:W-:-:S04]  /*4400*/  ISETP.GE.U32.AND P0, PT, R19, UR4, PT ;  /* 0x0000000413007c0c */ /* 0x000fc8000bf06070 */
[----:B------:R-:W-:-:S13]  /*4410*/  ISETP.GE.AND.EX P0, PT, R18, UR5, PT, P0 ;  /* 0x0000000512007c0c */ /* 0x000fda000bf06300 */
[----:B------:R-:W-:Y:S05]  /*4420*/  @P0 BRA `(.L_x_1674) ;  /* 0x0000000800c40947 */ /* 0x000fea0003800000 */
[----:B------:R-:W-:Y:S01]  /*4430*/  IADD3 R21, PT, PT, -R19, UR4, RZ ;  /* 0x0000000413157c10 */ /* 0x000fe2000fffe1ff */
[----:B------:R-:W-:Y:S03]  /*4440*/  BSSY.RECONVERGENT B1, `(.L_x_1674) ;  /* 0x00000af000017945 */ /* 0x000fe60003800200 */
[----:B------:R-:W-:-:S13]  /*4450*/  ISETP.GE.AND P0, PT, R0, R21, PT ;  /* 0x000000150000720c */ /* 0x000fda0003f06270 */
[----:B------:R-:W-:Y:S05]  /*4460*/  @P0 BRA `(.L_x_1675) ;  /* 0x0000000800b00947 */ /* 0x000fea0003800000 */
[----:B------:R-:W-:Y:S01]  /*4470*/  LOP3.LUT R6, RZ, R0, RZ, 0x33, !PT ;  /* 0x00000000ff067212 */ /* 0x000fe200078e33ff */
[----:B------:R-:W-:Y:S01]  /*4480*/  BSSY.RECONVERGENT B2, `(.L_x_1676) ;  /* 0x0000036000027945 */ /* 0x000fe20003800200 */
[----:B------:R-:W-:Y:S02]  /*4490*/  IMAD.MOV.U32 R12, RZ, RZ, R0 ;  /* 0x000000ffff0c7224 */ /* 0x000fe400078e0000 */
[----:B------:R-:W-:-:S04]  /*44a0*/  IADD3 R6, PT, PT, -R19, UR4, R6 ;  /* 0x0000000413067c10 */ /* 0x000fc8000fffe106 */
[----:B------:R-:W-:-:S04]  /*44b0*/  LOP3.LUT R2, R6, 0x300, RZ, 0xc0, !PT ;  /* 0x0000030006027812 */ /* 0x000fc800078ec0ff */
[----:B------:R-:W-:-:S13]  /*44c0*/  ISETP.NE.AND P0, PT, R2, 0x300, PT ;  /* 0x000003000200780c */ /* 0x000fda0003f05270 */
[----:B------:R-:W-:Y:S05]  /*44d0*/  @!P0 BRA `(.L_x_1677) ;  /* 0x0000000000c08947 */ /* 0x000fea0003800000 */
[----:B------:R-:W0:Y:S01]  /*44e0*/  LDCU.64 UR10, c[0x0][0x380] ;  /* 0x00007000ff0a77ac */ /* 0x000e220008000a00 */
[----:B------:R-:W-:Y:S01]  /*44f0*/  IADD3 R9, P0, PT, R0, R19, RZ ;  /* 0x0000001300097210 */ /* 0x000fe20007f1e0ff */
[----:B------:R-:W-:Y:S01]  /*4500*/  IMAD.MOV.U32 R12, RZ, RZ, R0 ;  /* 0x000000ffff0c7224 */ /* 0x000fe200078e0000 */
[----:B------:R-:W-:-:S03]  /*4510*/  LEA.HI R2, R6, 0x1, RZ, 0x18 ;  /* 0x0000000106027811 */ /* 0x000fc600078fc0ff */
[----:B------:R-:W-:Y:S01]  /*4520*/  IMAD.X R14, RZ, RZ, R18, P0 ;  /* 0x000000ffff0e7224 */ /* 0x000fe200000e0612 */
[----:B------:R-:W-:Y:S02]  /*4530*/  LOP3.LUT R2, R2, 0x3, RZ, 0xc0, !PT ;  /* 0x0000000302027812 */ /* 0x000fe400078ec0ff */
[----:B------:R-:W-:-:S03]  /*4540*/  IADD3 R13, P0, PT, R9, UR6, RZ ;  /* 0x00000006090d7c10 */ /* 0x000fc6000ff1e0ff */
[----:B------:R-:W-:Y:S01]  /*4550*/  IMAD.MOV R7, RZ, RZ, -R2 ;  /* 0x000000ffff077224 */ /* 0x000fe200078e0a02 */
[----:B0-----:R-:W-:-:S04]  /*4560*/  LEA R8, P1, R9, UR10, 0x3 ;  /* 0x0000000a09087c11 */ /* 0x001fc8000f8218ff */
[----:B------:R-:W-:Y:S02]  /*4570*/  LEA.HI.X R9, R9, UR11, R14, 0x3, P1 ;  /* 0x0000000b09097c11 */ /* 0x000fe400088f1c0e */
[----:B------:R-:W-:-:S07]  /*4580*/  IADD3.X R14, PT, PT, R14, UR7, RZ, P0, !PT ;  /* 0x000000070e0e7c10 */ /* 0x000fce00087fe4ff */
.L_x_1680:
        /* <DEDUP_REMOVED lines=31> */
.L_x_1679:
[----:B------:R-:W-:Y:S05]  /*4780*/  BSYNC.RECONVERGENT B3 ;  /* 0x0000000000037941 */ /* 0x000fea0003800200 */
.L_x_1678:
[----:B------:R-:W-:Y:S01]  /*4790*/  IADD3 R13, P0, PT, R13, 0x100, RZ ;  /* 0x000001000d0d7810 */ /* 0x000fe20007f1e0ff */
[----:B------:R-:W-:Y:S02]  /*47a0*/  VIADD R12, R12, 0x100 ;  /* 0x000001000c0c7836 */ /* 0x000fe40000000000 */
[----:B------:R-:W-:Y:S02]  /*47b0*/  IMAD.X R9, RZ, RZ, R9, P3 ;  /* 0x000000ffff097224 */ /* 0x000fe400018e0609 */
[----:B------:R-:W-:Y:S01]  /*47c0*/  IMAD.X R14, RZ, RZ, R14, P0 ;  /* 0x000000ffff0e7224 */ /* 0x000fe200000e060e */
[----:B------:R-:W-:Y:S07]  /*47d0*/  @P2 BRA `(.L_x_1680) ;  /* 0xfffffffc006c2947 */ /* 0x000fee000383ffff */
.L_x_1677:
[----:B------:R-:W-:Y:S05]  /*47e0*/  BSYNC.RECONVERGENT B2 ;  /* 0x0000000000027941 */ /* 0x000fea0003800200 */
.L_x_1676:
[----:B------:R-:W-:-:S13]  /*47f0*/  ISETP.GE.U32.AND P0, PT, R6, 0x300, PT ;  /* 0x000003000600780c */ /* 0x000fda0003f06070 */
[----:B------:R-:W-:Y:S05]  /*4800*/  @!P0 BRA `(.L_x_1675) ;  /* 0x0000000400c88947 */ /* 0x000fea0003800000 */
[----:B------:R-:W0:Y:S01]  /*4810*/  LDC.64 R8, c[0x0][0x380] ;  /* 0x0000e000ff087b82 */ /* 0x000e220000000a00 */
[----:B------:R-:W-:-:S07]  /*4820*/  VIADD R20, R12, 0x200 ;  /* 0x000002000c147836 */ /* 0x000fce0000000000 */
[----:B------:R-:W1:Y:S02]  /*4830*/  LDC.64 R6, c[0x0][0x388] ;  /* 0x0000e200ff067b82 */ /* 0x000e640000000a00 */
.L_x_1689:
        /* <DEDUP_REMOVED lines=13> */
[----:B------:R-:W-:Y:S01]  /*4910*/  MOV R2, R14 ;  /* 0x0000000e00027202 */ /* 0x000fe20000000f00 */
[----:B------:R-:W-:-:S12]  /*4920*/  IMAD.MOV.U32 R3, RZ, RZ, R15 ;  /* 0x000000ffff037224 */ /* 0x000fd800078e000f */
        /* <DEDUP_REMOVED lines=15> */
.L_x_1682:
[----:B------:R-:W-:Y:S05]  /*4a20*/  BSYNC.RECONVERGENT B2 ;  /* 0x0000000000027941 */ /* 0x000fea0003800200 */
.L_x_1681:
        /* <DEDUP_REMOVED lines=26> */
.L_x_1684:
[----:B------:R-:W-:Y:S05]  /*4bd0*/  BSYNC.RECONVERGENT B2 ;  /* 0x0000000000027941 */ /* 0x000fea0003800200 */
.L_x_1683:
[----:B------:R-:W-:Y:S01]  /*4be0*/  DSETP.GEU.AND P0, PT, R16, R10, PT ;  /* 0x0000000a1000722a */ /* 0x000fe20003f0e000 */
[CC--:B------:R-:W-:Y:S01]  /*4bf0*/  IADD3 R13, P1, P4, R19.reuse, R6.reuse, R20 ;  /* 0x00000006130d7210 */ /* 0x0c0fe20007c3e014 */
[----:B------:R-:W-:Y:S01]  /*4c00*/  VIADD R4, R20, 0x100 ;  /* 0x0000010014047836 */ /* 0x000fe20000000000 */
[----:B------:R-:W-:Y:S01]  /*4c10*/  BSSY.RECONVERGENT B2, `(.L_x_1685) ;  /* 0x0000016000027945 */ /* 0x000fe20003800200 */
[----:B------:R-:W-:Y:S01]  /*4c20*/  IMAD.MOV.U32 R2, RZ, RZ, R10 ;  /* 0x000000ffff027224 */ /* 0x000fe200078e000a */
[----:B------:R-:W-:Y:S01]  /*4c30*/  IADD3.X R22, PT, PT, R18, R7, RZ, P1, P4 ;  /* 0x0000000712167210 */ /* 0x000fe20000fe84ff */
[----:B------:R-:W-:Y:S01]  /*4c40*/  IMAD.MOV.U32 R5, RZ, RZ, R13 ;  /* 0x000000ffff057224 */ /* 0x000fe200078e000d */
[----:B------:R-:W-:Y:S01]  /*4c50*/  IADD3 R4, P2, P3, R19, R6, R4 ;  /* 0x0000000613047210 */ /* 0x000fe20007b5e004 */
        /* <DEDUP_REMOVED lines=17> */
.L_x_1686:
[----:B------:R-:W-:Y:S05]  /*4d70*/  BSYNC.RECONVERGENT B2 ;  /* 0x0000000000027941 */ /* 0x000fea0003800200 */
.L_x_1685:
[----:B------:R-:W-:Y:S01]  /*4d80*/  DSETP.GEU.AND P0, PT, R2, R14, PT ;  /* 0x0000000e0200722a */ /* 0x000fe20003f0e000 */
[----:B------:R-:W-:Y:S01]  /*4d90*/  IADD3.X R13, PT, PT, R18, R7, RZ, P2, P3 ;  /* 0x00000007120d7210 */ /* 0x000fe200017e64ff */
        /* <DEDUP_REMOVED lines=20> */
.L_x_1688:
[----:B------:R-:W-:Y:S05]  /*4ee0*/  BSYNC.RECONVERGENT B2 ;  /* 0x0000000000027941 */ /* 0x000fea0003800200 */
.L_x_1687:
[C---:B------:R-:W-:Y:S02]  /*4ef0*/  VIADD R2, R20.reuse, 0x200 ;  /* 0x0000020014027836 */ /* 0x040fe40000000000 */
[----:B------:R-:W-:-:S03]  /*4f00*/  VIADD R20, R20, 0x400 ;  /* 0x0000040014147836 */ /* 0x000fc60000000000 */
[----:B------:R-:W-:-:S13]  /*4f10*/  ISETP.GE.AND P0, PT, R2, R21, PT ;  /* 0x000000150200720c */ /* 0x000fda0003f06270 */
[----:B------:R-:W-:Y:S05]  /*4f20*/  @!P0 BRA `(.L_x_1689) ;  /* 0xfffffff800448947 */ /* 0x000fea000383ffff */
.L_x_1675:
[----:B------:R-:W-:Y:S05]  /*4f30*/  BSYNC.RECONVERGENT B1 ;  /* 0x0000000000017941 */ /* 0x000fea0003800200 */
.L_x_1674:
        /* <DEDUP_REMOVED lines=13> */
[----:B------:R-:W-:Y:S01]  /*5010*/  MOV R12, R6 ;  /* 0x00000006000c7202 */ /* 0x000fe20000000f00 */
[----:B------:R-:W-:Y:S02]  /*5020*/  IMAD.MOV.U32 R13, RZ, RZ, R7 ;  /* 0x000000ffff0d7224 */ /* 0x000fe400078e0007 */
        /* <DEDUP_REMOVED lines=17> */
.L_x_1691:
[----:B------:R-:W-:Y:S05]  /*5140*/  BSYNC.RECONVERGENT B1 ;  /* 0x0000000000017941 */ /* 0x000fea0003800200 */
.L_x_1690:
        /* <DEDUP_REMOVED lines=31> */
.L_x_1693:
[----:B------:R-:W-:Y:S05]  /*5340*/  BSYNC.RECONVERGENT B1 ;  /* 0x0000000000017941 */ /* 0x000fea0003800200 */
.L_x_1692:
        /* <DEDUP_REMOVED lines=31> */
.L_x_1695:
[----:B------:R-:W-:Y:S05]  /*5540*/  BSYNC.RECONVERGENT B1 ;  /* 0x0000000000017941 */ /* 0x000fea0003800200 */
.L_x_1694:
[----:B------:R-:W-:Y:S01]  /*5550*/  ISETP.GT.AND P0, PT, R8, 0x17, PT ;  /* 0x000000170800780c */ /* 0x000fe20003f04270 */
[----:B-1----:R1:W1:Y:S01]  /*5560*/  SHFL.DOWN PT, R6, R2, 0x8, 0x1f ;  /* 0x09001f0002067f89 */ /* 0x00226200000e0000 */
[----:B------:R-:W-:Y:S01]  /*5570*/  BSSY.RECONVERGENT B1, `(.L_x_1696) ;  /* 0x000001d000017945 */ /* 0x000fe20003800200 */
[----:B--2---:R-:W-:Y:S02]  /*5580*/  IMAD.MOV.U32 R9, RZ, RZ, R11 ;  /* 0x000000ffff097224 */ /* 0x004fe400078e000b */
[----:B---3--:R2:W3:Y:S01]  /*5590*/  SHFL.DOWN PT, R7, R3, 0x8, 0x1f ;  /* 0x09001f0003077f89 */ /* 0x0084e200000e0000 */
[----:B------:R-:W-:Y:S02]  /*55a0*/  IMAD.MOV.U32 R10, RZ, RZ, R12 ;  /* 0x000000ffff0a7224 */ /* 0x000fe400078e000c */
[----:B------:R-:W-:Y:S01]  /*55b0*/  IMAD.MOV.U32 R4, RZ, RZ, R2 ;  /* 0x000000ffff047224 */ /* 0x000fe200078e0002 */
[----:B0-----:R2:W0:Y:S01]  /*55c0*/  SHFL.DOWN PT, R14, R11, 0x8, 0x1f ;  /* 0x09001f000b0e7f89 */ /* 0x00142200000e0000 */
[----:B------:R-:W-:-:S03]  /*55d0*/  IMAD.MOV.U32 R5, RZ, RZ, R3 ;  /* 0x000000ffff057224 */ /* 0x000fc600078e0003 */
[----:B----4-:R2:W4:Y:S01]  /*55e0*/  SHFL.DOWN PT, R13, R12, 0x8, 0x1f ;  /* 0x09001f000c0d7f89 */ /* 0x01052200000e0000 */
[----:B------:R-:W-:Y:S05]  /*55f0*/  @P0 BRA `(.L_x_1697) ;  /* 0x0000000000500947 */ /* 0x000fea0003800000 */
[----:B-1-3--:R-:W-:Y:S01]  /*5600*/  DSETP.GEU.AND P0, PT, R2, R6, PT ;  /* 0x000000060200722a */ /* 0x00afe20003f0e000 */
[----:B0-----:R-:W-:Y:S01]  /*5610*/  IMAD.MOV.U32 R9, RZ, RZ, R14 ;  /* 0x000000ffff097224 */ /* 0x001fe200078e000e */
        /* <DEDUP_REMOVED lines=18> */
.L_x_1697:
[----:B------:R-:W-:Y:S05]  /*5740*/  BSYNC.RECONVERGENT B1 ;  /* 0x0000000000017941 */ /* 0x000fea0003800200 */
.L_x_1696:
        /* <DEDUP_REMOVED lines=8> */
[----:B----4-:R-:W-:-:S03]  /*57d0*/  IMAD.MOV.U32 R13, RZ, RZ, R5 ;  /* 0x000000ffff0d7224 */ /* 0x010fc600078e0005 */
[----:B---3--:R3:W4:Y:S01]  /*57e0*/  SHFL.DOWN PT, R7, R10, 0x10, 0x1f ;  /* 0x0a001f000a077f89 */ /* 0x00872200000e0000 */
[----:B------:R-:W-:Y:S05]  /*57f0*/  @P0 BRA `(.L_x_1699) ;  /* 0x0000000000500947 */ /* 0x000fea0003800000 */
[----:B-12---:R-:W-:Y:S01]  /*5800*/  DSETP.GEU.AND P0, PT, R4, R2, PT ;  /* 0x000000020400722a */ /* 0x006fe20003f0e000 */
        /* <DEDUP_REMOVED lines=19> */
.L_x_1699:
[----:B------:R-:W-:Y:S05]  /*5940*/  BSYNC.RECONVERGENT B1 ;  /* 0x0000000000017941 */ /* 0x000fea0003800200 */
.L_x_1698:
[----:B------:R-:W-:Y:S01]  /*5950*/  ISETP.NE.AND P0, PT, R8, RZ, PT ;  /* 0x000000ff0800720c */ /* 0x000fe20003f05270 */
[----:B------:R-:W-:-:S12]  /*5960*/  BSSY.RECONVERGENT B1, `(.L_x_1700) ;  /* 0x000000a000017945 */ /* 0x000fd80003800200 */
[----:B------:R-:W-:Y:S05]  /*5970*/  @P0 BRA `(.L_x_1701) ;  /* 0x0000000000200947 */ /* 0x000fea0003800000 */
[----:B-1----:R-:W1:Y:S01]  /*5980*/  S2R R4, SR_CgaCtaId ;  /* 0x0000000000047919 */ /* 0x002e620000008800 */
[----:B--2---:R-:W-:Y:S02]  /*5990*/  MOV R3, 0x400 ;  /* 0x0000040000037802 */ /* 0x004fe40000000f00 */
[----:B------:R-:W-:-:S04]  /*59a0*/  SHF.R.U32.HI R2, RZ, 0x1, R0 ;  /* 0x00000001ff027819 */ /* 0x000fc80000011600 */
[----:B------:R-:W-:Y:S02]  /*59b0*/  LOP3.LUT R2, R2, 0x1f0, RZ, 0xc0, !PT ;  /* 0x000001f002027812 */ /* 0x000fe400078ec0ff */
[----:B-1----:R-:W-:-:S05]  /*59c0*/  LEA R3, R4, R3, 0x18 ;  /* 0x0000000304037211 */ /* 0x002fca00078ec0ff */
[----:B------:R-:W-:-:S05]  /*59d0*/  IMAD.IADD R3, R2, 0x1, R3 ;  /* 0x0000000102037824 */ /* 0x000fca00078e0203 */
[----:B------:R1:W-:Y:S04]  /*59e0*/  STS.64 [R3+0x10], R14 ;  /* 0x0000100e03007388 */ /* 0x0003e80000000a00 */
[----:B------:R1:W-:Y:S02]  /*59f0*/  STS.64 [R3+0x8], R12 ;  /* 0x0000080c03007388 */ /* 0x0003e40000000a00 */
.L_x_1701:
[----:B------:R-:W-:Y:S05]  /*5a00*/  BSYNC.RECONVERGENT B1 ;  /* 0x0000000000017941 */ /* 0x000fea0003800200 */
.L_x_1700:
[----:B------:R-:W-:Y:S01]  /*5a10*/  BAR.SYNC.DEFER_BLOCKING 0x0 ;  /* 0x0000000000007b1d */ /* 0x000fe20000010000 */
[----:B------:R-:W-:-:S13]  /*5a20*/  ISETP.NE.AND P1, PT, R0, RZ, PT ;  /* 0x000000ff0000720c */ /* 0x000fda0003f25270 */
[----:B------:R-:W-:Y:S05]  /*5a30*/  @P1 BRA `(.L_x_1631) ;  /* 0x00000008008c1947 */ /* 0x000fea0003800000 */
[----:B-12---:R-:W1:Y:S01]  /*5a40*/  S2R R3, SR_CgaCtaId ;  /* 0x0000000000037919 */ /* 0x006e620000008800 */
[----:B------:R-:W-:Y:S01]  /*5a50*/  MOV R0, 0x400 ;  /* 0x0000040000007802 */ /* 0x000fe20000000f00 */
[----:B------:R-:W-:Y:S03]  /*5a60*/  BSSY.RECONVERGENT B1, `(.L_x_1702) ;  /* 0x000001a000017945 */ /* 0x000fe60003800200 */
[----:B-1----:R-:W-:-:S05]  /*5a70*/  LEA R0, R3, R0, 0x18 ;  /* 0x0000000003007211 */ /* 0x002fca00078ec0ff */
[----:B------:R-:W1:Y:S04]  /*5a80*/  LDS.64 R16, [R0+0x18] ;  /* 0x0000180000107984 */ /* 0x000e680000000a00 */
[----:B0---4-:R-:W0:Y:S04]  /*5a90*/  LDS.128 R4, [R0+0x20] ;  /* 0x0000200000047984 */ /* 0x011e280000000c00 */
[----:B------:R2:W4:Y:S04]  /*5aa0*/  LDS.64 R2, [R0+0x80] ;  /* 0x0000800000027984 */ /* 0x0005280000000a00 */
[----:B---3--:R2:W3:Y:S01]  /*5ab0*/  LDS.128 R8, [R0+0x30] ;  /* 0x0000300000087984 */ /* 0x0084e20000000c00 */
        /* <DEDUP_REMOVED lines=20> */
.L_x_1703:
[----:B------:R-:W-:Y:S05]  /*5c00*/  BSYNC.RECONVERGENT B1 ;  /* 0x0000000000017941 */ /* 0x000fea0003800200 */
.L_x_1702:
        /* <DEDUP_REMOVED lines=23> */
.L_x_1705:
[----:B------:R-:W-:Y:S05]  /*5d80*/  BSYNC.RECONVERGENT B1 ;  /* 0x0000000000017941 */ /* 0x000fea0003800200 */
.L_x_1704:
[----:B------:R-:W-:Y:S01]  /*5d90*/  DSETP.GEU.AND P0, PT, R4, R10, PT ;  /* 0x0000000a0400722a */ /* 0x000fe20003f0e000 */
[----:B------:R-:W-:Y:S01]  /*5da0*/  BSSY.RECONVERGENT B1, `(.L_x_1706) ;  /* 0x0000014000017945 */ /* 0x000fe20003800200 */
[----:B------:R-:W-:Y:S01]  /*5db0*/  IMAD.MOV.U32 R20, RZ, RZ, R10 ;  /* 0x000000ffff147224 */ /* 0x000fe200078e000a */
[----:B-1----:R-:W-:Y:S01]  /*5dc0*/  MOV R23, R13 ;  /* 0x0000000d00177202 */ /* 0x002fe20000000f00 */
[----:B------:R-:W-:Y:S02]  /*5dd0*/  IMAD.MOV.U32 R21, RZ, RZ, R11 ;  /* 0x000000ffff157224 */ /* 0x000fe400078e000b */
        /* <DEDUP_REMOVED lines=16> */
.L_x_1707:
[----:B------:R-:W-:Y:S05]  /*5ee0*/  BSYNC.RECONVERGENT B1 ;  /* 0x0000000000017941 */ /* 0x000fea0003800200 */
.L_x_1706:
        /* <DEDUP_REMOVED lines=23> */
.L_x_1709:
[----:B------:R-:W-:Y:S05]  /*6060*/  BSYNC.RECONVERGENT B1 ;  /* 0x0000000000017941 */ /* 0x000fea0003800200 */
.L_x_1708:
        /* <DEDUP_REMOVED lines=21> */
.L_x_1711:
[----:B------:R-:W-:Y:S05]  /*61c0*/  BSYNC.RECONVERGENT B1 ;  /* 0x0000000000017941 */ /* 0x000fea0003800200 */
.L_x_1710:
        /* <DEDUP_REMOVED lines=21> */
.L_x_1713:
[----:B------:R-:W-:Y:S05]  /*6320*/  BSYNC.RECONVERGENT B1 ;  /* 0x0000000000017941 */ /* 0x000fea0003800200 */
.L_x_1712:
        /* <DEDUP_REMOVED lines=20> */
.L_x_1631:
[----:B------:R-:W-:Y:S05]  /*6470*/  BSYNC.RECONVERGENT B0 ;  /* 0x0000000000007941 */ /* 0x000fea0003800200 */
.L_x_1598:
[----:B------:R-:W-:Y:S05]  /*6480*/  @P1 EXIT ;  /* 0x000000000000194d */ /* 0x000fea0003800000 */
[----:B0123--:R-:W0:Y:S02]  /*6490*/  LDC.64 R2, c[0x0][0x390] ;  /* 0x0000e400ff027b82 */ /* 0x00fe240000000a00 */
[----:B0-----:R-:W-:Y:S04]  /*64a0*/  STG.E.64 desc[UR8][R2.64], R12 ;  /* 0x0000000c02007986 */ /* 0x001fe8000c101b08 */
[----:B------:R-:W-:Y:S01]  /*64b0*/  STG.E.64 desc[UR8][R2.64+0x8], R14 ;  /* 0x0000080e02007986 */ /* 0x000fe2000c101b08 */
[----:B------:R-:W-:Y:S05]  /*64c0*/  EXIT ;  /* 0x000000000000794d */ /* 0x000fea0003800000 */
.L_x_1714:
        /* <DEDUP_REMOVED lines=11> */
.L_x_2899:


//--------------------- .text._ZN6thrust24THRUST_300001_SM_1000_NS8cuda_cub4core6detail13_kernel_agentINS1_8__reduce11ReduceAgentIPN4cuda3std3__45tupleIJdlEEESC_SB_iNS1_9__extrema9arg_max_fIdlNS9_4lessIdEEEEEEJSC_SC_iSH_EEEvDpT0_ --------------------------
	.section	.text._ZN6thrust24THRUST_300001_SM_1000_NS8cuda_cub4core6detail13_kernel_agentINS1_8__reduce11ReduceAgentIPN4cuda3std3__45tupleIJdlEEESC_SB_iNS1_9__extrema9arg_max_fIdlNS9_4lessIdEEEEEEJSC_SC_iSH_EEEvDpT0_,"ax",@progbits
	.align	128
        .global         _ZN6thrust24THRUST_300001_SM_1000_NS8cuda_cub4core6detail13_kernel_agentINS1_8__reduce11ReduceAgentIPN4cuda3std3__45tupleIJdlEEESC_SB_iNS1_9__extrema9arg_max_fIdlNS9_4lessIdEEEEEEJSC_SC_iSH_EEEvDpT0_
        .type           _ZN6thrust24THRUST_300001_SM_1000_NS8cuda_cub4core6detail13_kernel_agentINS1_8__reduce11ReduceAgentIPN4cuda3std3__45tupleIJdlEEESC_SB_iNS1_9__extrema9arg_max_fIdlNS9_4lessIdEEEEEEJSC_SC_iSH_EEEvDpT0_,@function
        .size           _ZN6thrust24THRUST_300001_SM_1000_NS8cuda_cub4core6detail13_kernel_agentINS1_8__reduce11ReduceAgentIPN4cuda3std3__45tupleIJdlEEESC_SB_iNS1_9__extrema9arg_max_fIdlNS9_4lessIdEEEEEEJSC_SC_iSH_EEEvDpT0_,(.L_x_2900 - _ZN6thrust24THRUST_300001_SM_1000_NS8cuda_cub4core6detail13_kernel_agentINS1_8__reduce11ReduceAgentIPN4cuda3std3__45tupleIJdlEEESC_SB_iNS1_9__extrema9arg_max_fIdlNS9_4lessIdEEEEEEJSC_SC_iSH_EEEvDpT0_)
        .other          _ZN6thrust24THRUST_300001_SM_1000_NS8cuda_cub4core6detail13_kernel_agentINS1_8__reduce11ReduceAgentIPN4cuda3std3__45tupleIJdlEEESC_SB_iNS1_9__extrema9arg_max_fIdlNS9_4lessIdEEEEEEJSC_SC_iSH_EEEvDpT0_,@"STO_CUDA_ENTRY STV_DEFAULT"
_ZN6thrust24THRUST_300001_SM_1000_NS8cuda_cub4core6detail13_kernel_agentINS1_8__reduce11ReduceAgentIPN4cuda3std3__45tupleIJdlEEESC_SB_iNS1_9__extrema9arg_max_fIdlNS9_4lessIdEEEEEEJSC_SC_iSH_EEEvDpT0_:
.text._ZN6thrust24THRUST_300001_SM_1000_NS8cuda_cub4core6detail13_kernel_agentINS1_8__reduce11ReduceAgentIPN4cuda3std3__45tupleIJdlEEESC_SB_iNS1_9__extrema9arg_max_fIdlNS9_4lessIdEEEEEEJSC_SC_iSH_EEEvDpT0_:
        /* <DEDUP_REMOVED lines=21> */
.L_x_1718:
[----:B0-----:R-:W-:Y:S05]  /*0150*/  BSYNC.RECONVERGENT B1 ;  /* 0x0000000000017941 */ /* 0x001fea0003800200 */
.L_x_1717:
        /* <DEDUP_REMOVED lines=15> */
.L_x_1725:
        /* <DEDUP_REMOVED lines=31> */
.L_x_1724:
[----:B------:R-:W-:Y:S05]  /*0440*/  BSYNC.RECONVERGENT B3 ;  /* 0x0000000000037941 */ /* 0x000fea0003800200 */
.L_x_1723:
[----:B------:R-:W-:Y:S02]  /*0450*/  IMAD.X R3, RZ, RZ, R3, P3 ;  /* 0x000000ffff037224 */ /* 0x000fe400018e0603 */
[----:B------:R-:W-:Y:S01]  /*0460*/  VIADD R19, R19, 0x100 ;  /* 0x0000010013137836 */ /* 0x000fe20000000000 */
[----:B------:R-:W-:Y:S06]  /*0470*/  @P2 BRA `(.L_x_1725) ;  /* 0xfffffffc00742947 */ /* 0x000fec000383ffff */
.L_x_1722:
[----:B------:R-:W-:Y:S05]  /*0480*/  BSYNC.RECONVERGENT B2 ;  /* 0x0000000000027941 */ /* 0x000fea0003800200 */
.L_x_1721:
[----:B------:R-:W0:Y:S01]  /*0490*/  LDC.64 R8, c[0x0][0x380] ;  /* 0x0000e000ff087b82 */ /* 0x000e220000000a00 */
[----:B------:R-:W-:-:S13]  /*04a0*/  ISETP.GE.U32.AND P0, PT, R4, 0x300, PT ;  /* 0x000003000400780c */ /* 0x000fda0003f06070 */
[----:B------:R-:W-:Y:S05]  /*04b0*/  @!P0 BRA `(.L_x_1720) ;  /* 0x0000000400908947 */ /* 0x000fea0003800000 */
.L_x_1734:
        /* <DEDUP_REMOVED lines=13> */
[----:B------:R-:W-:Y:S01]  /*0590*/  IMAD.MOV.U32 R23, RZ, RZ, R12 ;  /* 0x000000ffff177224 */ /* 0x000fe200078e000c */
[----:B------:R-:W-:Y:S01]  /*05a0*/  MOV R25, R13 ;  /* 0x0000000d00197202 */ /* 0x000fe20000000f00 */
[----:B------:R-:W-:Y:S02]  /*05b0*/  IMAD.MOV.U32 R2, RZ, RZ, R14 ;  /* 0x000000ffff027224 */ /* 0x000fe400078e000e */
[----:B------:R-:W-:-:S09]  /*05c0*/  IMAD.MOV.U32 R3, RZ, RZ, R15 ;  /* 0x000000ffff037224 */ /* 0x000fd200078e000f */
        /* <DEDUP_REMOVED lines=9> */
.L_x_1727:
[----:B------:R-:W-:Y:S05]  /*0660*/  BSYNC.RECONVERGENT B2 ;  /* 0x0000000000027941 */ /* 0x000fea0003800200 */
.L_x_1726:
        /* <DEDUP_REMOVED lines=25> */
.L_x_1729:
[----:B------:R-:W-:Y:S05]  /*0800*/  BSYNC.RECONVERGENT B2 ;  /* 0x0000000000027941 */ /* 0x000fea0003800200 */
.L_x_1728:
        /* <DEDUP_REMOVED lines=21> */
.L_x_1731:
[----:B------:R-:W-:Y:S05]  /*0960*/  BSYNC.RECONVERGENT B2 ;  /* 0x0000000000027941 */ /* 0x000fea0003800200 */
.L_x_1730:
        /* <DEDUP_REMOVED lines=8> */
[----:B------:R-:W-:Y:S01]  /*09f0*/  IMAD.MOV.U32 R14, RZ, RZ, R2 ;  /* 0x000000ffff0e7224 */ /* 0x000fe200078e0002 */
[----:B------:R-:W-:Y:S01]  /*0a00*/  MOV R13, R7 ;  /* 0x00000007000d7202 */ /* 0x000fe20000000f00 */
[----:B------:R-:W-:Y:S02]  /*0a10*/  IMAD.MOV.U32 R15, RZ, RZ, R3 ;  /* 0x000000ffff0f7224 */ /* 0x000fe400078e0003 */
[----:B------:R-:W-:-:S09]  /*0a20*/  IMAD.MOV.U32 R12, RZ, RZ, R5 ;  /* 0x000000ffff0c7224 */ /* 0x000fd200078e0005 */
        /* <DEDUP_REMOVED lines=9> */
.L_x_1733:
[----:B------:R-:W-:Y:S05]  /*0ac0*/  BSYNC.RECONVERGENT B2 ;  /* 0x0000000000027941 */ /* 0x000fea0003800200 */
.L_x_1732:
[----:B------:R-:W-:-:S05]  /*0ad0*/  VIADD R19, R19, 0x400 ;  /* 0x0000040013137836 */ /* 0x000fca0000000000 */
[----:B------:R-:W-:-:S13]  /*0ae0*/  ISETP.GE.AND P0, PT, R19, UR5, PT ;  /* 0x0000000513007c0c */ /* 0x000fda000bf06270 */
[----:B------:R-:W-:Y:S05]  /*0af0*/  @!P0 BRA `(.L_x_1734) ;  /* 0xfffffff800708947 */ /* 0x000fea000383ffff */
.L_x_1720:
[----:B------:R-:W-:Y:S05]  /*0b00*/  BSYNC.RECONVERGENT B1 ;  /* 0x0000000000017941 */ /* 0x000fea0003800200 */
.L_x_1719:
        /* <DEDUP_REMOVED lines=35> */
.L_x_1737:
[----:B------:R-:W-:Y:S05]  /*0d40*/  BSYNC.RECONVERGENT B1 ;  /* 0x0000000000017941 */ /* 0x000fea0003800200 */
.L_x_1736:
        /* <DEDUP_REMOVED lines=31> */
.L_x_1739:
[----:B------:R-:W-:Y:S05]  /*0f40*/  BSYNC.RECONVERGENT B1 ;  /* 0x0000000000017941 */ /* 0x000fea0003800200 */
.L_x_1738:
        /* <DEDUP_REMOVED lines=31> */
.L_x_1741:
[----:B------:R-:W-:Y:S05]  /*1140*/  BSYNC.RECONVERGENT B1 ;  /* 0x0000000000017941 */ /* 0x000fea0003800200 */
.L_x_1740:
        /* <DEDUP_REMOVED lines=31> */
.L_x_1743:
[----:B------:R-:W-:Y:S05]  /*1340*/  BSYNC.RECONVERGENT B1 ;  /* 0x0000000000017941 */ /* 0x000fea0003800200 */
.L_x_1742:
[----:B------:R-:W-:Y:S01]  /*1350*/  ISETP.GT.AND P0, PT, R9, 0xf, PT ;  /* 0x0000000f0900780c */ /* 0x000fe20003f04270 */
[----:B-1----:R1:W1:Y:S01]  /*1360*/  SHFL.DOWN PT, R6, R4, 0x10, 0x1f ;  /* 0x0a001f0004067f89 */ /* 0x00226200000e0000 */
[----:B------:R-:W-:Y:S01]  /*1370*/  BSSY.RECONVERGENT B1, `(.L_x_1744) ;  /* 0x000001d000017945 */ /* 0x000fe20003800200 */
[----:B0-----:R-:W-:Y:S01]  /*1380*/  MOV R14, R8 ;  /* 0x00000008000e7202 */ /* 0x001fe20000000f00 */
[----:B----4-:R-:W-:Y:S01]  /*1390*/  IMAD.MOV.U32 R15, RZ, RZ, R10 ;  /* 0x000000ffff0f7224 */ /* 0x010fe200078e000a */
[----:B--2---:R0:W2:Y:S01]  /*13a0*/  SHFL.DOWN PT, R7, R5, 0x10, 0x1f ;  /* 0x0a001f0005077f89 */ /* 0x0040a200000e0000 */
[----:B------:R-:W-:Y:S02]  /*13b0*/  IMAD.MOV.U32 R2, RZ, RZ, R4 ;  /* 0x000000ffff027224 */ /* 0x000fe400078e0004 */
[----:B------:R-:W-:Y:S01]  /*13c0*/  IMAD.MOV.U32 R3, RZ, RZ, R5 ;  /* 0x000000ffff037224 */ /* 0x000fe200078e0005 */
[----:B------:R0:W4:Y:S04]  /*13d0*/  SHFL.DOWN PT, R11, R8, 0x10, 0x1f ;  /* 0x0a001f00080b7f89 */ /* 0x00012800000e0000 */
[----:B------:R0:W0:Y:S01]  /*13e0*/  SHFL.DOWN PT, R13, R10, 0x10, 0x1f ;  /* 0x0a001f000a0d7f89 */ /* 0x00002200000e0000 */
[----:B------:R-:W-:Y:S05]  /*13f0*/  @P0 BRA `(.L_x_1745) ;  /* 0x0000000000500947 */ /* 0x000fea0003800000 */
[----:B-12---:R-:W-:Y:S01]  /*1400*/  DSETP.GEU.AND P0, PT, R4, R6, PT ;  /* 0x000000060400722a */ /* 0x006fe20003f0e000 */
        /* <DEDUP_REMOVED lines=19> */
.L_x_1745:
[----:B------:R-:W-:Y:S05]  /*1540*/  BSYNC.RECONVERGENT B1 ;  /* 0x0000000000017941 */ /* 0x000fea0003800200 */
.L_x_1744:
        /* <DEDUP_REMOVED lines=11> */
.L_x_1747:
[----:B------:R-:W-:Y:S05]  /*1600*/  BSYNC.RECONVERGENT B1 ;  /* 0x0000000000017941 */ /* 0x000fea0003800200 */
.L_x_1746:
        /* <DEDUP_REMOVED lines=8> */
[----:B-12---:R-:W1:Y:S04]  /*1690*/  LDS.128 R4, [R0+0x20] ;  /* 0x0000200000047984 */ /* 0x006e680000000c00 */
[----:B---3--:R2:W3:Y:S04]  /*16a0*/  LDS.64 R12, [R0+0x80] ;  /* 0x00008000000c7984 */ /* 0x0084e80000000a00 */
[----:B----4-:R2:W4:Y:S01]  /*16b0*/  LDS.128 R8, [R0+0x30] ;  /* 0x0000300000087984 */ /* 0x0105220000000c00 */
        /* <DEDUP_REMOVED lines=20> */
.L_x_1750:
[----:B------:R-:W-:Y:S05]  /*1800*/  BSYNC.RECONVERGENT B1 ;  /* 0x0000000000017941 */ /* 0x000fea0003800200 */
.L_x_1749:
        /* <DEDUP_REMOVED lines=10> */
[----:B------:R-:W-:Y:S01]  /*18b0*/  MOV R15, R26 ;  /* 0x0000001a000f7202 */ /* 0x000fe20000000f00 */
[----:B------:R-:W-:Y:S02]  /*18c0*/  IMAD.MOV.U32 R29, RZ, RZ, R27 ;  /* 0x000000ffff1d7224 */ /* 0x000fe400078e001b */
[----:B------:R-:W-:Y:S02]  /*18d0*/  IMAD.MOV.U32 R4, RZ, RZ, R24 ;  /* 0x000000ffff047224 */ /* 0x000fe400078e0018 */
[----:B------:R-:W-:-:S08]  /*18e0*/  IMAD.MOV.U32 R5, RZ, RZ, R25 ;  /* 0x000000ffff057224 */ /* 0x000fd000078e0019 */
        /* <DEDUP_REMOVED lines=9> */
.L_x_1752:
[----:B------:R-:W-:Y:S05]  /*1980*/  BSYNC.RECONVERGENT B1 ;  /* 0x0000000000017941 */ /* 0x000fea0003800200 */
.L_x_1751:
        /* <DEDUP_REMOVED lines=21> */
.L_x_1754:
[----:B------:R-:W-:Y:S05]  /*1ae0*/  BSYNC.RECONVERGENT B1 ;  /* 0x0000000000017941 */ /* 0x000fea0003800200 */
.L_x_1753:
        /* <DEDUP_REMOVED lines=23> */
.L_x_1756:
[----:B------:R-:W-:Y:S05]  /*1c60*/  BSYNC.RECONVERGENT B1 ;  /* 0x0000000000017941 */ /* 0x000fea0003800200 */
.L_x_1755:
        /* <DEDUP_REMOVED lines=21> */
.L_x_1758:
[----:B------:R-:W-:Y:S05]  /*1dc0*/  BSYNC.RECONVERGENT B1 ;  /* 0x0000000000017941 */ /* 0x000fea0003800200 */
.L_x_1757:
        /* <DEDUP_REMOVED lines=21> */
.L_x_1760:
[----:B------:R-:W-:Y:S05]  /*1f20*/  BSYNC.RECONVERGENT B1 ;  /* 0x0000000000017941 */ /* 0x000fea0003800200 */
.L_x_1759:
        /* <DEDUP_REMOVED lines=21> */
.L_x_1735:
[----:B------:R-:W2:Y:S01]  /*2080*/  S2R R4, SR_LANEID ;  /* 0x0000000000047919 */ /* 0x000ea20000000000 */
[----:B-1----:R-:W-:Y:S01]  /*2090*/  LOP3.LUT R2, R0, 0x3e0, RZ, 0xc0, !PT ;  /* 0x000003e000027812 */ /* 0x002fe200078ec0ff */
[----:B------:R-:W-:Y:S01]  /*20a0*/  BSSY.RECONVERGENT B1, `(.L_x_1761) ;  /* 0x0000024000017945 */ /* 0x000fe20003800200 */
[----:B-----5:R-:W-:Y:S02]  /*20b0*/  IMAD.MOV.U32 R16, RZ, RZ, R12 ;  /* 0x000000ffff107224 */ /* 0x020fe400078e000c */
[----:B------:R-:W-:Y:S02]  /*20c0*/  IMAD.MOV.U32 R18, RZ, RZ, R13 ;  /* 0x000000ffff127224 */ /* 0x000fe400078e000d */
[----:B------:R-:W-:Y:S01]  /*20d0*/  VIADD R3, R2, 0x20 ;  /* 0x0000002002037836 */ /* 0x000fe20000000000 */
[----:B------:R-:W-:-:S04]  /*20e0*/  LOP3.LUT R2, RZ, R2, RZ, 0x33, !PT ;  /* 0x00000002ff027212 */ /* 0x000fc800078e33ff */
[----:B------:R-:W-:Y:S01]  /*20f0*/  ISETP.GT.AND P0, PT, R3, UR8, PT ;  /* 0x0000000803007c0c */ /* 0x000fe2000bf04270 */
[----:B------:R-:W-:Y:S02]  /*2100*/  VIADD R2, R2, UR8 ;  /* 0x0000000802027c36 */ /* 0x000fe40008000000 */
[----:B------:R-:W-:-:S03]  /*2110*/  IMAD.MOV.U32 R3, RZ, RZ, R15 ;  /* 0x000000ffff037224 */ /* 0x000fc600078e000f */
[----:B------:R-:W-:Y:S01]  /*2120*/  SEL R5, R2, 0x1f, P0 ;  /* 0x0000001f02057807 */ /* 0x000fe20000000000 */
[----:B------:R-:W-:-:S04]  /*2130*/  IMAD.MOV.U32 R2, RZ, RZ, R14 ;  /* 0x000000ffff027224 */ /* 0x000fc800078e000e */
[----:B------:R1:W3:Y:S04]  /*2140*/  SHFL.DOWN PT, R6, R14, 0x1, R5 ;  /* 0x082000000e067989 */ /* 0x0002e800000e0005 */
[----:B------:R1:W4:Y:S04]  /*2150*/  SHFL.DOWN PT, R7, R15, 0x1, R5 ;  /* 0x082000000f077989 */ /* 0x00032800000e0005 */
[----:B0-----:R1:W0:Y:S01]  /*2160*/  SHFL.DOWN PT, R9, R12, 0x1, R5 ;  /* 0x082000000c097989 */ /* 0x00122200000e0005 */
[----:B--2---:R-:W-:-:S03]  /*2170*/  ISETP.GE.AND P0, PT, R4, R5, PT ;  /* 0x000000050400720c */ /* 0x004fc60003f06270 */
[----:B------:R1:W2:Y:S10]  /*2180*/  SHFL.DOWN PT, R11, R13, 0x1, R5 ;  /* 0x082000000d0b7989 */ /* 0x0002b400000e0005 */
[----:B-1----:R-:W-:Y:S05]  /*2190*/  @P0 BRA `(.L_x_1762) ;  /* 0x0000000000500947 */ /* 0x002fea0003800000 */
[----:B---34-:R-:W-:Y:S01]  /*21a0*/  DSETP.GEU.AND P0, PT, R14, R6, PT ;  /* 0x000000060e00722a */ /* 0x018fe20003f0e000 */
[----:B0-----:R-:W-:Y:S01]  /*21b0*/  MOV R16, R9 ;  /* 0x0000000900107202 */ /* 0x001fe20000000f00 */
[----:B--2---:R-:W-:Y:S02]  /*21c0*/  IMAD.MOV.U32 R18, RZ, RZ, R11 ;  /* 0x000000ffff127224 */ /* 0x004fe400078e000b */
        /* <DEDUP_REMOVED lines=17> */
.L_x_1762:
[----:B------:R-:W-:Y:S05]  /*22e0*/  BSYNC.RECONVERGENT B1 ;  /* 0x0000000000017941 */ /* 0x000fea0003800200 */
.L_x_1761:
        /* <DEDUP_REMOVED lines=8> */
[----:B--2---:R1:W2:Y:S01]  /*2370*/  SHFL.DOWN PT, R11, R16, 0x2, R5 ;  /* 0x08400000100b7989 */ /* 0x0042a200000e0005 */
[----:B----4-:R-:W-:-:S03]  /*2380*/  IMAD.MOV.U32 R7, RZ, RZ, R3 ;  /* 0x000000ffff077224 */ /* 0x010fc600078e0003 */
[----:B------:R1:W4:Y:S04]  /*2390*/  SHFL.DOWN PT, R13, R18, 0x2, R5 ;  /* 0x08400000120d7989 */ /* 0x00032800000e0005 */
[----:B------:R-:W-:Y:S05]  /*23a0*/  @P0 BRA `(.L_x_1764) ;  /* 0x0000000000500947 */ /* 0x000fea0003800000 */
[----:B0--3--:R-:W-:Y:S01]  /*23b0*/  DSETP.GEU.AND P0, PT, R2, R8, PT ;  /* 0x000000080200722a */ /* 0x009fe20003f0e000 */
        /* <DEDUP_REMOVED lines=19> */
.L_x_1764:
[----:B------:R-:W-:Y:S05]  /*24f0*/  BSYNC.RECONVERGENT B1 ;  /* 0x0000000000017941 */ /* 0x000fea0003800200 */
.L_x_1763:
[----:B-1----:R-:W-:Y:S01]  /*2500*/  VIADD R2, R4, 0x4 ;  /* 0x0000000404027836 */ /* 0x002fe20000000000 */
[----:B---3--:R1:W3:Y:S01]  /*2510*/  SHFL.DOWN PT, R8, R6, 0x4, R5 ;  /* 0x0880000006087989 */ /* 0x0082e200000e0005 */
[----:B------:R-:W-:Y:S01]  /*2520*/  BSSY.RECONVERGENT B1, `(.L_x_1765) ;  /* 0x000001e000017945 */ /* 0x000fe20003800200 */
[----:B------:R-:W-:Y:S01]  /*2530*/  IMAD.MOV.U32 R14, RZ, RZ, R10 ;  /* 0x000000ffff0e7224 */ /* 0x000fe200078e000a */
[----:B------:R-:W-:Y:S01]  /*2540*/  MOV R3, R7 ;  /* 0x0000000700037202 */ /* 0x000fe20000000f00 */
[----:B0-----:R1:W0:Y:S01]  /*2550*/  SHFL.DOWN PT, R9, R7, 0x4, R5 ;  /* 0x0880000007097989 */ /* 0x00122200000e0005 */
[----:B------:R-:W-:Y:S01]  /*2560*/  ISETP.GT.AND P0, PT, R2, R5, PT ;  /* 0x000000050200720c */ /* 0x000fe20003f04270 */
[----:B------:R-:W-:Y:S02]  /*2570*/  IMAD.MOV.U32 R16, RZ, RZ, R12 ;  /* 0x000000ffff107224 */ /* 0x000fe400078e000c */
[----:B--2---:R1:W2:Y:S01]  /*2580*/  SHFL.DOWN PT, R11, R10, 0x4, R5 ;  /* 0x088000000a0b7989 */ /* 0x0042a200000e0005 */
[----:B------:R-:W-:-:S03]  /*2590*/  IMAD.MOV.U32 R2, RZ, RZ, R6 ;  /* 0x000000ffff027224 */ /* 0x000fc600078e0006 */
[----:B----4-:R1:W4:Y:S06]  /*25a0*/  SHFL.DOWN PT, R13, R12, 0x4, R5 ;  /* 0x088000000c0d7989 */ /* 0x01032c00000e0005 */
        /* <DEDUP_REMOVED lines=21> */
.L_x_1766:
[----:B------:R-:W-:Y:S05]  /*2700*/  BSYNC.RECONVERGENT B1 ;  /* 0x0000000000017941 */ /* 0x000fea0003800200 */
.L_x_1765:
[----:B-1----:R-:W-:Y:S01]  /*2710*/  VIADD R6, R4, 0x8 ;  /* 0x0000000804067836 */ /* 0x002fe20000000000 */
[----:B---3--:R1:W3:Y:S01]  /*2720*/  SHFL.DOWN PT, R8, R2, 0x8, R5 ;  /* 0x0900000002087989 */ /* 0x0082e200000e0005 */
[----:B------:R-:W-:Y:S01]  /*2730*/  BSSY.RECONVERGENT B1, `(.L_x_1767) ;  /* 0x000001e000017945 */ /* 0x000fe20003800200 */
[----:B------:R-:W-:Y:S02]  /*2740*/  IMAD.MOV.U32 R10, RZ, RZ, R14 ;  /* 0x000000ffff0a7224 */ /* 0x000fe400078e000e */
[----:B------:R-:W-:Y:S01]  /*2750*/  ISETP.GT.AND P0, PT, R6, R5, PT ;  /* 0x000000050600720c */ /* 0x000fe20003f04270 */
[----:B0-----:R1:W0:Y:S01]  /*2760*/  SHFL.DOWN PT, R9, R3, 0x8, R5 ;  /* 0x0900000003097989 */ /* 0x00122200000e0005 */
[----:B------:R-:W-:Y:S02]  /*2770*/  IMAD.MOV.U32 R12, RZ, RZ, R16 ;  /* 0x000000ffff0c7224 */ /* 0x000fe400078e0010 */
[----:B------:R-:W-:Y:S01]  /*2780*/  IMAD.MOV.U32 R6, RZ, RZ, R2 ;  /* 0x000000ffff067224 */ /* 0x000fe200078e0002 */
[----:B--2---:R1:W2:Y:S01]  /*2790*/  SHFL.DOWN PT, R11, R14, 0x8, R5 ;  /* 0x090000000e0b7989 */ /* 0x0042a200000e0005 */
[----:B------:R-:W-:-:S03]  /*27a0*/  IMAD.MOV.U32 R7, RZ, RZ, R3 ;  /* 0x000000ffff077224 */ /* 0x000fc600078e0003 */
[----:B----4-:R1:W4:Y:S04]  /*27b0*/  SHFL.DOWN PT, R13, R16, 0x8, R5 ;  /* 0x09000000100d7989 */ /* 0x01032800000e0005 */
        /* <DEDUP_REMOVED lines=21> */
.L_x_1768:
[----:B------:R-:W-:Y:S05]  /*2910*/  BSYNC.RECONVERGENT B1 ;  /* 0x0000000000017941 */ /* 0x000fea0003800200 */
.L_x_1767:
[----:B-1----:R-:W-:Y:S01]  /*2920*/  VIADD R2, R4, 0x10 ;  /* 0x0000001004027836 */ /* 0x002fe20000000000 */
[----:B---3--:R1:W3:Y:S01]  /*2930*/  SHFL.DOWN PT, R8, R6, 0x10, R5 ;  /* 0x0a00000006087989 */ /* 0x0082e200000e0005 */
[----:B------:R-:W-:Y:S01]  /*2940*/  BSSY.RECONVERGENT B1, `(.L_x_1769) ;  /* 0x000001e000017945 */ /* 0x000fe20003800200 */
[----:B------:R-:W-:Y:S02]  /*2950*/  IMAD.MOV.U32 R14, RZ, RZ, R10 ;  /* 0x000000ffff0e7224 */ /* 0x000fe400078e000a */
[----:B------:R-:W-:Y:S01]  /*2960*/  ISETP.GT.AND P0, PT, R2, R5, PT ;  /* 0x000000050200720c */ /* 0x000fe20003f04270 */
[----:B0-----:R1:W0:Y:S01]  /*2970*/  SHFL.DOWN PT, R9, R7, 0x10, R5 ;  /* 0x0a00000007097989 */ /* 0x00122200000e0005 */
[----:B------:R-:W-:Y:S01]  /*2980*/  IMAD.MOV.U32 R15, RZ, RZ, R12 ;  /* 0x000000ffff0f7224 */ /* 0x000fe200078e000c */
[----:B------:R-:W-:Y:S01]  /*2990*/  MOV R2, R6 ;  /* 0x0000000600027202 */ /* 0x000fe20000000f00 */
[----:B------:R-:W-:Y:S01]  /*29a0*/  IMAD.MOV.U32 R3, RZ, RZ, R7 ;  /* 0x000000ffff037224 */ /* 0x000fe200078e0007 */
[----:B--2---:R1:W2:Y:S04]  /*29b0*/  SHFL.DOWN PT, R11, R10, 0x10, R5 ;  /* 0x0a0000000a0b7989 */ /* 0x0042a800000e0005 */
        /* <DEDUP_REMOVED lines=22> */
.L_x_1770:
[----:B------:R-:W-:Y:S05]  /*2b20*/  BSYNC.RECONVERGENT B1 ;  /* 0x0000000000017941 */ /* 0x000fea0003800200 */
.L_x_1769:
        /* <DEDUP_REMOVED lines=11> */
.L_x_1772:
[----:B------:R-:W-:Y:S05]  /*2be0*/  BSYNC.RECONVERGENT B1 ;  /* 0x0000000000017941 */ /* 0x000fea0003800200 */
.L_x_1771:
[----:B------:R-:W-:Y:S01]  /*2bf0*/  BAR.SYNC.DEFER_BLOCKING 0x0 ;  /* 0x0000000000007b1d */ /* 0x000fe20000010000 */
[----:B------:R-:W-:-:S13]  /*2c00*/  ISETP.NE.AND P1, PT, R0, RZ, PT ;  /* 0x000000ff0000720c */ /* 0x000fda0003f25270 */
[----:B------:R-:W-:Y:S05]  /*2c10*/  @P1 BRA `(.L_x_1748) ;  /* 0x0000003400981947 */ /* 0x000fea0003800000 */
[----:B------:R-:W-:Y:S01]  /*2c20*/  UISETP.GE.AND UP0, UPT, UR8, 0x21, UPT ;  /* 0x000000210800788c */ /* 0x000fe2000bf06270 */
[----:B--2---:R-:W-:Y:S02]  /*2c30*/  IMAD.MOV.U32 R11, RZ, RZ, R14 ;  /* 0x000000ffff0b7224 */ /* 0x004fe400078e000e */
[----:B---3--:R-:W-:Y:S02]  /*2c40*/  IMAD.MOV.U32 R8, RZ, RZ, R15 ;  /* 0x000000ffff087224 */ /* 0x008fe400078e000f */
[----:B------:R-:W-:Y:S02]  /*2c50*/  IMAD.MOV.U32 R4, RZ, RZ, R2 ;  /* 0x000000ffff047224 */ /* 0x000fe400078e0002 */
[----:B-1----:R-:W-:Y:S02]  /*2c60*/  IMAD.MOV.U32 R5, RZ, RZ, R3 ;  /* 0x000000ffff057224 */ /* 0x002fe400078e0003 */
[----:B------:R-:W-:Y:S05]  /*2c70*/  BRA.U !UP0, `(.L_x_1773) ;  /* 0x00000001086c7547 */ /* 0x000fea000b800000 */
[----:B------:R-:W1:Y:S01]  /*2c80*/  S2UR UR5, SR_CgaCtaId ;  /* 0x00000000000579c3 */ /* 0x000e620000008800 */
[----:B------:R-:W-:Y:S01]  /*2c90*/  UMOV UR4, 0x400 ;  /* 0x0000040000047882 */ /* 0x000fe20000000000 */
[----:B------:R-:W-:Y:S01]  /*2ca0*/  BSSY.RECONVERGENT B1, `(.L_x_1773) ;  /* 0x0000018000017945 */ /* 0x000fe20003800200 */
[----:B-1----:R-:W-:-:S09]  /*2cb0*/  ULEA UR4, UR5, UR4, 0x18 ;  /* 0x0000000405047291 */ /* 0x002fd2000f8ec0ff */
[----:B------:R-:W1:Y:S04]  /*2cc0*/  LDS.64 R6, [UR4+0x18] ;  /* 0x00001804ff067984 */ /* 0x000e680008000a00 */
[----:B----4-:R-:W2:Y:S01]  /*2cd0*/  LDS.64 R12, [UR4+0x20] ;  /* 0x00002004ff0c7984 */ /* 0x010ea20008000a00 */
[----:B-1----:R-:W-:Y:S01]  /*2ce0*/  DSETP.GEU.AND P0, PT, R2, R6, PT ;  /* 0x000000060200722a */ /* 0x002fe20003f0e000 */
        /* <DEDUP_REMOVED lines=19> */
.L_x_1774:
[----:B------:R-:W-:Y:S05]  /*2e20*/  BSYNC.RECONVERGENT B1 ;  /* 0x0000000000017941 */ /* 0x000fea0003800200 */
.L_x_1773:
[----:B------:R-:W-:Y:S01]  /*2e30*/  UISETP.GE.AND UP0, UPT, UR8, 0x41, UPT ;  /* 0x000000410800788c */ /* 0x000fe2000bf06270 */
[----:B0-----:R-:W-:Y:S01]  /*2e40*/  IMAD.MOV.U32 R9, RZ, RZ, R11 ;  /* 0x000000ffff097224 */ /* 0x001fe200078e000b */
        /* <DEDUP_REMOVED lines=9> */
[----:B----4-:R-:W1:Y:S01]  /*2ee0*/  LDS.64 R12, [UR4+0x30] ;  /* 0x00003004ff0c7984 */ /* 0x010e620008000a00 */
        /* <DEDUP_REMOVED lines=20> */
.L_x_1776:
[----:B------:R-:W-:Y:S05]  /*3030*/  BSYNC.RECONVERGENT B1 ;  /* 0x0000000000017941 */ /* 0x000fea0003800200 */
.L_x_1775:
        /* <DEDUP_REMOVED lines=32> */
.L_x_1778:
[----:B------:R-:W-:Y:S05]  /*3240*/  BSYNC.RECONVERGENT B1 ;  /* 0x0000000000017941 */ /* 0x000fea0003800200 */
.L_x_1777:
        /* <DEDUP_REMOVED lines=32> */
.L_x_1780:
[----:B------:R-:W-:Y:S05]  /*3450*/  BSYNC.RECONVERGENT B1 ;  /* 0x0000000000017941 */ /* 0x000fea0003800200 */
.L_x_1779:
        /* <DEDUP_REMOVED lines=32> */
.L_x_1782:
[----:B------:R-:W-:Y:S05]  /*3660*/  BSYNC.RECONVERGENT B1 ;  /* 0x0000000000017941 */ /* 0x000fea0003800200 */
.L_x_1781:
        /* <DEDUP_REMOVED lines=13> */
[----:B------:R-:W-:Y:S01]  /*3740*/  MOV R6, R2 ;  /* 0x0000000200067202 */ /* 0x000fe20000000f00 */
[----:B------:R-:W-:Y:S02]  /*3750*/  IMAD.MOV.U32 R7, RZ, RZ, R3 ;  /* 0x000000ffff077224 */ /* 0x000fe400078e0003 */
        /* <DEDUP_REMOVED lines=17> */
.L_x_1784:
[----:B------:R-:W-:Y:S05]  /*3870*/  BSYNC.RECONVERGENT B1 ;  /* 0x0000000000017941 */ /* 0x000fea0003800200 */
.L_x_1783:
        /* <DEDUP_REMOVED lines=32> */
.L_x_1716:
        /* <DEDUP_REMOVED lines=34> */
[----:B------:R-:W-:-:S04]  /*3ca0*/  IMAD.MOV.U32 R15, RZ, RZ, 0x500 ;  /* 0x00000500ff0f7424 */ /* 0x000fc800078e00ff */
        /* <DEDUP_REMOVED lines=8> */
[----:B------:R-:W-:Y:S02]  /*3d30*/  @P2 MOV R9, R13 ;  /* 0x0000000d00092202 */ /* 0x000fe40000000f00 */
[----:B------:R-:W-:-:S04]  /*3d40*/  @P2 SEL R7, R11, R7, P0 ;  /* 0x000000070b072207 */ /* 0x000fc80000000000 */
        /* <DEDUP_REMOVED lines=11> */
[----:B------:R-:W-:Y:S01]  /*3e00*/  IMAD.MOV.U32 R27, RZ, RZ, R2 ;  /* 0x000000ffff1b7224 */ /* 0x000fe200078e0002 */
[----:B------:R-:W0:Y:S01]  /*3e10*/  LDCU UR4, c[0x0][0x390] ;  /* 0x00007200ff0477ac */ /* 0x000e220008000800 */
[----:B------:R-:W-:Y:S02]  /*3e20*/  IMAD.MOV.U32 R24, RZ, RZ, R3 ;  /* 0x000000ffff187224 */ /* 0x000fe400078e0003 */
[----:B------:R-:W-:-:S07]  /*3e30*/  IMAD.MOV.U32 R25, RZ, RZ, 0x500 ;  /* 0x00000500ff197424 */ /* 0x000fce00078e00ff */
.L_x_1786:
[----:B------:R-:W1:Y:S01]  /*3e40*/  LDC.64 R22, c[0x0][0x380] ;  /* 0x0000e000ff167b82 */ /* 0x000e620000000a00 */
[----:B------:R-:W-:-:S04]  /*3e50*/  IMAD.IADD R3, R0, 0x1, R25 ;  /* 0x0000000100037824 */ /* 0x000fc800078e0219 */
[----:B-1----:R-:W-:-:S05]  /*3e60*/  IMAD.WIDE.U32 R22, R3, 0x10, R22 ;  /* 0x0000001003167825 */ /* 0x002fca00078e0016 */
        /* <DEDUP_REMOVED lines=17> */
[----:B------:R-:W-:-:S06]  /*3f80*/  @P2 IMAD.MOV.U32 R6, RZ, RZ, R29 ;  /* 0x000000ffff062224 */ /* 0x000fcc00078e001d */
[----:B----4-:R-:W-:Y:S01]  /*3f90*/  DSETP.GEU.AND P1, PT, R6, R10, PT ;  /* 0x0000000a0600722a */ /* 0x010fe20003f2e000 */
[----:B------:R-:W-:Y:S02]  /*3fa0*/  @P2 SEL R8, R27, R8, P0 ;  /* 0x000000081b082207 */ /* 0x000fe40000000000 */
[----:B------:R-:W-:-:S11]  /*3fb0*/  @P2 SEL R9, R24, R9, P0 ;  /* 0x0000000918092207 */ /* 0x000fd60000000000 */
[----:B-----5:R-:W-:-:S04]  /*3fc0*/  @P1 ISETP.GE.U32.AND P0, PT, R8, R12, PT ;  /* 0x0000000c0800120c */ /* 0x020fc80003f06070 */
        /* <DEDUP_REMOVED lines=25> */
[----:B------:R-:W-:Y:S01]  /*4160*/  @P1 IMAD.MOV.U32 R19, RZ, RZ, R15 ;  /* 0x000000ffff131224 */ /* 0x000fe200078e000f */
[----:B------:R-:W-:Y:S02]  /*4170*/  @P1 SEL R20, R16, R20, P0 ;  /* 0x0000001410141207 */ /* 0x000fe40000000000 */
[----:B------:R-:W-:Y:S01]  /*4180*/  @P1 SEL R21, R17, R21, P0 ;  /* 0x0000001511151207 */ /* 0x000fe20000000000 */
[----:B------:R-:W-:-:S05]  /*4190*/  VIADD R7, R25, 0xa00 ;  /* 0x00000a0019077836 */ /* 0x000fca0000000000 */
[----:B0-----:R-:W-:Y:S01]  /*41a0*/  ISETP.GT.AND P1, PT, R7, UR4, PT ;  /* 0x0000000407007c0c */ /* 0x001fe2000bf24270 */
[----:B------:R-:W-:-:S04]  /*41b0*/  VIADD R15, R25, 0x500 ;  /* 0x00000500190f7836 */ /* 0x000fc80000000000 */
[----:B------:R-:W-:Y:S01]  /*41c0*/  IMAD.MOV.U32 R25, RZ, RZ, R15 ;  /* 0x000000ffff197224 */ /* 0x000fe200078e000f */
[----:B--2---:R-:W-:-:S14]  /*41d0*/  DSETP.GEU.AND P2, PT, R18, R4, PT ;  /* 0x000000041200722a */ /* 0x004fdc0003f4e000 */
[----:B------:R-:W-:-:S04]  /*41e0*/  @P2 ISETP.GE.U32.AND P0, PT, R20, R2, PT ;  /* 0x000000021400220c */ /* 0x000fc80003f06070 */
[----:B------:R-:W-:-:S13]  /*41f0*/  @P2 ISETP.GE.AND.EX P0, PT, R21, R3, PT, P0 ;  /* 0x000000031500220c */ /* 0x000fda0003f06300 */
[----:B------:R-:W-:-:S06]  /*4200*/  @P2 DSETP.GT.OR P0, PT, R18, R4, !P0 ;  /* 0x000000041200222a */ /* 0x000fcc0004704400 */
[----:B------:R-:W-:Y:S02]  /*4210*/  @P2 FSEL R6, R18, R4, P0 ;  /* 0x0000000412062208 */ /* 0x000fe40000000000 */
[----:B------:R-:W-:Y:S02]  /*4220*/  @P2 FSEL R19, R19, R5, P0 ;  /* 0x0000000513132208 */ /* 0x000fe40000000000 */
[----:B------:R-:W-:Y:S02]  /*4230*/  @P2 SEL R2, R20, R2, P0 ;  /* 0x0000000214022207 */ /* 0x000fe40000000000 */
[----:B------:R-:W-:Y:S01]  /*4240*/  @P2 SEL R3, R21, R3, P0 ;  /* 0x0000000315032207 */ /* 0x000fe20000000000 */
[----:B------:R-:W-:Y:S02]  /*4250*/  @P2 IMAD.MOV.U32 R4, RZ, RZ, R6 ;  /* 0x000000ffff042224 */ /* 0x000fe400078e0006 */
[----:B------:R-:W-:Y:S02]  /*4260*/  @P2 IMAD.MOV.U32 R5, RZ, RZ, R19 ;  /* 0x000000ffff052224 */ /* 0x000fe400078e0013 */
[----:B------:R-:W-:-:S02]  /*4270*/  IMAD.MOV.U32 R27, RZ, RZ, R2 ;  /* 0x000000ffff1b7224 */ /* 0x000fc400078e0002 */
[----:B------:R-:W-:Y:S01]  /*4280*/  IMAD.MOV.U32 R24, RZ, RZ, R3 ;  /* 0x000000ffff187224 */ /* 0x000fe200078e0003 */
[----:B------:R-:W-:Y:S06]  /*4290*/  @!P1 BRA `(.L_x_1786) ;  /* 0xfffffff800e89947 */ /* 0x000fec000383ffff */
.L_x_1785:
[----:B------:R-:W-:-:S13]  /*42a0*/  ISETP.GE.AND P0, PT, R15, UR4, PT ;  /* 0x000000040f007c0c */ /* 0x000fda000bf06270 */
        /* <DEDUP_REMOVED lines=12> */
[----:B------:R-:W0:Y:S01]  /*4370*/  LDC.64 R6, c[0x0][0x380] ;  /* 0x0000e000ff067b82 */ /* 0x000e220000000a00 */
[----:B------:R-:W-:Y:S01]  /*4380*/  LEA.HI R8, R20, 0x1, RZ, 0x18 ;  /* 0x0000000114087811 */ /* 0x000fe200078fc0ff */
[----:B------:R-:W-:Y:S01]  /*4390*/  IMAD.IADD R21, R0, 0x1, R15 ;  /* 0x0000000100157824 */ /* 0x000fe200078e020f */
[----:B------:R-:W-:Y:S02]  /*43a0*/  MOV R12, R0 ;  /* 0x00000000000c7202 */ /* 0x000fe40000000f00 */
[----:B------:R-:W-:-:S05]  /*43b0*/  LOP3.LUT R8, R8, 0x3, RZ, 0xc0, !PT ;  /* 0x0000000308087812 */ /* 0x000fca00078ec0ff */
[----:B------:R-:W-:-:S07]  /*43c0*/  IMAD.MOV R14, RZ, RZ, -R8 ;  /* 0x000000ffff0e7224 */ /* 0x000fce00078e0a08 */
.L_x_1793:
[----:B0-----:R-:W-:-:S05]  /*43d0*/  IMAD.WIDE.U32 R18, R21, 0x10, R6 ;  /* 0x0000001015127825 */ /* 0x001fca00078e0006 */
[----:B------:R-:W2:Y:S04]  /*43e0*/  LDG.E.64.CONSTANT R8, desc[UR6][R18.64] ;  /* 0x0000000612087981 */ /* 0x000ea8000c1e9b00 */
[----:B------:R-:W3:Y:S01]  /*43f0*/  LDG.E.64.CONSTANT R10, desc[UR6][R18.64+0x8] ;  /* 0x00000806120a7981 */ /* 0x000ee2000c1e9b00 */
[----:B------:R-:W-:Y:S01]  /*4400*/  VIADD R14, R14, 0x1 ;  /* 0x000000010e0e7836 */ /* 0x000fe20000000000 */
[----:B------:R-:W-:Y:S01]  /*4410*/  BSSY.RECONVERGENT B3, `(.L_x_1791) ;  /* 0x000001a000037945 */ /* 0x000fe20003800200 */
[----:B------:R-:W-:Y:S02]  /*4420*/  IMAD.MOV.U32 R23, RZ, RZ, R2 ;  /* 0x000000ffff177224 */ /* 0x000fe400078e0002 */
        /* <DEDUP_REMOVED lines=24> */
.L_x_1792:
[----:B------:R-:W-:Y:S05]  /*45b0*/  BSYNC.RECONVERGENT B3 ;  /* 0x0000000000037941 */ /* 0x000fea0003800200 */
.L_x_1791:
[----:B------:R-:W-:Y:S02]  /*45c0*/  VIADD R12, R12, 0x100 ;  /* 0x000001000c0c7836 */ /* 0x000fe40000000000 */
[----:B------:R-:W-:Y:S01]  /*45d0*/  VIADD R21, R21, 0x100 ;  /* 0x0000010015157836 */ /* 0x000fe20000000000 */
[----:B------:R-:W-:Y:S06]  /*45e0*/  @P2 BRA `(.L_x_1793) ;  /* 0xfffffffc00782947 */ /* 0x000fec000383ffff */
.L_x_1790:
[----:B------:R-:W-:Y:S05]  /*45f0*/  BSYNC.RECONVERGENT B2 ;  /* 0x0000000000027941 */ /* 0x000fea0003800200 */
.L_x_1789:
[----:B------:R-:W-:-:S13]  /*4600*/  ISETP.GE.U32.AND P0, PT, R20, 0x300, PT ;  /* 0x000003001400780c */ /* 0x000fda0003f06070 */
[----:B------:R-:W-:Y:S05]  /*4610*/  @!P0 BRA `(.L_x_1788) ;  /* 0x0000000400c88947 */ /* 0x000fea0003800000 */
[----:B------:R-:W0:Y:S01]  /*4620*/  LDCU.64 UR8, c[0x0][0x380] ;  /* 0x00007000ff0877ac */ /* 0x000e220008000a00 */
[----:B------:R-:W1:Y:S01]  /*4630*/  LDC.64 R10, c[0x0][0x380] ;  /* 0x0000e000ff0a7b82 */ /* 0x000e620000000a00 */
[C---:B------:R-:W-:Y:S01]  /*4640*/  IADD3 R17, P0, PT, R12.reuse, R15, RZ ;  /* 0x0000000f0c117210 */ /* 0x040fe20007f1e0ff */
[----:B------:R-:W-:-:S04]  /*4650*/  IMAD.IADD R15, R12, 0x1, R15 ;  /* 0x000000010c0f7824 */ /* 0x000fc800078e020f */
[----:B------:R-:W-:Y:S01]  /*4660*/  IMAD.X R6, RZ, RZ, RZ, P0 ;  /* 0x000000ffff067224 */ /* 0x000fe200000e06ff */
[----:B0-----:R-:W-:-:S04]  /*4670*/  LEA R14, P1, R17, UR8, 0x4 ;  /* 0x00000008110e7c11 */ /* 0x001fc8000f8220ff */
[----:B------:R-:W-:Y:S02]  /*4680*/  IADD3 R14, P0, PT, R14, 0x3008, RZ ;  /* 0x000030080e0e7810 */ /* 0x000fe40007f1e0ff */
[----:B------:R-:W-:-:S05]  /*4690*/  LEA.HI.X R17, R17, UR9, R6, 0x4, P1 ;  /* 0x0000000911117c11 */ /* 0x000fca00088f2406 */
[----:B------:R-:W-:-:S07]  /*46a0*/  IMAD.X R17, RZ, RZ, R17, P0 ;  /* 0x000000ffff117224 */ /* 0x000fce00000e0611 */
.L_x_1802:
[----:B-1----:R-:W-:-:S05]  /*46b0*/  IMAD.WIDE.U32 R8, R15, 0x10, R10 ;  /* 0x000000100f087825 */ /* 0x002fca00078e000a */
[----:B------:R-:W2:Y:S04]  /*46c0*/  LDG.E.64.CONSTANT R22, desc[UR6][R8.64] ;  /* 0x0000000608167981 */ /* 0x000ea8000c1e9b00 */
[----:B------:R0:W3:Y:S02]  /*46d0*/  LDG.E.64.CONSTANT R6, desc[UR6][R8.64+0x8] ;  /* 0x0000080608067981 */ /* 0x0000e4000c1e9b00 */
[----:B0-----:R-:W-:Y:S02]  /*46e0*/  IMAD.MOV.U32 R8, RZ, RZ, R14 ;  /* 0x000000ffff087224 */ /* 0x001fe400078e000e */
[----:B------:R-:W-:-:S05]  /*46f0*/  IMAD.MOV.U32 R9, RZ, RZ, R17 ;  /* 0x000000ffff097224 */ /* 0x000fca00078e0011 */
[----:B------:R0:W5:Y:S04]  /*4700*/  LDG.E.64.CONSTANT R20, desc[UR6][R8.64+-0x2008] ;  /* 0xffdff80608147981 */ /* 0x000168000c1e9b00 */
[----:B------:R0:W5:Y:S01]  /*4710*/  LDG.E.64.CONSTANT R18, desc[UR6][R8.64+-0x2000] ;  /* 0xffe0000608127981 */ /* 0x000162000c1e9b00 */
[----:B------:R-:W-:Y:S01]  /*4720*/  BSSY.RECONVERGENT B2, `(.L_x_1794) ;  /* 0x0000015000027945 */ /* 0x000fe20003800200 */
[----:B--2---:R-:W-:Y:S01]  /*4730*/  DSETP.GEU.AND P0, PT, R4, R22, PT ;  /* 0x000000160400722a */ /* 0x004fe20003f0e000 */
[----:B------:R-:W-:Y:S02]  /*4740*/  IMAD.MOV.U32 R16, RZ, RZ, R22 ;  /* 0x000000ffff107224 */ /* 0x000fe400078e0016 */
[----:B------:R-:W-:Y:S01]  /*4750*/  IMAD.MOV.U32 R17, RZ, RZ, R23 ;  /* 0x000000ffff117224 */ /* 0x000fe200078e0017 */
[----:B---3--:R-:W-:Y:S01]  /*4760*/  MOV R29, R7 ;  /* 0x00000007001d7202 */ /* 0x008fe20000000f00 */
[----:B------:R-:W-:-:S09]  /*4770*/  IMAD.MOV.U32 R27, RZ, RZ, R6 ;  /* 0x000000ffff1b7224 */ /* 0x000fd200078e0006 */
        /* <DEDUP_REMOVED lines=15> */
.L_x_1795:
[----:B------:R-:W-:Y:S05]  /*4870*/  BSYNC.RECONVERGENT B2 ;  /* 0x0000000000027941 */ /* 0x000fea0003800200 */
.L_x_1794:
[----:B------:R0:W5:Y:S04]  /*4880*/  LDG.E.64.CONSTANT R6, desc[UR6][R8.64+-0x1008] ;  /* 0xffeff80608067981 */ /* 0x000168000c1e9b00 */
[----:B------:R0:W5:Y:S02]  /*4890*/  LDG.E.64.CONSTANT R4, desc[UR6][R8.64+-0x1000] ;  /* 0xfff0000608047981 */ /* 0x000164000c1e9b00 */
[----:B-----5:R-:W-:Y:S01]  /*48a0*/  DSETP.GEU.AND P0, PT, R16, R20, PT ;  /* 0x000000141000722a */ /* 0x020fe20003f0e000 */
[----:B------:R-:W-:Y:S01]  /*48b0*/  BSSY.RECONVERGENT B2, `(.L_x_1796) ;  /* 0x0000014000027945 */ /* 0x000fe20003800200 */
[----:B------:R-:W-:Y:S02]  /*48c0*/  IMAD.MOV.U32 R2, RZ, RZ, R20 ;  /* 0x000000ffff027224 */ /* 0x000fe400078e0014 */
[----:B------:R-:W-:-:S02]  /*48d0*/  IMAD.MOV.U32 R3, RZ, RZ, R21 ;  /* 0x000000ffff037224 */ /* 0x000fc400078e0015 */
        /* <DEDUP_REMOVED lines=17> */
.L_x_1797:
[----:B------:R-:W-:Y:S05]  /*49f0*/  BSYNC.RECONVERGENT B2 ;  /* 0x0000000000027941 */ /* 0x000fea0003800200 */
.L_x_1796:
[----:B------:R0:W5:Y:S04]  /*4a00*/  LDG.E.64.CONSTANT R16, desc[UR6][R8.64+-0x8] ;  /* 0xfffff80608107981 */ /* 0x000168000c1e9b00 */
[----:B------:R0:W5:Y:S01]  /*4a10*/  LDG.E.64.CONSTANT R18, desc[UR6][R8.64] ;  /* 0x0000000608127981 */ /* 0x000162000c1e9b00 */
[----:B------:R-:W-:Y:S01]  /*4a20*/  DSETP.GEU.AND P0, PT, R2, R6, PT ;  /* 0x000000060200722a */ /* 0x000fe20003f0e000 */
[----:B------:R-:W-:Y:S01]  /*4a30*/  BSSY.RECONVERGENT B2, `(.L_x_1798) ;  /* 0x0000014000027945 */ /* 0x000fe20003800200 */
[----:B------:R-:W-:Y:S02]  /*4a40*/  IMAD.MOV.U32 R20, RZ, RZ, R6 ;  /* 0x000000ffff147224 */ /* 0x000fe400078e0006 */
[----:B------:R-:W-:Y:S02]  /*4a50*/  IMAD.MOV.U32 R21, RZ, RZ, R7 ;  /* 0x000000ffff157224 */ /* 0x000fe400078e0007 */
[----:B------:R-:W-:-:S02]  /*4a60*/  IMAD.MOV.U32 R29, RZ, RZ, R4 ;  /* 0x000000ffff1d7224 */ /* 0x000fc400078e0004 */
        /* <DEDUP_REMOVED lines=16> */
.L_x_1799:
[----:B------:R-:W-:Y:S05]  /*4b70*/  BSYNC.RECONVERGENT B2 ;  /* 0x0000000000027941 */ /* 0x000fea0003800200 */
.L_x_1798:
[----:B-----5:R-:W-:Y:S01]  /*4b80*/  DSETP.GEU.AND P0, PT, R20, R16, PT ;  /* 0x000000101400722a */ /* 0x020fe20003f0e000 */
[----:B------:R-:W-:Y:S01]  /*4b90*/  BSSY.RECONVERGENT B2, `(.L_x_1800) ;  /* 0x0000014000027945 */ /* 0x000fe20003800200 */
[----:B------:R-:W-:Y:S02]  /*4ba0*/  IMAD.MOV.U32 R4, RZ, RZ, R16 ;  /* 0x000000ffff047224 */ /* 0x000fe400078e0010 */
[----:B------:R-:W-:Y:S02]  /*4bb0*/  IMAD.MOV.U32 R5, RZ, RZ, R17 ;  /* 0x000000ffff057224 */ /* 0x000fe400078e0011 */
[----:B------:R-:W-:Y:S02]  /*4bc0*/  IMAD.MOV.U32 R2, RZ, RZ, R18 ;  /* 0x000000ffff027224 */ /* 0x000fe400078e0012 */
[----:B------:R-:W-:-:S06]  /*4bd0*/  IMAD.MOV.U32 R3, RZ, RZ, R19 ;  /* 0x000000ffff037224 */ /* 0x000fcc00078e0013 */
        /* <DEDUP_REMOVED lines=15> */
.L_x_1801:
[----:B------:R-:W-:Y:S05]  /*4cd0*/  BSYNC.RECONVERGENT B2 ;  /* 0x0000000000027941 */ /* 0x000fea0003800200 */
.L_x_1800:
[----:B------:R-:W-:Y:S01]  /*4ce0*/  VIADD R12, R12, 0x400 ;  /* 0x000004000c0c7836 */ /* 0x000fe20000000000 */
[----:B------:R-:W-:Y:S01]  /*4cf0*/  IADD3 R14, P1, PT, R8, 0x4000, RZ ;  /* 0x00004000080e7810 */ /* 0x000fe20007f3e0ff */
[----:B------:R-:W-:-:S03]  /*4d00*/  VIADD R15, R15, 0x400 ;  /* 0x000004000f0f7836 */ /* 0x000fc60000000000 */
[----:B------:R-:W-:Y:S01]  /*4d10*/  ISETP.GE.AND P0, PT, R12, R13, PT ;  /* 0x0000000d0c00720c */ /* 0x000fe20003f06270 */
[----:B------:R-:W-:-:S12]  /*4d20*/  IMAD.X R17, RZ, RZ, R9, P1 ;  /* 0x000000ffff117224 */ /* 0x000fd800008e0609 */
[----:B------:R-:W-:Y:S05]  /*4d30*/  @!P0 BRA `(.L_x_1802) ;  /* 0xfffffff8005c8947 */ /* 0x000fea000383ffff */
.L_x_1788:
[----:B------:R-:W-:Y:S05]  /*4d40*/  BSYNC.RECONVERGENT B1 ;  /* 0x0000000000017941 */ /* 0x000fea0003800200 */
.L_x_1787:
        /* <DEDUP_REMOVED lines=32> */
.L_x_1804:
[----:B------:R-:W-:Y:S05]  /*4f50*/  BSYNC.RECONVERGENT B1 ;  /* 0x0000000000017941 */ /* 0x000fea0003800200 */
.L_x_1803:
        /* <DEDUP_REMOVED lines=12> */
[----:B---3--:R-:W-:Y:S01]  /*5020*/  IMAD.MOV.U32 R8, RZ, RZ, R14 ;  /* 0x000000ffff087224 */ /* 0x008fe200078e000e */
        /* <DEDUP_REMOVED lines=18> */
.L_x_1806:
[----:B------:R-:W-:Y:S05]  /*5150*/  BSYNC.RECONVERGENT B1 ;  /* 0x0000000000017941 */ /* 0x000fea0003800200 */
.L_x_1805:
[----:B------:R-:W-:Y:S01]  /*5160*/  ISETP.GT.AND P0, PT, R10, 0x1b, PT ;  /* 0x0000001b0a00780c */ /* 0x000fe20003f04270 */
[----:B0-----:R0:W0:Y:S01]  /*5170*/  SHFL.DOWN PT, R6, R2, 0x4, 0x1f ;  /* 0x08801f0002067f89 */ /* 0x00102200000e0000 */
[----:B------:R-:W-:Y:S01]  /*5180*/  BSSY.RECONVERGENT B1, `(.L_x_1807) ;  /* 0x000001d000017945 */ /* 0x000fe20003800200 */
[----:B------:R-:W-:Y:S02]  /*5190*/  IMAD.MOV.U32 R11, RZ, RZ, R8 ;  /* 0x000000ffff0b7224 */ /* 0x000fe400078e0008 */
[----:B------:R0:W0:Y:S01]  /*51a0*/  SHFL.DOWN PT, R7, R3, 0x4, 0x1f ;  /* 0x08801f0003077f89 */ /* 0x00002200000e0000 */
[----:B------:R-:W-:Y:S02]  /*51b0*/  IMAD.MOV.U32 R12, RZ, RZ, R9 ;  /* 0x000000ffff0c7224 */ /* 0x000fe400078e0009 */
[----:B-1----:R-:W-:Y:S01]  /*51c0*/  IMAD.MOV.U32 R4, RZ, RZ, R2 ;  /* 0x000000ffff047224 */ /* 0x002fe200078e0002 */
[----:B----4-:R1:W4:Y:S01]  /*51d0*/  SHFL.DOWN PT, R13, R8, 0x4, 0x1f ;  /* 0x08801f00080d7f89 */ /* 0x01032200000e0000 */
[----:B--2---:R-:W-:-:S03]  /*51e0*/  IMAD.MOV.U32 R5, RZ, RZ, R3 ;  /* 0x000000ffff057224 */ /* 0x004fc600078e0003 */
[----:B---3--:R1:W2:Y:S01]  /*51f0*/  SHFL.DOWN PT, R14, R9, 0x4, 0x1f ;  /* 0x08801f00090e7f89 */ /* 0x0082a200000e0000 */
[----:B------:R-:W-:Y:S05]  /*5200*/  @P0 BRA `(.L_x_1808) ;  /* 0x0000000000500947 */ /* 0x000fea0003800000 */
[----:B0-----:R-:W-:Y:S01]  /*5210*/  DSETP.GEU.AND P0, PT, R2, R6, PT ;  /* 0x000000060200722a */ /* 0x001fe20003f0e000 */
[----:B----4-:R-:W-:Y:S02]  /*5220*/  IMAD.MOV.U32 R11, RZ, RZ, R13 ;  /* 0x000000ffff0b7224 */ /* 0x010fe400078e000d */
[----:B--2---:R-:W-:Y:S02]  /*5230*/  IMAD.MOV.U32 R12, RZ, RZ, R14 ;  /* 0x000000ffff0c7224 */ /* 0x004fe400078e000e */
        /* <DEDUP_REMOVED lines=17> */
.L_x_1808:
[----:B------:R-:W-:Y:S05]  /*5350*/  BSYNC.RECONVERGENT B1 ;  /* 0x0000000000017941 */ /* 0x000fea0003800200 */
.L_x_1807:
[----:B------:R-:W-:Y:S01]  /*5360*/  ISETP.GT.AND P0, PT, R10, 0x17, PT ;  /* 0x000000170a00780c */ /* 0x000fe20003f04270 */
[----:B0-----:R0:W3:Y:S01]  /*5370*/  SHFL.DOWN PT, R2, R4, 0x8, 0x1f ;  /* 0x09001f0004027f89 */ /* 0x0010e200000e0000 */
[----:B------:R-:W-:Y:S01]  /*5380*/  BSSY.RECONVERGENT B1, `(.L_x_1809) ;  /* 0x000001d000017945 */ /* 0x000fe20003800200 */
[----:B-1----:R-:W-:Y:S02]  /*5390*/  IMAD.MOV.U32 R8, RZ, RZ, R11 ;  /* 0x000000ffff087224 */ /* 0x002fe400078e000b */
[----:B------:R0:W1:Y:S01]  /*53a0*/  SHFL.DOWN PT, R3, R5, 0x8, 0x1f ;  /* 0x09001f0005037f89 */ /* 0x00006200000e0000 */
[----:B------:R-:W-:Y:S02]  /*53b0*/  IMAD.MOV.U32 R9, RZ, RZ, R12 ;  /* 0x000000ffff097224 */ /* 0x000fe400078e000c */
[----:B------:R-:W-:Y:S01]  /*53c0*/  IMAD.MOV.U32 R6, RZ, RZ, R4 ;  /* 0x000000ffff067224 */ /* 0x000fe200078e0004 */
[----:B--2---:R0:W2:Y:S01]  /*53d0*/  SHFL.DOWN PT, R14, R11, 0x8, 0x1f ;  /* 0x09001f000b0e7f89 */ /* 0x0040a200000e0000 */
[----:B------:R-:W-:-:S03]  /*53e0*/  IMAD.MOV.U32 R7, RZ, RZ, R5 ;  /* 0x000000ffff077224 */ /* 0x000fc600078e0005 */
[----:B----4-:R0:W4:Y:S01]  /*53f0*/  SHFL.DOWN PT, R13, R12, 0x8, 0x1f ;  /* 0x09001f000c0d7f89 */ /* 0x01012200000e0000 */
        /* <DEDUP_REMOVED lines=21> */
.L_x_1810:
[----:B------:R-:W-:Y:S05]  /*5550*/  BSYNC.RECONVERGENT B1 ;  /* 0x0000000000017941 */ /* 0x000fea0003800200 */
.L_x_1809:
[----:B------:R-:W-:Y:S01]  /*5560*/  ISETP.GT.AND P0, PT, R10, 0xf, PT ;  /* 0x0000000f0a00780c */ /* 0x000fe20003f04270 */
[----:B0-----:R0:W0:Y:S01]  /*5570*/  SHFL.DOWN PT, R4, R6, 0x10, 0x1f ;  /* 0x0a001f0006047f89 */ /* 0x00102200000e0000 */
[----:B------:R-:W-:Y:S01]  /*5580*/  BSSY.RECONVERGENT B1, `(.L_x_1811) ;  /* 0x000001d000017945 */ /* 0x000fe20003800200 */
[----:B--2---:R-:W-:Y:S02]  /*5590*/  IMAD.MOV.U32 R14, RZ, RZ, R8 ;  /* 0x000000ffff0e7224 */ /* 0x004fe400078e0008 */
[----:B------:R2:W0:Y:S01]  /*55a0*/  SHFL.DOWN PT, R5, R7, 0x10, 0x1f ;  /* 0x0a001f0007057f89 */ /* 0x00042200000e0000 */
[----:B------:R-:W-:Y:S02]  /*55b0*/  IMAD.MOV.U32 R15, RZ, RZ, R9 ;  /* 0x000000ffff0f7224 */ /* 0x000fe400078e0009 */
[----:B---3--:R-:W-:Y:S01]  /*55c0*/  IMAD.MOV.U32 R2, RZ, RZ, R6 ;  /* 0x000000ffff027224 */ /* 0x008fe200078e0006 */
[----:B------:R2:W3:Y:S01]  /*55d0*/  SHFL.DOWN PT, R11, R8, 0x10, 0x1f ;  /* 0x0a001f00080b7f89 */ /* 0x0004e200000e0000 */
[----:B-1----:R-:W-:-:S03]  /*55e0*/  IMAD.MOV.U32 R3, RZ, RZ, R7 ;  /* 0x000000ffff037224 */ /* 0x002fc600078e0007 */
[----:B------:R2:W1:Y:S01]  /*55f0*/  SHFL.DOWN PT, R12, R9, 0x10, 0x1f ;  /* 0x0a001f00090c7f89 */ /* 0x00046200000e0000 */
[----:B------:R-:W-:Y:S05]  /*5600*/  @P0 BRA `(.L_x_1812) ;  /* 0x0000000000500947 */ /* 0x000fea0003800000 */
[----:B0-----:R-:W-:Y:S01]  /*5610*/  DSETP.GEU.AND P0, PT, R6, R4, PT ;  /* 0x000000040600722a */ /* 0x001fe20003f0e000 */
[----:B---3--:R-:W-:Y:S02]  /*5620*/  IMAD.MOV.U32 R14, RZ, RZ, R11 ;  /* 0x000000ffff0e7224 */ /* 0x008fe400078e000b */
        /* <DEDUP_REMOVED lines=18> */
.L_x_1812:
[----:B------:R-:W-:Y:S05]  /*5750*/  BSYNC.RECONVERGENT B1 ;  /* 0x0000000000017941 */ /* 0x000fea0003800200 */
.L_x_1811:
        /* <DEDUP_REMOVED lines=11> */
.L_x_1814:
[----:B------:R-:W-:Y:S05]  /*5810*/  BSYNC.RECONVERGENT B1 ;  /* 0x0000000000017941 */ /* 0x000fea0003800200 */
.L_x_1813:
        /* <DEDUP_REMOVED lines=8> */
[----:B--2---:R-:W2:Y:S04]  /*58a0*/  LDS.128 R4, [R0+0x20] ;  /* 0x0000200000047984 */ /* 0x004ea80000000c00 */
[----:B-1--4-:R1:W4:Y:S04]  /*58b0*/  LDS.64 R12, [R0+0x80] ;  /* 0x00008000000c7984 */ /* 0x0123280000000a00 */
[----:B---3--:R1:W3:Y:S01]  /*58c0*/  LDS.128 R8, [R0+0x30] ;  /* 0x0000300000087984 */ /* 0x0082e20000000c00 */
[----:B0-----:R-:W-:Y:S01]  /*58d0*/  DSETP.GEU.AND P0, PT, R2, R16, PT ;  /* 0x000000100200722a */ /* 0x001fe20003f0e000 */
[----:B------:R-:W-:-:S02]  /*58e0*/  IMAD.MOV.U32 R24, RZ, RZ, R16 ;  /* 0x000000ffff187224 */ /* 0x000fc400078e0010 */
[----:B------:R-:W-:Y:S02]  /*58f0*/  IMAD.MOV.U32 R25, RZ, RZ, R17 ;  /* 0x000000ffff197224 */ /* 0x000fe400078e0011 */
[----:B--2---:R-:W-:Y:S02]  /*5900*/  IMAD.MOV.U32 R27, RZ, RZ, R4 ;  /* 0x000000ffff1b7224 */ /* 0x004fe400078e0004 */
[----:B------:R-:W-:-:S07]  /*5910*/  IMAD.MOV.U32 R29, RZ, RZ, R5 ;  /* 0x000000ffff1d7224 */ /* 0x000fce00078e0005 */
[----:B-1-34-:R-:W-:Y:S05]  /*5920*/  @!P0 BRA `(.L_x_1816) ;  /* 0x0000000000388947 */ /* 0x01afea0003800000 */
        /* <DEDUP_REMOVED lines=14> */
.L_x_1816:
[----:B------:R-:W-:Y:S05]  /*5a10*/  BSYNC.RECONVERGENT B1 ;  /* 0x0000000000017941 */ /* 0x000fea0003800200 */
.L_x_1815:
        /* <DEDUP_REMOVED lines=23> */
.L_x_1818:
[----:B------:R-:W-:Y:S05]  /*5b90*/  BSYNC.RECONVERGENT B1 ;  /* 0x0000000000017941 */ /* 0x000fea0003800200 */
.L_x_1817:
        /* <DEDUP_REMOVED lines=21> */
.L_x_1820:
[----:B------:R-:W-:Y:S05]  /*5cf0*/  BSYNC.RECONVERGENT B1 ;  /* 0x0000000000017941 */ /* 0x000fea0003800200 */
.L_x_1819:
        /* <DEDUP_REMOVED lines=23> */
.L_x_1822:
[----:B------:R-:W-:Y:S05]  /*5e70*/  BSYNC.RECONVERGENT B1 ;  /* 0x0000000000017941 */ /* 0x000fea0003800200 */
.L_x_1821:
[----:B------:R-:W-:Y:S01]  /*5e80*/  DSETP.GEU.AND P0, PT, R14, R22, PT ;  /* 0x000000160e00722a */ /* 0x000fe20003f0e000 */
[----:B------:R-:W-:Y:S01]  /*5e90*/  BSSY.RECONVERGENT B1, `(.L_x_1823) ;  /* 0x0000014000017945 */ /* 0x000fe20003800200 */
[----:B------:R-:W-:Y:S01]  /*5ea0*/  MOV R2, R22 ;  /* 0x0000001600027202 */ /* 0x000fe20000000f00 */
[----:B------:R-:W-:Y:S02]  /*5eb0*/  IMAD.MOV.U32 R3, RZ, RZ, R23 ;  /* 0x000000ffff037224 */ /* 0x000fe400078e0017 */
[----:B-1----:R-:W-:Y:S02]  /*5ec0*/  IMAD.MOV.U32 R19, RZ, RZ, R8 ;  /* 0x000000ffff137224 */ /* 0x002fe400078e0008 */
        /* <DEDUP_REMOVED lines=16> */
.L_x_1824:
[----:B------:R-:W-:Y:S05]  /*5fd0*/  BSYNC.RECONVERGENT B1 ;  /* 0x0000000000017941 */ /* 0x000fea0003800200 */
.L_x_1823:
        /* <DEDUP_REMOVED lines=21> */
.L_x_1826:
[----:B------:R-:W-:Y:S05]  /*6130*/  BSYNC.RECONVERGENT B1 ;  /* 0x0000000000017941 */ /* 0x000fea0003800200 */
.L_x_1825:
        /* <DEDUP_REMOVED lines=20> */
.L_x_1748:
[----:B------:R-:W-:Y:S05]  /*6280*/  BSYNC.RECONVERGENT B0 ;  /* 0x0000000000007941 */ /* 0x000fea0003800200 */
.L_x_1715:
[----:B------:R-:W-:Y:S05]  /*6290*/  @P1 EXIT ;  /* 0x000000000000194d */ /* 0x000fea0003800000 */
[----:B01----:R-:W0:Y:S02]  /*62a0*/  LDC.64 R4, c[0x0][0x388] ;  /* 0x0000e200ff047b82 */ /* 0x003e240000000a00 */
[----:B0-----:R-:W-:Y:S04]  /*62b0*/  STG.E.64 desc[UR6][R4.64], R2 ;  /* 0x0000000204007986 */ /* 0x001fe8000c101b06 */
[----:B------:R-:W-:Y:S01]  /*62c0*/  STG.E.64 desc[UR6][R4.64+0x8], R14 ;  /* 0x0000080e04007986 */ /* 0x000fe2000c101b06 */
[----:B------:R-:W-:Y:S05]  /*62d0*/  EXIT ;  /* 0x000000000000794d */ /* 0x000fea0003800000 */
.L_x_1827:
        /* <DEDUP_REMOVED lines=10> */
.L_x_2900:


//--------------------- .text._ZN6thrust24THRUST_300001_SM_1000_NS8cuda_cub4core6detail13_kernel_agentINS1_8__reduce11ReduceAgentINS0_12zip_iteratorIN4cuda3std3__45tupleIJNS0_6detail15normal_iteratorINS0_10device_ptrIdEEEENS0_17counting_iteratorIlNS0_11use_defaultESI_SI_EEEEEEEPNSB_IJdlEEESM_iNS1_9__extrema9arg_max_fIdlNSA_4lessIdEEEEEEJSL_SN_iN3cub18CUB_300001_SM_100013GridEvenShareIiEENSV_9GridQueueIjEESS_EEEvDpT0_ --------------------------
	.section	.text._ZN6thrust24THRUST_300001_SM_1000_NS8cuda_cub4core6detail13_kernel_agentINS1_8__reduce11ReduceAgentINS0_12zip_iteratorIN4cuda3std3__45tupleIJNS0_6detail15normal_iteratorINS0_10device_ptrIdEEEENS0_17counting_iteratorIlNS0_11use_defaultESI_SI_EEEEEEEPNSB_IJdlEEESM_iNS1_9__extrema9arg_max_fIdlNSA_4lessIdEEEEEEJSL_SN_iN3cub18CUB_300001_SM_100013GridEvenShareIiEENSV_9GridQueueIjEESS_EEEvDpT0_,"ax",@progbits
	.align	128
        .global         _ZN6thrust24THRUST_300001_SM_1000_NS8cuda_cub4core6detail13_kernel_agentINS1_8__reduce11ReduceAgentINS0_12zip_iteratorIN4cuda3std3__45tupleIJNS0_6detail15normal_iteratorINS0_10device_ptrIdEEEENS0_17counting_iteratorIlNS0_11use_defaultESI_SI_EEEEEEEPNSB_IJdlEEESM_iNS1_9__extrema9arg_max_fIdlNSA_4lessIdEEEEEEJSL_SN_iN3cub18CUB_300001_SM_100013GridEvenShareIiEENSV_9GridQueueIjEESS_EEEvDpT0_
        .type           _ZN6thrust24THRUST_300001_SM_1000_NS8cuda_cub4core6detail13_kernel_agentINS1_8__reduce11ReduceAgentINS0_12zip_iteratorIN4cuda3std3__45tupleIJNS0_6detail15normal_iteratorINS0_10device_ptrIdEEEENS0_17counting_iteratorIlNS0_11use_defaultESI_SI_EEEEEEEPNSB_IJdlEEESM_iNS1_9__extrema9arg_max_fIdlNSA_4lessIdEEEEEEJSL_SN_iN3cub18CUB_300001_SM_100013GridEvenShareIiEENSV_9GridQueueIjEESS_EEEvDpT0_,@function
        .size           _ZN6thrust24THRUST_300001_SM_1000_NS8cuda_cub4core6detail13_kernel_agentINS1_8__reduce11ReduceAgentINS0_12zip_iteratorIN4cuda3std3__45tupleIJNS0_6detail15normal_iteratorINS0_10device_ptrIdEEEENS0_17counting_iteratorIlNS0_11use_defaultESI_SI_EEEEEEEPNSB_IJdlEEESM_iNS1_9__extrema9arg_max_fIdlNSA_4lessIdEEEEEEJSL_SN_iN3cub18CUB_300001_SM_100013GridEvenShareIiEENSV_9GridQueueIjEESS_EEEvDpT0_,(.L_x_2901 - _ZN6thrust24THRUST_300001_SM_1000_NS8cuda_cub4core6detail13_kernel_agentINS1_8__reduce11ReduceAgentINS0_12zip_iteratorIN4cuda3std3__45tupleIJNS0_6detail15normal_iteratorINS0_10device_ptrIdEEEENS0_17counting_iteratorIlNS0_11use_defaultESI_SI_EEEEEEEPNSB_IJdlEEESM_iNS1_9__extrema9arg_max_fIdlNSA_4lessIdEEEEEEJSL_SN_iN3cub18CUB_300001_SM_100013GridEvenShareIiEENSV_9GridQueueIjEESS_EEEvDpT0_)
        .other          _ZN6thrust24THRUST_300001_SM_1000_NS8cuda_cub4core6detail13_kernel_agentINS1_8__reduce11ReduceAgentINS0_12zip_iteratorIN4cuda3std3__45tupleIJNS0_6detail15normal_iteratorINS0_10device_ptrIdEEEENS0_17counting_iteratorIlNS0_11use_defaultESI_SI_EEEEEEEPNSB_IJdlEEESM_iNS1_9__extrema9arg_max_fIdlNSA_4lessIdEEEEEEJSL_SN_iN3cub18CUB_300001_SM_100013GridEvenShareIiEENSV_9GridQueueIjEESS_EEEvDpT0_,@"STO_CUDA_ENTRY STV_DEFAULT"
_ZN6thrust24THRUST_300001_SM_1000_NS8cuda_cub4core6detail13_kernel_agentINS1_8__reduce11ReduceAgentINS0_12zip_iteratorIN4cuda3std3__45tupleIJNS0_6detail15normal_iteratorINS0_10device_ptrIdEEEENS0_17counting_iteratorIlNS0_11use_defaultESI_SI_EEEEEEEPNSB_IJdlEEESM_iNS1_9__extrema9arg_max_fIdlNSA_4lessIdEEEEEEJSL_SN_iN3cub18CUB_300001_SM_100013GridEvenShareIiEENSV_9GridQueueIjEESS_EEEvDpT0_:
.text._ZN6thrust24THRUST_300001_SM_1000_NS8cuda_cub4core6detail13_kernel_agentINS1_8__reduce11ReduceAgentINS0_12zip_iteratorIN4cuda3std3__45tupleIJNS0_6detail15normal_iteratorINS0_10device_ptrIdEEEENS0_17counting_iteratorIlNS0_11use_defaultESI_SI_EEEEEEEPNSB_IJdlEEESM_iNS1_9__extrema9arg_max_fIdlNSA_4lessIdEEEEEEJSL_SN_iN3cub18CUB_300001_SM_100013GridEvenShareIiEENSV_9GridQueueIjEESS_EEEvDpT0_:
[----:B------:R-:W-:Y:S01]  /*0000*/  LDC R1, c[0x0][0x37c] ;  /* 0x0000df00ff017b82 */ /* 0x000fe20000000800 */
[----:B------:R-:W0:Y:S01]  /*0010*/  S2R R0, SR_CTAID.X ;  /* 0x0000000000007919 */ /* 0x000e220000002500 */
[----:B------:R-:W1:Y:S01]  /*0020*/  LDCU UR4, c[0x0][0x398] ;  /* 0x00007300ff0477ac */ /* 0x000e620008000800 */
[----:B------:R-:W-:Y:S01]  /*0030*/  BSSY.RECONVERGENT B0, `(.L_x_1828) ;  /* 0x000066e000007945 */ /* 0x000fe20003800200 */
[----:B------:R-:W2:Y:S01]  /*0040*/  LDCU UR6, c[0x0][0x370] ;  /* 0x00006e00ff0677ac */ /* 0x000ea20008000800 */
[----:B------:R-:W3:Y:S01]  /*0050*/  LDCU.64 UR10, c[0x0][0x358] ;  /* 0x00006b00ff0a77ac */ /* 0x000ee20008000a00 */
[----:B-1----:R-:W-:Y:S01]  /*0060*/  IMAD.U32 R7, RZ, RZ, UR4 ;  /* 0x00000004ff077e24 */ /* 0x002fe2000f8e00ff */
[----:B--2---:R-:W-:Y:S01]  /*0070*/  UIMAD UR6, UR6, 0x500, URZ ;  /* 0x00000500060678a4 */ /* 0x004fe2000f8e02ff */
[----:B0-----:R-:W-:-:S04]  /*0080*/  IMAD R6, R0, 0x500, RZ ;  /* 0x0000050000067824 */ /* 0x001fc800078e02ff */
[----:B------:R-:W-:-:S05]  /*0090*/  VIADD R2, R6, 0x500 ;  /* 0x0000050006027836 */ /* 0x000fca0000000000 */
[----:B------:R-:W-:-:S13]  /*00a0*/  ISETP.GT.AND P0, PT, R2, R7, PT ;  /* 0x000000070200720c */ /* 0x000fda0003f04270 */
[----:B---3--:R-:W-:Y:S05]  /*00b0*/  @!P0 BRA `(.L_x_1829) ;  /* 0x0000003800cc8947 */ /* 0x008fea0003800000 */
[----:B------:R-:W0:Y:S01]  /*00c0*/  S2R R5, SR_TID.X ;  /* 0x0000000000057919 */ /* 0x000e220000002100 */
[----:B------:R-:W-:Y:S01]  /*00d0*/  IMAD.IADD R4, R7, 0x1, -R6 ;  /* 0x0000000107047824 */ /* 0x000fe200078e0a06 */
[----:B------:R-:W1:Y:S01]  /*00e0*/  LDCU.64 UR6, c[0x0][0x388] ;  /* 0x00007100ff0677ac */ /* 0x000e620008000a00 */
[----:B------:R-:W-:Y:S01]  /*00f0*/  BSSY.RECONVERGENT B1, `(.L_x_1830) ;  /* 0x000000f000017945 */ /* 0x000fe20003800200 */
[----:B------:R-:W-:Y:S02]  /*0100*/  CS2R R8, SRZ ;  /* 0x0000000000087805 */ /* 0x000fe4000001ff00 */
[----:B------:R-:W-:Y:S01]  /*0110*/  CS2R R2, SRZ ;  /* 0x0000000000027805 */ /* 0x000fe2000001ff00 */
[----:B------:R-:W2:Y:S01]  /*0120*/  LDCU.64 UR8, c[0x0][0x388] ;  /* 0x00007100ff0877ac */ /* 0x000ea20008000a00 */
[----:B0-----:R-:W-:Y:S01]  /*0130*/  ISETP.GE.AND P0, PT, R5, R4, PT ;  /* 0x000000040500720c */ /* 0x001fe20003f06270 */
[----:B------:R-:W-:-:S12]  /*0140*/  IMAD.MOV.U32 R11, RZ, RZ, R5 ;  /* 0x000000ffff0b7224 */ /* 0x000fd800078e0005 */
[----:B-12---:R-:W-:Y:S05]  /*0150*/  @P0 BRA `(.L_x_1831) ;  /* 0x0000000000200947 */ /* 0x006fea0003800000 */
[----:B------:R-:W0:Y:S01]  /*0160*/  LDC.64 R2, c[0x0][0x380] ;  /* 0x0000e000ff027b82 */ /* 0x000e220000000a00 */
[----:B------:R-:W-:Y:S01]  /*0170*/  IMAD.IADD R13, R6, 0x1, R5 ;  /* 0x00000001060d7824 */ /* 0x000fe200078e0205 */
[----:B------:R-:W1:Y:S03]  /*0180*/  LDCU.64 UR4, c[0x0][0x388] ;  /* 0x00007100ff0477ac */ /* 0x000e660008000a00 */
[----:B0-----:R-:W-:-:S06]  /*0190*/  IMAD.WIDE R2, R13, 0x8, R2 ;  /* 0x000000080d027825 */ /* 0x001fcc00078e0202 */
[----:B------:R-:W5:Y:S01]  /*01a0*/  LDG.E.64 R2, desc[UR10][R2.64] ;  /* 0x0000000a02027981 */ /* 0x000f62000c1e1b00 */
[----:B-1----:R-:W-:Y:S01]  /*01b0*/  IADD3 R9, P0, PT, R13, UR4, RZ ;  /* 0x000000040d097c10 */ /* 0x002fe2000ff1e0ff */
[----:B------:R-:W-:-:S03]  /*01c0*/  VIADD R11, R5, 0x100 ;  /* 0x00000100050b7836 */ /* 0x000fc60000000000 */
[----:B------:R-:W-:-:S09]  /*01d0*/  LEA.HI.X.SX32 R8, R13, UR5, 0x1, P0 ;  /* 0x000000050d087c11 */ /* 0x000fd200080f0eff */
.L_x_1831:
[----:B------:R-:W-:Y:S05]  /*01e0*/  BSYNC.RECONVERGENT B1 ;  /* 0x0000000000017941 */ /* 0x000fea0003800200 */
.L_x_1830:
        /* <DEDUP_REMOVED lines=9> */
[----:B------:R-:W0:Y:S01]  /*0280*/  LDC.64 R12, c[0x0][0x380] ;  /* 0x0000e000ff0c7b82 */ /* 0x000e220000000a00 */
[----:B------:R-:W-:Y:S01]  /*0290*/  LEA.HI R7, R10, 0x1, RZ, 0x18 ;  /* 0x000000010a077811 */ /* 0x000fe200078fc0ff */
[----:B------:R-:W-:-:S03]  /*02a0*/  IMAD.IADD R19, R6, 0x1, R11 ;  /* 0x0000000106137824 */ /* 0x000fc600078e020b */
[----:B------:R-:W-:-:S05]  /*02b0*/  LOP3.LUT R7, R7, 0x3, RZ, 0xc0, !PT ;  /* 0x0000000307077812 */ /* 0x000fca00078ec0ff */
[----:B------:R-:W-:-:S07]  /*02c0*/  IMAD.MOV R7, RZ, RZ, -R7 ;  /* 0x000000ffff077224 */ /* 0x000fce00078e0a07 */
.L_x_1838:
[----:B0-----:R-:W-:-:S06]  /*02d0*/  IMAD.WIDE R14, R19, 0x8, R12 ;  /* 0x00000008130e7825 */ /* 0x001fcc00078e020c */
[----:B------:R-:W2:Y:S01]  /*02e0*/  LDG.E.64 R14, desc[UR10][R14.64] ;  /* 0x0000000a0e0e7981 */ /* 0x000ea2000c1e1b00 */
[----:B------:R-:W-:Y:S01]  /*02f0*/  IADD3 R21, P1, PT, R19, UR6, RZ ;  /* 0x0000000613157c10 */ /* 0x000fe2000ff3e0ff */
[----:B------:R-:W-:Y:S01]  /*0300*/  VIADD R7, R7, 0x1 ;  /* 0x0000000107077836 */ /* 0x000fe20000000000 */
[----:B------:R-:W-:Y:S01]  /*0310*/  BSSY.RECONVERGENT B3, `(.L_x_1836) ;  /* 0x000001b000037945 */ /* 0x000fe20003800200 */
[----:B------:R-:W-:Y:S01]  /*0320*/  IMAD.MOV.U32 R18, RZ, RZ, R9 ;  /* 0x000000ffff127224 */ /* 0x000fe200078e0009 */
[----:B------:R-:W-:Y:S01]  /*0330*/  LEA.HI.X.SX32 R23, R19, UR7, 0x1, P1 ;  /* 0x0000000713177c11 */ /* 0x000fe200088f0eff */
[----:B------:R-:W-:Y:S01]  /*0340*/  IMAD.MOV.U32 R20, RZ, RZ, R8 ;  /* 0x000000ffff147224 */ /* 0x000fe200078e0008 */
[----:B------:R-:W-:Y:S01]  /*0350*/  ISETP.NE.AND P2, PT, R7, RZ, PT ;  /* 0x000000ff0700720c */ /* 0x000fe20003f45270 */
[----:B-----5:R-:W-:Y:S02]  /*0360*/  IMAD.MOV.U32 R16, RZ, RZ, R2 ;  /* 0x000000ffff107224 */ /* 0x020fe400078e0002 */
[----:B------:R-:W-:-:S02]  /*0370*/  IMAD.MOV.U32 R17, RZ, RZ, R3 ;  /* 0x000000ffff117224 */ /* 0x000fc400078e0003 */
[----:B------:R-:W-:Y:S02]  /*0380*/  IMAD.MOV.U32 R9, RZ, RZ, R21 ;  /* 0x000000ffff097224 */ /* 0x000fe400078e0015 */
        /* <DEDUP_REMOVED lines=19> */
.L_x_1837:
[----:B------:R-:W-:Y:S05]  /*04c0*/  BSYNC.RECONVERGENT B3 ;  /* 0x0000000000037941 */ /* 0x000fea0003800200 */
.L_x_1836:
[----:B------:R-:W-:Y:S02]  /*04d0*/  VIADD R11, R11, 0x100 ;  /* 0x000001000b0b7836 */ /* 0x000fe40000000000 */
[----:B------:R-:W-:Y:S01]  /*04e0*/  VIADD R19, R19, 0x100 ;  /* 0x0000010013137836 */ /* 0x000fe20000000000 */
[----:B------:R-:W-:Y:S06]  /*04f0*/  @P2 BRA `(.L_x_1838) ;  /* 0xfffffffc00742947 */ /* 0x000fec000383ffff */
.L_x_1835:
[----:B------:R-:W-:Y:S05]  /*0500*/  BSYNC.RECONVERGENT B2 ;  /* 0x0000000000027941 */ /* 0x000fea0003800200 */
.L_x_1834:
[----:B------:R-:W-:-:S13]  /*0510*/  ISETP.GE.U32.AND P0, PT, R10, 0x300, PT ;  /* 0x000003000a00780c */ /* 0x000fda0003f06070 */
[----:B------:R-:W-:Y:S05]  /*0520*/  @!P0 BRA `(.L_x_1833) ;  /* 0x0000000400cc8947 */ /* 0x000fea0003800000 */
[----:B------:R-:W0:Y:S01]  /*0530*/  LDC.64 R12, c[0x0][0x380] ;  /* 0x0000e000ff0c7b82 */ /* 0x000e220000000a00 */
[----:B------:R-:W-:-:S04]  /*0540*/  IMAD.IADD R23, R6, 0x1, R11 ;  /* 0x0000000106177824 */ /* 0x000fc800078e020b */
[C---:B------:R-:W-:Y:S02]  /*0550*/  VIADD R27, R23.reuse, 0x100 ;  /* 0x00000100171b7836 */ /* 0x040fe40000000000 */
[C---:B------:R-:W-:Y:S02]  /*0560*/  VIADD R26, R23.reuse, 0x200 ;  /* 0x00000200171a7836 */ /* 0x040fe40000000000 */
[----:B------:R-:W-:Y:S01]  /*0570*/  VIADD R22, R23, 0x300 ;  /* 0x0000030017167836 */ /* 0x000fe20000000000 */
[----:B0-----:R-:W-:-:S05]  /*0580*/  IADD3 R6, P0, PT, R12, 0x1000, RZ ;  /* 0x000010000c067810 */ /* 0x001fca0007f1e0ff */
[----:B------:R-:W-:-:S08]  /*0590*/  IMAD.X R7, RZ, RZ, R13, P0 ;  /* 0x000000ffff077224 */ /* 0x000fd000000e060d */
.L_x_1847:
[----:B------:R-:W-:-:S05]  /*05a0*/  IMAD.WIDE R24, R23, 0x8, R6 ;  /* 0x0000000817187825 */ /* 0x000fca00078e0206 */
[----:B------:R-:W2:Y:S04]  /*05b0*/  LDG.E.64 R20, desc[UR10][R24.64+-0x1000] ;  /* 0xfff0000a18147981 */ /* 0x000ea8000c1e1b00 */
[----:B-----5:R0:W5:Y:S04]  /*05c0*/  LDG.E.64 R16, desc[UR10][R24.64+-0x800] ;  /* 0xfff8000a18107981 */ /* 0x020168000c1e1b00 */
[----:B------:R0:W5:Y:S04]  /*05d0*/  LDG.E.64 R14, desc[UR10][R24.64] ;  /* 0x0000000a180e7981 */ /* 0x000168000c1e1b00 */
[----:B------:R0:W5:Y:S01]  /*05e0*/  LDG.E.64 R12, desc[UR10][R24.64+0x800] ;  /* 0x0008000a180c7981 */ /* 0x000162000c1e1b00 */
[C---:B------:R-:W-:Y:S01]  /*05f0*/  IADD3 R30, P1, PT, R23.reuse, UR8, RZ ;  /* 0x00000008171e7c10 */ /* 0x040fe2000ff3e0ff */
[----:B------:R-:W-:Y:S03]  /*0600*/  BSSY.RECONVERGENT B2, `(.L_x_1839) ;  /* 0x0000016000027945 */ /* 0x000fe60003800200 */
[----:B------:R-:W-:Y:S01]  /*0610*/  LEA.HI.X.SX32 R29, R23, UR9, 0x1, P1 ;  /* 0x00000009171d7c11 */ /* 0x000fe200088f0eff */
        /* <DEDUP_REMOVED lines=20> */
.L_x_1840:
[----:B------:R-:W-:Y:S05]  /*0760*/  BSYNC.RECONVERGENT B2 ;  /* 0x0000000000027941 */ /* 0x000fea0003800200 */
.L_x_1839:
[----:B-----5:R-:W-:Y:S01]  /*0770*/  DSETP.GEU.AND P0, PT, R18, R16, PT ;  /* 0x000000101200722a */ /* 0x020fe20003f0e000 */
[C---:B------:R-:W-:Y:S01]  /*0780*/  IADD3 R21, P1, PT, R27.reuse, UR8, RZ ;  /* 0x000000081b157c10 */ /* 0x040fe2000ff3e0ff */
[----:B------:R-:W-:Y:S01]  /*0790*/  BSSY.RECONVERGENT B2, `(.L_x_1841) ;  /* 0x0000015000027945 */ /* 0x000fe20003800200 */
[----:B------:R-:W-:Y:S01]  /*07a0*/  IMAD.MOV.U32 R2, RZ, RZ, R16 ;  /* 0x000000ffff027224 */ /* 0x000fe200078e0010 */
[----:B------:R-:W-:Y:S02]  /*07b0*/  MOV R3, R17 ;  /* 0x0000001100037202 */ /* 0x000fe40000000f00 */
[----:B------:R-:W-:Y:S01]  /*07c0*/  LEA.HI.X.SX32 R25, R27, UR9, 0x1, P1 ;  /* 0x000000091b197c11 */ /* 0x000fe200088f0eff */
[----:B------:R-:W-:-:S04]  /*07d0*/  IMAD.MOV.U32 R8, RZ, RZ, R21 ;  /* 0x000000ffff087224 */ /* 0x000fc800078e0015 */
[----:B------:R-:W-:-:S03]  /*07e0*/  IMAD.MOV.U32 R9, RZ, RZ, R25 ;  /* 0x000000ffff097224 */ /* 0x000fc600078e0019 */
        /* <DEDUP_REMOVED lines=15> */
.L_x_1842:
[----:B------:R-:W-:Y:S05]  /*08e0*/  BSYNC.RECONVERGENT B2 ;  /* 0x0000000000027941 */ /* 0x000fea0003800200 */
.L_x_1841:
[----:B------:R-:W-:Y:S01]  /*08f0*/  DSETP.GEU.AND P0, PT, R2, R14, PT ;  /* 0x0000000e0200722a */ /* 0x000fe20003f0e000 */
[----:B------:R-:W-:Y:S01]  /*0900*/  IADD3 R19, P1, PT, R26, UR8, RZ ;  /* 0x000000081a137c10 */ /* 0x000fe2000ff3e0ff */
[----:B------:R-:W-:Y:S01]  /*0910*/  BSSY.RECONVERGENT B2, `(.L_x_1843) ;  /* 0x0000016000027945 */ /* 0x000fe20003800200 */
[----:B------:R-:W-:Y:S01]  /*0920*/  IADD3 R21, P2, PT, R22, UR8, RZ ;  /* 0x0000000816157c10 */ /* 0x000fe2000ff5e0ff */
[----:B------:R-:W-:Y:S01]  /*0930*/  IMAD.MOV.U32 R16, RZ, RZ, R14 ;  /* 0x000000ffff107224 */ /* 0x000fe200078e000e */
[----:B------:R-:W-:Y:S01]  /*0940*/  LEA.HI.X.SX32 R20, R26, UR9, 0x1, P1 ;  /* 0x000000091a147c11 */ /* 0x000fe200088f0eff */
[----:B------:R-:W-:Y:S02]  /*0950*/  IMAD.MOV.U32 R10, RZ, RZ, R19 ;  /* 0x000000ffff0a7224 */ /* 0x000fe400078e0013 */
[----:B------:R-:W-:Y:S02]  /*0960*/  IMAD.MOV.U32 R17, RZ, RZ, R15 ;  /* 0x000000ffff117224 */ /* 0x000fe400078e000f */
[----:B------:R-:W-:-:S04]  /*0970*/  IMAD.MOV.U32 R18, RZ, RZ, R20 ;  /* 0x000000ffff127224 */ /* 0x000fc800078e0014 */
        /* <DEDUP_REMOVED lines=15> */
.L_x_1844:
[----:B------:R-:W-:Y:S05]  /*0a70*/  BSYNC.RECONVERGENT B2 ;  /* 0x0000000000027941 */ /* 0x000fea0003800200 */
.L_x_1843:
[----:B------:R-:W-:Y:S01]  /*0a80*/  DSETP.GEU.AND P0, PT, R16, R12, PT ;  /* 0x0000000c1000722a */ /* 0x000fe20003f0e000 */
[----:B------:R-:W-:Y:S01]  /*0a90*/  LEA.HI.X.SX32 R15, R22, UR9, 0x1, P2 ;  /* 0x00000009160f7c11 */ /* 0x000fe200090f0eff */
        /* <DEDUP_REMOVED lines=20> */
.L_x_1846:
[----:B------:R-:W-:Y:S05]  /*0be0*/  BSYNC.RECONVERGENT B2 ;  /* 0x0000000000027941 */ /* 0x000fea0003800200 */
.L_x_1845:
[----:B------:R-:W-:Y:S02]  /*0bf0*/  VIADD R11, R11, 0x400 ;  /* 0x000004000b0b7836 */ /* 0x000fe40000000000 */
[----:B------:R-:W-:Y:S02]  /*0c00*/  VIADD R27, R27, 0x400 ;  /* 0x000004001b1b7836 */ /* 0x000fe40000000000 */
[----:B------:R-:W-:Y:S01]  /*0c10*/  VIADD R26, R26, 0x400 ;  /* 0x000004001a1a7836 */ /* 0x000fe20000000000 */
[----:B------:R-:W-:Y:S01]  /*0c20*/  ISETP.GE.AND P0, PT, R11, R4, PT ;  /* 0x000000040b00720c */ /* 0x000fe20003f06270 */
[----:B------:R-:W-:Y:S02]  /*0c30*/  VIADD R22, R22, 0x400 ;  /* 0x0000040016167836 */ /* 0x000fe40000000000 */
[----:B------:R-:W-:-:S10]  /*0c40*/  VIADD R23, R23, 0x400 ;  /* 0x0000040017177836 */ /* 0x000fd40000000000 */
[----:B------:R-:W-:Y:S05]  /*0c50*/  @!P0 BRA `(.L_x_1847) ;  /* 0xfffffff800508947 */ /* 0x000fea000383ffff */
.L_x_1833:
[----:B------:R-:W-:Y:S05]  /*0c60*/  BSYNC.RECONVERGENT B1 ;  /* 0x0000000000017941 */ /* 0x000fea0003800200 */
.L_x_1832:
        /* <DEDUP_REMOVED lines=34> */
.L_x_1850:
[----:B------:R-:W-:Y:S05]  /*0e90*/  BSYNC.RECONVERGENT B1 ;  /* 0x0000000000017941 */ /* 0x000fea0003800200 */
.L_x_1849:
        /* <DEDUP_REMOVED lines=31> */
.L_x_1852:
[----:B------:R-:W-:Y:S05]  /*1090*/  BSYNC.RECONVERGENT B1 ;  /* 0x0000000000017941 */ /* 0x000fea0003800200 */
.L_x_1851:
[----:B------:R-:W-:Y:S01]  /*10a0*/  ISETP.GT.AND P0, PT, R14, 0x1b, PT ;  /* 0x0000001b0e00780c */ /* 0x000fe20003f04270 */
[----:B-1----:R1:W1:Y:S01]  /*10b0*/  SHFL.DOWN PT, R8, R2, 0x4, 0x1f ;  /* 0x08801f0002087f89 */ /* 0x00226200000e0000 */
[----:B------:R-:W-:Y:S01]  /*10c0*/  BSSY.RECONVERGENT B1, `(.L_x_1853) ;  /* 0x000001d000017945 */ /* 0x000fe20003800200 */
[----:B---3--:R-:W-:Y:S02]  /*10d0*/  IMAD.MOV.U32 R11, RZ, RZ, R4 ;  /* 0x000000ffff0b7224 */ /* 0x008fe400078e0004 */
[----:B--2---:R2:W3:Y:S01]  /*10e0*/  SHFL.DOWN PT, R9, R3, 0x4, 0x1f ;  /* 0x08801f0003097f89 */ /* 0x0044e200000e0000 */
[----:B0-----:R-:W-:Y:S02]  /*10f0*/  IMAD.MOV.U32 R12, RZ, RZ, R10 ;  /* 0x000000ffff0c7224 */ /* 0x001fe400078e000a */
[----:B------:R-:W-:Y:S01]  /*1100*/  IMAD.MOV.U32 R6, RZ, RZ, R2 ;  /* 0x000000ffff067224 */ /* 0x000fe200078e0002 */
[----:B------:R2:W0:Y:S01]  /*1110*/  SHFL.DOWN PT, R13, R4, 0x4, 0x1f ;  /* 0x08801f00040d7f89 */ /* 0x00042200000e0000 */
[----:B------:R-:W-:-:S03]  /*1120*/  IMAD.MOV.U32 R7, RZ, RZ, R3 ;  /* 0x000000ffff077224 */ /* 0x000fc600078e0003 */
[----:B------:R2:W0:Y:S01]  /*1130*/  SHFL.DOWN PT, R15, R10, 0x4, 0x1f ;  /* 0x08801f000a0f7f89 */ /* 0x00042200000e0000 */
[----:B------:R-:W-:Y:S05]  /*1140*/  @P0 BRA `(.L_x_1854) ;  /* 0x0000000000500947 */ /* 0x000fea0003800000 */
[----:B-1-3--:R-:W-:Y:S01]  /*1150*/  DSETP.GEU.AND P0, PT, R2, R8, PT ;  /* 0x000000080200722a */ /* 0x00afe20003f0e000 */
        /* <DEDUP_REMOVED lines=19> */
.L_x_1854:
[----:B------:R-:W-:Y:S05]  /*1290*/  BSYNC.RECONVERGENT B1 ;  /* 0x0000000000017941 */ /* 0x000fea0003800200 */
.L_x_1853:
[----:B------:R-:W-:Y:S01]  /*12a0*/  ISETP.GT.AND P0, PT, R14, 0x17, PT ;  /* 0x000000170e00780c */ /* 0x000fe20003f04270 */
[----:B-1----:R1:W1:Y:S01]  /*12b0*/  SHFL.DOWN PT, R8, R6, 0x8, 0x1f ;  /* 0x09001f0006087f89 */ /* 0x00226200000e0000 */
[----:B------:R-:W-:Y:S01]  /*12c0*/  BSSY.RECONVERGENT B1, `(.L_x_1855) ;  /* 0x000001d000017945 */ /* 0x000fe20003800200 */
[----:B--2---:R-:W-:Y:S02]  /*12d0*/  IMAD.MOV.U32 R4, RZ, RZ, R11 ;  /* 0x000000ffff047224 */ /* 0x004fe400078e000b */
[----:B---3--:R2:W3:Y:S01]  /*12e0*/  SHFL.DOWN PT, R9, R7, 0x8, 0x1f ;  /* 0x09001f0007097f89 */ /* 0x0084e200000e0000 */
[----:B------:R-:W-:Y:S02]  /*12f0*/  IMAD.MOV.U32 R10, RZ, RZ, R12 ;  /* 0x000000ffff0a7224 */ /* 0x000fe400078e000c */
[----:B------:R-:W-:Y:S01]  /*1300*/  IMAD.MOV.U32 R2, RZ, RZ, R6 ;  /* 0x000000ffff027224 */ /* 0x000fe200078e0006 */
[----:B----4-:R2:W4:Y:S01]  /*1310*/  SHFL.DOWN PT, R16, R11, 0x8, 0x1f ;  /* 0x09001f000b107f89 */ /* 0x01052200000e0000 */
[----:B------:R-:W-:-:S03]  /*1320*/  IMAD.MOV.U32 R3, RZ, RZ, R7 ;  /* 0x000000ffff037224 */ /* 0x000fc600078e0007 */
[----:B0-----:R2:W0:Y:S01]  /*1330*/  SHFL.DOWN PT, R13, R12, 0x8, 0x1f ;  /* 0x09001f000c0d7f89 */ /* 0x00142200000e0000 */
[----:B------:R-:W-:Y:S05]  /*1340*/  @P0 BRA `(.L_x_1856) ;  /* 0x0000000000500947 */ /* 0x000fea0003800000 */
[----:B-1-3--:R-:W-:Y:S01]  /*1350*/  DSETP.GEU.AND P0, PT, R6, R8, PT ;  /* 0x000000080600722a */ /* 0x00afe20003f0e000 */
        /* <DEDUP_REMOVED lines=19> */
.L_x_1856:
[----:B------:R-:W-:Y:S05]  /*1490*/  BSYNC.RECONVERGENT B1 ;  /* 0x0000000000017941 */ /* 0x000fea0003800200 */
.L_x_1855:
[----:B------:R-:W-:Y:S01]  /*14a0*/  ISETP.GT.AND P0, PT, R14, 0xf, PT ;  /* 0x0000000f0e00780c */ /* 0x000fe20003f04270 */
[----:B-1----:R1:W1:Y:S01]  /*14b0*/  SHFL.DOWN PT, R6, R2, 0x10, 0x1f ;  /* 0x0a001f0002067f89 */ /* 0x00226200000e0000 */
[----:B------:R-:W-:Y:S01]  /*14c0*/  BSSY.RECONVERGENT B1, `(.L_x_1857) ;  /* 0x000001d000017945 */ /* 0x000fe20003800200 */
[----:B------:R-:W-:Y:S01]  /*14d0*/  MOV R17, R4 ;  /* 0x0000000400117202 */ /* 0x000fe20000000f00 */
[----:B------:R-:W-:Y:S01]  /*14e0*/  IMAD.MOV.U32 R19, RZ, RZ, R10 ;  /* 0x000000ffff137224 */ /* 0x000fe200078e000a */
[----:B--2---:R2:W1:Y:S01]  /*14f0*/  SHFL.DOWN PT, R7, R3, 0x10, 0x1f ;  /* 0x0a001f0003077f89 */ /* 0x00446200000e0000 */
[----:B------:R-:W-:Y:S02]  /*1500*/  IMAD.MOV.U32 R12, RZ, RZ, R2 ;  /* 0x000000ffff0c7224 */ /* 0x000fe400078e0002 */
[----:B0-----:R-:W-:Y:S01]  /*1510*/  IMAD.MOV.U32 R13, RZ, RZ, R3 ;  /* 0x000000ffff0d7224 */ /* 0x001fe200078e0003 */
[----:B---3--:R2:W0:Y:S04]  /*1520*/  SHFL.DOWN PT, R9, R4, 0x10, 0x1f ;  /* 0x0a001f0004097f89 */ /* 0x00842800000e0000 */
[----:B------:R2:W3:Y:S01]  /*1530*/  SHFL.DOWN PT, R11, R10, 0x10, 0x1f ;  /* 0x0a001f000a0b7f89 */ /* 0x0004e200000e0000 */
        /* <DEDUP_REMOVED lines=21> */
.L_x_1858:
[----:B------:R-:W-:Y:S05]  /*1690*/  BSYNC.RECONVERGENT B1 ;  /* 0x0000000000017941 */ /* 0x000fea0003800200 */
.L_x_1857:
[----:B------:R-:W-:Y:S01]  /*16a0*/  ISETP.NE.AND P0, PT, R14, RZ, PT ;  /* 0x000000ff0e00720c */ /* 0x000fe20003f05270 */
[----:B------:R-:W-:-:S12]  /*16b0*/  BSSY.RECONVERGENT B1, `(.L_x_1859) ;  /* 0x000000b000017945 */ /* 0x000fd80003800200 */
[----:B------:R-:W-:Y:S05]  /*16c0*/  @P0 BRA `(.L_x_1860) ;  /* 0x0000000000240947 */ /* 0x000fea0003800000 */
[----:B--2---:R-:W2:Y:S01]  /*16d0*/  S2R R4, SR_CgaCtaId ;  /* 0x0000000000047919 */ /* 0x004ea20000008800 */
[----:B------:R-:W-:Y:S01]  /*16e0*/  MOV R3, 0x400 ;  /* 0x0000040000037802 */ /* 0x000fe20000000f00 */
[----:B------:R-:W-:Y:S01]  /*16f0*/  IMAD.MOV.U32 R18, RZ, RZ, R17 ;  /* 0x000000ffff127224 */ /* 0x000fe200078e0011 */
[----:B-1----:R-:W-:-:S04]  /*1700*/  SHF.R.U32.HI R2, RZ, 0x1, R5 ;  /* 0x00000001ff027819 */ /* 0x002fc80000011605 */
[----:B------:R-:W-:Y:S02]  /*1710*/  LOP3.LUT R2, R2, 0x1f0, RZ, 0xc0, !PT ;  /* 0x000001f002027812 */ /* 0x000fe400078ec0ff */
[----:B--2---:R-:W-:-:S05]  /*1720*/  LEA R3, R4, R3, 0x18 ;  /* 0x0000000304037211 */ /* 0x004fca00078ec0ff */
[----:B------:R-:W-:-:S05]  /*1730*/  IMAD.IADD R3, R2, 0x1, R3 ;  /* 0x0000000102037824 */ /* 0x000fca00078e0203 */
[----:B------:R1:W-:Y:S04]  /*1740*/  STS.64 [R3+0x10], R18 ;  /* 0x0000101203007388 */ /* 0x0003e80000000a00 */
[----:B------:R1:W-:Y:S02]  /*1750*/  STS.64 [R3+0x8], R12 ;  /* 0x0000080c03007388 */ /* 0x0003e40000000a00 */
.L_x_1860:
[----:B------:R-:W-:Y:S05]  /*1760*/  BSYNC.RECONVERGENT B1 ;  /* 0x0000000000017941 */ /* 0x000fea0003800200 */
.L_x_1859:
        /* <DEDUP_REMOVED lines=8> */
[----:B0--3--:R-:W0:Y:S04]  /*17f0*/  LDS.128 R8, [R32+0x20] ;  /* 0x0000200020087984 */ /* 0x009e280000000c00 */
[----:B------:R2:W3:Y:S04]  /*1800*/  LDS.64 R2, [R32+0x80] ;  /* 0x0000800020027984 */ /* 0x0004e80000000a00 */
[----:B------:R2:W2:Y:S01]  /*1810*/  LDS.128 R4, [R32+0x30] ;  /* 0x0000300020047984 */ /* 0x0004a20000000c00 */
[----:B-1----:R-:W-:Y:S01]  /*1820*/  DSETP.GEU.AND P0, PT, R12, R14, PT ;  /* 0x0000000e0c00722a */ /* 0x002fe20003f0e000 */
[----:B------:R-:W-:-:S02]  /*1830*/  IMAD.MOV.U32 R28, RZ, RZ, R14 ;  /* 0x000000ffff1c7224 */ /* 0x000fc400078e000e */
[----:B------:R-:W-:Y:S02]  /*1840*/  IMAD.MOV.U32 R29, RZ, RZ, R15 ;  /* 0x000000ffff1d7224 */ /* 0x000fe400078e000f */
[----:B0-----:R-:W-:Y:S02]  /*1850*/  IMAD.MOV.U32 R30, RZ, RZ, R8 ;  /* 0x000000ffff1e7224 */ /* 0x001fe400078e0008 */
[----:B------:R-:W-:-:S07]  /*1860*/  IMAD.MOV.U32 R31, RZ, RZ, R9 ;  /* 0x000000ffff1f7224 */ /* 0x000fce00078e0009 */
[----:B--23--:R-:W-:Y:S05]  /*1870*/  @!P0 BRA `(.L_x_1863) ;  /* 0x0000000000388947 */ /* 0x00cfea0003800000 */
        /* <DEDUP_REMOVED lines=14> */
.L_x_1863:
[----:B------:R-:W-:Y:S05]  /*1960*/  BSYNC.RECONVERGENT B1 ;  /* 0x0000000000017941 */ /* 0x000fea0003800200 */
.L_x_1862:
[----:B------:R0:W1:Y:S01]  /*1970*/  LDS.128 R12, [R32+0x40] ;  /* 0x00004000200c7984 */ /* 0x0000620000000c00 */
[----:B------:R-:W-:Y:S01]  /*1980*/  DSETP.GEU.AND P0, PT, R28, R10, PT ;  /* 0x0000000a1c00722a */ /* 0x000fe20003f0e000 */
[----:B------:R-:W-:Y:S01]  /*1990*/  BSSY.RECONVERGENT B1, `(.L_x_1864) ;  /* 0x0000017000017945 */ /* 0x000fe20003800200 */
[----:B------:R-:W-:Y:S01]  /*19a0*/  IMAD.MOV.U32 R33, RZ, RZ, R4 ;  /* 0x000000ffff217224 */ /* 0x000fe200078e0004 */
[----:B----4-:R0:W2:Y:S01]  /*19b0*/  LDS.128 R16, [R32+0x50] ;  /* 0x0000500020107984 */ /* 0x0100a20000000c00 */
[----:B------:R-:W-:Y:S02]  /*19c0*/  IMAD.MOV.U32 R35, RZ, RZ, R5 ;  /* 0x000000ffff237224 */ /* 0x000fe400078e0005 */
[----:B------:R-:W-:Y:S01]  /*19d0*/  IMAD.MOV.U32 R8, RZ, RZ, R10 ;  /* 0x000000ffff087224 */ /* 0x000fe200078e000a */
[----:B------:R0:W3:Y:S01]  /*19e0*/  LDS.128 R20, [R32+0x60] ;  /* 0x0000600020147984 */ /* 0x0000e20000000c00 */
[----:B------:R-:W-:-:S03]  /*19f0*/  IMAD.MOV.U32 R9, RZ, RZ, R11 ;  /* 0x000000ffff097224 */ /* 0x000fc600078e000b */
[----:B------:R0:W4:Y:S03]  /*1a00*/  LDS.128 R24, [R32+0x70] ;  /* 0x0000700020187984 */ /* 0x0001260000000c00 */
[----:B------:R-:W-:Y:S05]  /*1a10*/  @!P0 BRA `(.L_x_1865) ;  /* 0x0000000000388947 */ /* 0x000fea0003800000 */
        /* <DEDUP_REMOVED lines=14> */
.L_x_1865:
[----:B------:R-:W-:Y:S05]  /*1b00*/  BSYNC.RECONVERGENT B1 ;  /* 0x0000000000017941 */ /* 0x000fea0003800200 */
.L_x_1864:
        /* <DEDUP_REMOVED lines=21> */
.L_x_1867:
[----:B------:R-:W-:Y:S05]  /*1c60*/  BSYNC.RECONVERGENT B1 ;  /* 0x0000000000017941 */ /* 0x000fea0003800200 */
.L_x_1866:
[----:B------:R-:W-:Y:S01]  /*1c70*/  DSETP.GEU.AND P0, PT, R4, R14, PT ;  /* 0x0000000e0400722a */ /* 0x000fe20003f0e000 */
[----:B------:R-:W-:Y:S01]  /*1c80*/  BSSY.RECONVERGENT B1, `(.L_x_1868) ;  /* 0x0000014000017945 */ /* 0x000fe20003800200 */
[----:B------:R-:W-:Y:S02]  /*1c90*/  IMAD.MOV.U32 R6, RZ, RZ, R14 ;  /* 0x000000ffff067224 */ /* 0x000fe400078e000e */
[----:B------:R-:W-:Y:S02]  /*1ca0*/  IMAD.MOV.U32 R7, RZ, RZ, R15 ;  /* 0x000000ffff077224 */ /* 0x000fe400078e000f */
[----:B--2---:R-:W-:Y:S02]  /*1cb0*/  IMAD.MOV.U32 R9, RZ, RZ, R16 ;  /* 0x000000ffff097224 */ /* 0x004fe400078e0010 */
        /* <DEDUP_REMOVED lines=16> */
.L_x_1869:
[----:B------:R-:W-:Y:S05]  /*1dc0*/  BSYNC.RECONVERGENT B1 ;  /* 0x0000000000017941 */ /* 0x000fea0003800200 */
.L_x_1868:
        /* <DEDUP_REMOVED lines=21> */
.L_x_1871:
[----:B------:R-:W-:Y:S05]  /*1f20*/  BSYNC.RECONVERGENT B1 ;  /* 0x0000000000017941 */ /* 0x000fea0003800200 */
.L_x_1870:
[----:B------:R-:W-:Y:S01]  /*1f30*/  DSETP.GEU.AND P0, PT, R4, R22, PT ;  /* 0x000000160400722a */ /* 0x000fe20003f0e000 */
[----:B------:R-:W-:Y:S01]  /*1f40*/  BSSY.RECONVERGENT B1, `(.L_x_1872) ;  /* 0x0000014000017945 */ /* 0x000fe20003800200 */
[----:B------:R-:W-:Y:S02]  /*1f50*/  IMAD.MOV.U32 R6, RZ, RZ, R22 ;  /* 0x000000ffff067224 */ /* 0x000fe400078e0016 */
[----:B------:R-:W-:Y:S02]  /*1f60*/  IMAD.MOV.U32 R7, RZ, RZ, R23 ;  /* 0x000000ffff077224 */ /* 0x000fe400078e0017 */
[----:B----4-:R-:W-:Y:S02]  /*1f70*/  IMAD.MOV.U32 R9, RZ, RZ, R24 ;  /* 0x000000ffff097224 */ /* 0x010fe400078e0018 */
        /* <DEDUP_REMOVED lines=16> */
.L_x_1873:
[----:B------:R-:W-:Y:S05]  /*2080*/  BSYNC.RECONVERGENT B1 ;  /* 0x0000000000017941 */ /* 0x000fea0003800200 */
.L_x_1872:
        /* <DEDUP_REMOVED lines=21> */
.L_x_1848:
[----:B------:R-:W0:Y:S01]  /*21e0*/  S2R R6, SR_LANEID ;  /* 0x0000000000067919 */ /* 0x000e220000000000 */
[----:B------:R-:W-:Y:S01]  /*21f0*/  LOP3.LUT R7, R5, 0x3e0, RZ, 0xc0, !PT ;  /* 0x000003e005077812 */ /* 0x000fe200078ec0ff */
[----:B------:R-:W-:Y:S01]  /*2200*/  BSSY.RECONVERGENT B1, `(.L_x_1874) ;  /* 0x0000024000017945 */ /* 0x000fe20003800200 */
[----:B------:R-:W-:Y:S01]  /*2210*/  IMAD.MOV.U32 R18, RZ, RZ, R9 ;  /* 0x000000ffff127224 */ /* 0x000fe200078e0009 */
[----:B-----5:R-:W-:Y:S01]  /*2220*/  MOV R10, R2 ;  /* 0x00000002000a7202 */ /* 0x020fe20000000f00 */
[----:B------:R-:W-:Y:S02]  /*2230*/  IMAD.MOV.U32 R20, RZ, RZ, R8 ;  /* 0x000000ffff147224 */ /* 0x000fe400078e0008 */
[----:B------:R-:W-:Y:S01]  /*2240*/  VIADD R11, R7, 0x20 ;  /* 0x00000020070b7836 */ /* 0x000fe20000000000 */
[----:B------:R-:W-:-:S04]  /*2250*/  LOP3.LUT R7, RZ, R7, RZ, 0x33, !PT ;  /* 0x00000007ff077212 */ /* 0x000fc800078e33ff */
[----:B------:R-:W-:Y:S01]  /*2260*/  ISETP.GT.AND P0, PT, R11, R4, PT ;  /* 0x000000040b00720c */ /* 0x000fe20003f04270 */
[----:B------:R-:W-:Y:S02]  /*2270*/  IMAD.IADD R7, R4, 0x1, R7 ;  /* 0x0000000104077824 */ /* 0x000fe400078e0207 */
        /* <DEDUP_REMOVED lines=28> */
.L_x_1875:
[----:B------:R-:W-:Y:S05]  /*2440*/  BSYNC.RECONVERGENT B1 ;  /* 0x0000000000017941 */ /* 0x000fea0003800200 */
.L_x_1874:
[----:B------:R-:W-:Y:S01]  /*2450*/  VIADD R2, R6, 0x2 ;  /* 0x0000000206027836 */ /* 0x000fe20000000000 */
[----:B------:R1:W1:Y:S01]  /*2460*/  SHFL.DOWN PT, R8, R10, 0x2, R7 ;  /* 0x084000000a087989 */ /* 0x00026200000e0007 */
[----:B------:R-:W-:Y:S01]  /*2470*/  BSSY.RECONVERGENT B1, `(.L_x_1876) ;  /* 0x000001e000017945 */ /* 0x000fe20003800200 */
[----:B----4-:R-:W-:Y:S02]  /*2480*/  IMAD.MOV.U32 R14, RZ, RZ, R18 ;  /* 0x000000ffff0e7224 */ /* 0x010fe400078e0012 */
[----:B------:R-:W-:Y:S01]  /*2490*/  ISETP.GT.AND P0, PT, R2, R7, PT ;  /* 0x000000070200720c */ /* 0x000fe20003f04270 */
[----:B------:R4:W1:Y:S01]  /*24a0*/  SHFL.DOWN PT, R9, R11, 0x2, R7 ;  /* 0x084000000b097989 */ /* 0x00086200000e0007 */
[----:B------:R-:W-:Y:S02]  /*24b0*/  IMAD.MOV.U32 R16, RZ, RZ, R20 ;  /* 0x000000ffff107224 */ /* 0x000fe400078e0014 */
[----:B------:R-:W-:Y:S01]  /*24c0*/  IMAD.MOV.U32 R2, RZ, RZ, R10 ;  /* 0x000000ffff027224 */ /* 0x000fe200078e000a */
[----:B---3--:R4:W3:Y:S01]  /*24d0*/  SHFL.DOWN PT, R13, R18, 0x2, R7 ;  /* 0x08400000120d7989 */ /* 0x0088e200000e0007 */
[----:B------:R-:W-:-:S03]  /*24e0*/  IMAD.MOV.U32 R3, RZ, RZ, R11 ;  /* 0x000000ffff037224 */ /* 0x000fc600078e000b */
[----:B0-----:R4:W0:Y:S04]  /*24f0*/  SHFL.DOWN PT, R15, R20, 0x2, R7 ;  /* 0x08400000140f7989 */ /* 0x00182800000e0007 */
        /* <DEDUP_REMOVED lines=21> */
.L_x_1877:
[----:B------:R-:W-:Y:S05]  /*2650*/  BSYNC.RECONVERGENT B1 ;  /* 0x0000000000017941 */ /* 0x000fea0003800200 */
.L_x_1876:
        /* <DEDUP_REMOVED lines=32> */
.L_x_1879:
[----:B------:R-:W-:Y:S05]  /*2860*/  BSYNC.RECONVERGENT B1 ;  /* 0x0000000000017941 */ /* 0x000fea0003800200 */
.L_x_1878:
[----:B-1----:R-:W-:Y:S01]  /*2870*/  VIADD R2, R6, 0x8 ;  /* 0x0000000806027836 */ /* 0x002fe20000000000 */
[----:B------:R1:W1:Y:S01]  /*2880*/  SHFL.DOWN PT, R10, R8, 0x8, R7 ;  /* 0x09000000080a7989 */ /* 0x00026200000e0007 */
[----:B------:R-:W-:Y:S01]  /*2890*/  BSSY.RECONVERGENT B1, `(.L_x_1880) ;  /* 0x000001e000017945 */ /* 0x000fe20003800200 */
[----:B--2---:R-:W-:Y:S01]  /*28a0*/  MOV R14, R12 ;  /* 0x0000000c000e7202 */ /* 0x004fe20000000f00 */
[----:B------:R-:W-:Y:S01]  /*28b0*/  IMAD.MOV.U32 R16, RZ, RZ, R18 ;  /* 0x000000ffff107224 */ /* 0x000fe200078e0012 */
[----:B------:R-:W-:Y:S01]  /*28c0*/  ISETP.GT.AND P0, PT, R2, R7, PT ;  /* 0x000000070200720c */ /* 0x000fe20003f04270 */
[----:B----4-:R2:W4:Y:S01]  /*28d0*/  SHFL.DOWN PT, R11, R9, 0x8, R7 ;  /* 0x09000000090b7989 */ /* 0x01052200000e0007 */
[----:B------:R-:W-:Y:S02]  /*28e0*/  IMAD.MOV.U32 R2, RZ, RZ, R8 ;  /* 0x000000ffff027224 */ /* 0x000fe400078e0008 */
[----:B------:R-:W-:Y:S01]  /*28f0*/  IMAD.MOV.U32 R3, RZ, RZ, R9 ;  /* 0x000000ffff037224 */ /* 0x000fe200078e0009 */
[----:B---3--:R2:W3:Y:S04]  /*2900*/  SHFL.DOWN PT, R13, R12, 0x8, R7 ;  /* 0x090000000c0d7989 */ /* 0x0084e800000e0007 */
        /* <DEDUP_REMOVED lines=22> */
.L_x_1881:
[----:B------:R-:W-:Y:S05]  /*2a70*/  BSYNC.RECONVERGENT B1 ;  /* 0x0000000000017941 */ /* 0x000fea0003800200 */
.L_x_1880:
[----:B-1----:R-:W-:Y:S01]  /*2a80*/  VIADD R10, R6, 0x10 ;  /* 0x00000010060a7836 */ /* 0x002fe20000000000 */
[----:B------:R1:W1:Y:S01]  /*2a90*/  SHFL.DOWN PT, R8, R2, 0x10, R7 ;  /* 0x0a00000002087989 */ /* 0x00026200000e0007 */
[----:B------:R-:W-:Y:S01]  /*2aa0*/  BSSY.RECONVERGENT B1, `(.L_x_1882) ;  /* 0x000001e000017945 */ /* 0x000fe20003800200 */
[----:B------:R-:W-:Y:S02]  /*2ab0*/  IMAD.MOV.U32 R17, RZ, RZ, R14 ;  /* 0x000000ffff117224 */ /* 0x000fe400078e000e */
[----:B------:R-:W-:Y:S01]  /*2ac0*/  ISETP.GT.AND P0, PT, R10, R7, PT ;  /* 0x000000070a00720c */ /* 0x000fe20003f04270 */
[----:B--2---:R2:W1:Y:S01]  /*2ad0*/  SHFL.DOWN PT, R9, R3, 0x10, R7 ;  /* 0x0a00000003097989 */ /* 0x00446200000e0007 */
[----:B------:R-:W-:Y:S02]  /*2ae0*/  IMAD.MOV.U32 R19, RZ, RZ, R16 ;  /* 0x000000ffff137224 */ /* 0x000fe400078e0010 */
[----:B------:R-:W-:Y:S01]  /*2af0*/  IMAD.MOV.U32 R12, RZ, RZ, R2 ;  /* 0x000000ffff0c7224 */ /* 0x000fe200078e0002 */
[----:B----4-:R2:W4:Y:S01]  /*2b00*/  SHFL.DOWN PT, R11, R14, 0x10, R7 ;  /* 0x0a0000000e0b7989 */ /* 0x01052200000e0007 */
[----:B---3--:R-:W-:-:S03]  /*2b10*/  IMAD.MOV.U32 R13, RZ, RZ, R3 ;  /* 0x000000ffff0d7224 */ /* 0x008fc600078e0003 */
[----:B0-----:R2:W0:Y:S04]  /*2b20*/  SHFL.DOWN PT, R15, R16, 0x10, R7 ;  /* 0x0a000000100f7989 */ /* 0x00142800000e0007 */
        /* <DEDUP_REMOVED lines=21> */
.L_x_1883:
[----:B------:R-:W-:Y:S05]  /*2c80*/  BSYNC.RECONVERGENT B1 ;  /* 0x0000000000017941 */ /* 0x000fea0003800200 */
.L_x_1882:
[----:B------:R-:W-:Y:S01]  /*2c90*/  ISETP.NE.AND P0, PT, R6, RZ, PT ;  /* 0x000000ff0600720c */ /* 0x000fe20003f05270 */
[----:B------:R-:W-:-:S12]  /*2ca0*/  BSSY.RECONVERGENT B1, `(.L_x_1884) ;  /* 0x000000b000017945 */ /* 0x000fd80003800200 */
[----:B------:R-:W-:Y:S05]  /*2cb0*/  @P0 BRA `(.L_x_1885) ;  /* 0x0000000000240947 */ /* 0x000fea0003800000 */
[----:B------:R-:W3:Y:S01]  /*2cc0*/  S2R R6, SR_CgaCtaId ;  /* 0x0000000000067919 */ /* 0x000ee20000008800 */
[----:B--2---:R-:W-:Y:S01]  /*2cd0*/  MOV R3, 0x400 ;  /* 0x0000040000037802 */ /* 0x004fe20000000f00 */
[----:B------:R-:W-:Y:S01]  /*2ce0*/  IMAD.MOV.U32 R18, RZ, RZ, R17 ;  /* 0x000000ffff127224 */ /* 0x000fe200078e0011 */
[----:B-1----:R-:W-:-:S04]  /*2cf0*/  SHF.R.U32.HI R2, RZ, 0x1, R5 ;  /* 0x00000001ff027819 */ /* 0x002fc80000011605 */
[----:B------:R-:W-:Y:S02]  /*2d00*/  LOP3.LUT R2, R2, 0x1f0, RZ, 0xc0, !PT ;  /* 0x000001f002027812 */ /* 0x000fe400078ec0ff */
[----:B---3--:R-:W-:-:S05]  /*2d10*/  LEA R3, R6, R3, 0x18 ;  /* 0x0000000306037211 */ /* 0x008fca00078ec0ff */
[----:B------:R-:W-:-:S05]  /*2d20*/  IMAD.IADD R3, R2, 0x1, R3 ;  /* 0x0000000102037824 */ /* 0x000fca00078e0203 */
[----:B------:R3:W-:Y:S04]  /*2d30*/  STS.64 [R3+0x10], R18 ;  /* 0x0000101203007388 */ /* 0x0007e80000000a00 */
[----:B------:R3:W-:Y:S02]  /*2d40*/  STS.64 [R3+0x8], R12 ;  /* 0x0000080c03007388 */ /* 0x0007e40000000a00 */
.L_x_1885:
[----:B------:R-:W-:Y:S05]  /*2d50*/  BSYNC.RECONVERGENT B1 ;  /* 0x0000000000017941 */ /* 0x000fea0003800200 */
.L_x_1884:
[----:B------:R-:W-:Y:S01]  /*2d60*/  BAR.SYNC.DEFER_BLOCKING 0x0 ;  /* 0x0000000000007b1d */ /* 0x000fe20000010000 */
[----:B------:R-:W-:-:S13]  /*2d70*/  ISETP.NE.AND P1, PT, R5, RZ, PT ;  /* 0x000000ff0500720c */ /* 0x000fda0003f25270 */
[----:B------:R-:W-:Y:S05]  /*2d80*/  @P1 BRA `(.L_x_1861) ;  /* 0x0000003800601947 */ /* 0x000fea0003800000 */
[----:B------:R-:W-:Y:S01]  /*2d90*/  ISETP.GE.AND P0, PT, R4, 0x21, PT ;  /* 0x000000210400780c */ /* 0x000fe20003f06270 */
[----:B----4-:R-:W-:Y:S02]  /*2da0*/  IMAD.MOV.U32 R11, RZ, RZ, R17 ;  /* 0x000000ffff0b7224 */ /* 0x010fe400078e0011 */
[----:B--2---:R-:W-:Y:S02]  /*2db0*/  IMAD.MOV.U32 R14, RZ, RZ, R19 ;  /* 0x000000ffff0e7224 */ /* 0x004fe400078e0013 */
[----:B-1----:R-:W-:Y:S02]  /*2dc0*/  IMAD.MOV.U32 R2, RZ, RZ, R12 ;  /* 0x000000ffff027224 */ /* 0x002fe400078e000c */
[----:B---3--:R-:W-:-:S06]  /*2dd0*/  IMAD.MOV.U32 R3, RZ, RZ, R13 ;  /* 0x000000ffff037224 */ /* 0x008fcc00078e000d */
[----:B------:R-:W-:Y:S05]  /*2de0*/  @!P0 BRA `(.L_x_1886) ;  /* 0x00000000006c8947 */ /* 0x000fea0003800000 */
[----:B------:R-:W1:Y:S01]  /*2df0*/  S2UR UR5, SR_CgaCtaId ;  /* 0x00000000000579c3 */ /* 0x000e620000008800 */
[----:B------:R-:W-:Y:S01]  /*2e00*/  UMOV UR4, 0x400 ;  /* 0x0000040000047882 */ /* 0x000fe20000000000 */
[----:B------:R-:W-:Y:S01]  /*2e10*/  BSSY.RECONVERGENT B1, `(.L_x_1886) ;  /* 0x0000018000017945 */ /* 0x000fe20003800200 */
[----:B-1----:R-:W-:-:S09]  /*2e20*/  ULEA UR4, UR5, UR4, 0x18 ;  /* 0x0000000405047291 */ /* 0x002fd2000f8ec0ff */
[----:B------:R-:W1:Y:S04]  /*2e30*/  LDS.64 R6, [UR4+0x18] ;  /* 0x00001804ff067984 */ /* 0x000e680008000a00 */
[----:B------:R-:W2:Y:S01]  /*2e40*/  LDS.64 R8, [UR4+0x20] ;  /* 0x00002004ff087984 */ /* 0x000ea20008000a00 */
[----:B-1----:R-:W-:Y:S01]  /*2e50*/  DSETP.GEU.AND P0, PT, R12, R6, PT ;  /* 0x000000060c00722a */ /* 0x002fe20003f0e000 */
[----:B------:R-:W-:Y:S02]  /*2e60*/  IMAD.MOV.U32 R2, RZ, RZ, R6 ;  /* 0x000000ffff027224 */ /* 0x000fe400078e0006 */
[----:B------:R-:W-:Y:S02]  /*2e70*/  IMAD.MOV.U32 R3, RZ, RZ, R7 ;  /* 0x000000ffff037224 */ /* 0x000fe400078e0007 */
[----:B--2---:R-:W-:-:S02]  /*2e80*/  IMAD.MOV.U32 R11, RZ, RZ, R8 ;  /* 0x000000ffff0b7224 */ /* 0x004fc400078e0008 */
        /* <DEDUP_REMOVED lines=16> */
.L_x_1887:
[----:B------:R-:W-:Y:S05]  /*2f90*/  BSYNC.RECONVERGENT B1 ;  /* 0x0000000000017941 */ /* 0x000fea0003800200 */
.L_x_1886:
[----:B------:R-:W-:Y:S01]  /*2fa0*/  ISETP.GE.AND P0, PT, R4, 0x41, PT ;  /* 0x000000410400780c */ /* 0x000fe20003f06270 */
[----:B------:R-:W-:Y:S02]  /*2fb0*/  IMAD.MOV.U32 R5, RZ, RZ, R11 ;  /* 0x000000ffff057224 */ /* 0x000fe400078e000b */
[----:B------:R-:W-:Y:S02]  /*2fc0*/  IMAD.MOV.U32 R10, RZ, RZ, R14 ;  /* 0x000000ffff0a7224 */ /* 0x000fe400078e000e */
[----:B------:R-:W-:Y:S02]  /*2fd0*/  IMAD.MOV.U32 R6, RZ, RZ, R2 ;  /* 0x000000ffff067224 */ /* 0x000fe400078e0002 */
[----:B------:R-:W-:-:S06]  /*2fe0*/  IMAD.MOV.U32 R7, RZ, RZ, R3 ;  /* 0x000000ffff077224 */ /* 0x000fcc00078e0003 */
        /* <DEDUP_REMOVED lines=27> */
.L_x_1889:
[----:B------:R-:W-:Y:S05]  /*31a0*/  BSYNC.RECONVERGENT B1 ;  /* 0x0000000000017941 */ /* 0x000fea0003800200 */
.L_x_1888:
        /* <DEDUP_REMOVED lines=11> */
[----:B0-----:R-:W0:Y:S01]  /*3260*/  LDS.64 R14, [UR4+0x40] ;  /* 0x00004004ff0e7984 */ /* 0x001e220008000a00 */
[----:B-1----:R-:W-:Y:S01]  /*3270*/  DSETP.GEU.AND P0, PT, R6, R8, PT ;  /* 0x000000080600722a */ /* 0x002fe20003f0e000 */
[----:B------:R-:W-:Y:S02]  /*3280*/  IMAD.MOV.U32 R2, RZ, RZ, R8 ;  /* 0x000000ffff027224 */ /* 0x000fe400078e0008 */
[----:B------:R-:W-:Y:S02]  /*3290*/  IMAD.MOV.U32 R3, RZ, RZ, R9 ;  /* 0x000000ffff037224 */ /* 0x000fe400078e0009 */
[----:B0-----:R-:W-:-:S02]  /*32a0*/  IMAD.MOV.U32 R11, RZ, RZ, R14 ;  /* 0x000000ffff0b7224 */ /* 0x001fc400078e000e */
        /* <DEDUP_REMOVED lines=16> */
.L_x_1891:
[----:B------:R-:W-:Y:S05]  /*33b0*/  BSYNC.RECONVERGENT B1 ;  /* 0x0000000000017941 */ /* 0x000fea0003800200 */
.L_x_1890:
        /* <DEDUP_REMOVED lines=32> */
.L_x_1893:
[----:B------:R-:W-:Y:S05]  /*35c0*/  BSYNC.RECONVERGENT B1 ;  /* 0x0000000000017941 */ /* 0x000fea0003800200 */
.L_x_1892:
        /* <DEDUP_REMOVED lines=32> */
.L_x_1895:
[----:B------:R-:W-:Y:S05]  /*37d0*/  BSYNC.RECONVERGENT B1 ;  /* 0x0000000000017941 */ /* 0x000fea0003800200 */
.L_x_1894:
        /* <DEDUP_REMOVED lines=32> */
.L_x_1897:
[----:B------:R-:W-:Y:S05]  /*39e0*/  BSYNC.RECONVERGENT B1 ;  /* 0x0000000000017941 */ /* 0x000fea0003800200 */
.L_x_1896:
[----:B------:R-:W-:Y:S01]  /*39f0*/  ISETP.GE.AND P0, PT, R4, 0xe1, PT ;  /* 0x000000e10400780c */ /* 0x000fe20003f06270 */
[----:B------:R-:W-:Y:S02]  /*3a00*/  IMAD.MOV.U32 R17, RZ, RZ, R5 ;  /* 0x000000ffff117224 */ /* 0x000fe400078e0005 */
[----:B------:R-:W-:Y:S02]  /*3a10*/  IMAD.MOV.U32 R19, RZ, RZ, R10 ;  /* 0x000000ffff137224 */ /* 0x000fe400078e000a */
[----:B------:R-:W-:Y:S02]  /*3a20*/  IMAD.MOV.U32 R12, RZ, RZ, R6 ;  /* 0x000000ffff0c7224 */ /* 0x000fe400078e0006 */
[----:B------:R-:W-:-:S06]  /*3a30*/  IMAD.MOV.U32 R13, RZ, RZ, R7 ;  /* 0x000000ffff0d7224 */ /* 0x000fcc00078e0007 */
[----:B------:R-:W-:Y:S05]  /*3a40*/  @!P0 BRA `(.L_x_1861) ;  /* 0x0000002c00308947 */ /* 0x000fea0003800000 */
[----:B------:R-:W1:Y:S01]  /*3a50*/  S2UR UR5, SR_CgaCtaId ;  /* 0x00000000000579c3 */ /* 0x000e620000008800 */
[----:B------:R-:W-:Y:S02]  /*3a60*/  UMOV UR4, 0x400 ;  /* 0x0000040000047882 */ /* 0x000fe40000000000 */
        /* <DEDUP_REMOVED lines=24> */
.L_x_1829:
[----:B------:R-:W0:Y:S01]  /*3bf0*/  S2R R4, SR_TID.X ;  /* 0x0000000000047919 */ /* 0x000e220000002100 */
[----:B------:R-:W1:Y:S01]  /*3c00*/  LDCU.128 UR12, c[0x0][0x380] ;  /* 0x00007000ff0c77ac */ /* 0x000e620008000c00 */
[----:B------:R-:W-:Y:S02]  /*3c10*/  SHF.R.S32.HI R5, RZ, 0x1f, R6 ;  /* 0x0000001fff057819 */ /* 0x000fe40000011406 */
[----:B0-----:R-:W-:-:S04]  /*3c20*/  IADD3 R2, P0, PT, R6, R4, RZ ;  /* 0x0000000406027210 */ /* 0x001fc80007f1e0ff */
[----:B-1----:R-:W-:Y:S02]  /*3c30*/  LEA R8, P1, R2, UR12, 0x3 ;  /* 0x0000000c02087c11 */ /* 0x002fe4000f8218ff */
[----:B------:R-:W-:-:S04]  /*3c40*/  IADD3.X R3, PT, PT, RZ, R5, RZ, P0, !PT ;  /* 0x00000005ff037210 */ /* 0x000fc800007fe4ff */
[----:B------:R-:W-:-:S05]  /*3c50*/  LEA.HI.X R9, R2, UR13, R3, 0x3, P1 ;  /* 0x0000000d02097c11 */ /* 0x000fca00088f1c03 */
[----:B------:R-:W2:Y:S04]  /*3c60*/  LDG.E.64 R10, desc[UR10][R8.64] ;  /* 0x0000000a080a7981 */ /* 0x000ea8000c1e1b00 */
[----:B------:R-:W2:Y:S04]  /*3c70*/  LDG.E.64 R12, desc[UR10][R8.64+0x800] ;  /* 0x0008000a080c7981 */ /* 0x000ea8000c1e1b00 */
[----:B------:R-:W3:Y:S04]  /*3c80*/  LDG.E.64 R14, desc[UR10][R8.64+0x1000] ;  /* 0x0010000a080e7981 */ /* 0x000ee8000c1e1b00 */
[----:B------:R-:W4:Y:S04]  /*3c90*/  LDG.E.64 R16, desc[UR10][R8.64+0x1800] ;  /* 0x0018000a08107981 */ /* 0x000f28000c1e1b00 */
[----:B------:R0:W5:Y:S01]  /*3ca0*/  LDG.E.64 R2, desc[UR10][R8.64+0x2000] ;  /* 0x0020000a08027981 */ /* 0x000162000c1e1b00 */
[----:B------:R-:W-:Y:S01]  /*3cb0*/  BSSY.RECONVERGENT B1, `(.L_x_1898) ;  /* 0x000001f000017945 */ /* 0x000fe20003800200 */
[----:B------:R-:W-:-:S02]  /*3cc0*/  ISETP.LE.AND P1, PT, R7, UR6, PT ;  /* 0x0000000607007c0c */ /* 0x000fc4000bf23270 */
[C---:B0-----:R-:W-:Y:S01]  /*3cd0*/  LOP3.LUT R8, R4.reuse, 0x400, RZ, 0xfc, !PT ;  /* 0x0000040004087812 */ /* 0x041fe200078efcff */
[----:B------:R-:W-:Y:S01]  /*3ce0*/  VIADD R9, R4, 0x200 ;  /* 0x0000020004097836 */ /* 0x000fe20000000000 */
[----:B--2---:R-:W-:-:S06]  /*3cf0*/  DSETP.GEU.AND P3, PT, R10, R12, PT ;  /* 0x0000000c0a00722a */ /* 0x004fcc0003f6e000 */
[----:B------:R-:W-:Y:S02]  /*3d00*/  FSEL R10, R10, R12, P3 ;  /* 0x0000000c0a0a7208 */ /* 0x000fe40001800000 */
[----:B------:R-:W-:Y:S02]  /*3d10*/  FSEL R11, R11, R13, P3 ;  /* 0x0000000d0b0b7208 */ /* 0x000fe40001800000 */
[----:B------:R-:W-:-:S04]  /*3d20*/  IADD3 R12, P5, PT, R6, UR14, RZ ;  /* 0x0000000e060c7c10 */ /* 0x000fc8000ffbe0ff */
[----:B---3--:R-:W-:Y:S01]  /*3d30*/  DSETP.GEU.AND P4, PT, R10, R14, PT ;  /* 0x0000000e0a00722a */ /* 0x008fe20003f8e000 */
[----:B------:R-:W-:Y:S02]  /*3d40*/  IADD3.X R13, PT, PT, R5, UR15, RZ, P5, !PT ;  /* 0x0000000f050d7c10 */ /* 0x000fe4000affe4ff */
[----:B------:R-:W-:-:S03]  /*3d50*/  IADD3 R6, P5, PT, R8, R12, RZ ;  /* 0x0000000c08067210 */ /* 0x000fc60007fbe0ff */
[----:B------:R-:W-:Y:S02]  /*3d60*/  FSEL R10, R10, R14, P4 ;  /* 0x0000000e0a0a7208 */ /* 0x000fe40002000000 */
[----:B------:R-:W-:Y:S01]  /*3d70*/  FSEL R11, R11, R15, P4 ;  /* 0x0000000f0b0b7208 */ /* 0x000fe20002000000 */
[----:B------:R-:W-:Y:S02]  /*3d80*/  VIADD R15, R4, 0x100 ;  /* 0x00000100040f7836 */ /* 0x000fe40000000000 */
[----:B------:R-:W-:-:S03]  /*3d90*/  IMAD.X R5, RZ, RZ, R13, P5 ;  /* 0x000000ffff057224 */ /* 0x000fc600028e060d */
[----:B----4-:R-:W-:Y:S01]  /*3da0*/  DSETP.GEU.AND P2, PT, R10, R16, PT ;  /* 0x000000100a00722a */ /* 0x010fe20003f4e000 */
[----:B------:R-:W-:-:S05]  /*3db0*/  @P4 SEL R9, R4, R15, P3 ;  /* 0x0000000f04094207 */ /* 0x000fca0001800000 */
[----:B------:R-:W-:Y:S02]  /*3dc0*/  FSEL R10, R10, R16, P2 ;  /* 0x000000100a0a7208 */ /* 0x000fe40001000000 */
[----:B------:R-:W-:-:S06]  /*3dd0*/  FSEL R11, R11, R17, P2 ;  /* 0x000000110b0b7208 */ /* 0x000fcc0001000000 */
[----:B-----5:R-:W-:Y:S01]  /*3de0*/  DSETP.GEU.AND P0, PT, R10, R2, PT ;  /* 0x000000020a00722a */ /* 0x020fe20003f0e000 */
[----:B------:R-:W-:-:S13]  /*3df0*/  @!P2 VIADD R9, R4, 0x300 ;  /* 0x000003000409a836 */ /* 0x000fda0000000000 */
        /* <DEDUP_REMOVED lines=10> */
.L_x_1899:
[----:B------:R-:W-:Y:S05]  /*3ea0*/  BSYNC.RECONVERGENT B1 ;  /* 0x0000000000017941 */ /* 0x000fea0003800200 */
.L_x_1898:
        /* <DEDUP_REMOVED lines=12> */
[----:B------:R-:W-:-:S05]  /*3f70*/  IMAD.MOV.U32 R11, RZ, RZ, 0x500 ;  /* 0x00000500ff0b7424 */ /* 0x000fca00078e00ff */
[----:B------:R-:W2:Y:S01]  /*3f80*/  ATOMG.E.ADD.STRONG.GPU PT, R10, desc[UR10][R8.64], R11 ;  /* 0x8000000b080a79a8 */ /* 0x000ea200081ef10a */
[----:B------:R-:W0:Y:S01]  /*3f90*/  S2UR UR5, SR_CgaCtaId ;  /* 0x00000000000579c3 */ /* 0x000e220000008800 */
[----:B------:R-:W-:Y:S02]  /*3fa0*/  UMOV UR4, 0x400 ;  /* 0x0000040000047882 */ /* 0x000fe40000000000 */
[----:B0-----:R-:W-:Y:S01]  /*3fb0*/  ULEA UR4, UR5, UR4, 0x18 ;  /* 0x0000000405047291 */ /* 0x001fe2000f8ec0ff */
[----:B--2---:R-:W-:-:S08]  /*3fc0*/  VIADD R10, R10, UR6 ;  /* 0x000000060a0a7c36 */ /* 0x004fd00008000000 */
[----:B------:R0:W-:Y:S03]  /*3fd0*/  STS [UR4+0x98], R10 ;  /* 0x0000980aff007988 */ /* 0x0001e60008000804 */
.L_x_1902:
[----:B------:R-:W-:Y:S05]  /*3fe0*/  BSYNC.RECONVERGENT B1 ;  /* 0x0000000000017941 */ /* 0x000fea0003800200 */
.L_x_1901:
[----:B------:R-:W1:Y:S08]  /*3ff0*/  S2UR UR5, SR_CgaCtaId ;  /* 0x00000000000579c3 */ /* 0x000e700000008800 */
[----:B------:R-:W-:Y:S06]  /*4000*/  BAR.SYNC.DEFER_BLOCKING 0x0 ;  /* 0x0000000000007b1d */ /* 0x000fec0000010000 */
[----:B------:R-:W-:-:S02]  /*4010*/  UMOV UR4, 0x400 ;  /* 0x0000040000047882 */ /* 0x000fc40000000000 */
[----:B-1----:R-:W-:-:S06]  /*4020*/  ULEA UR4, UR5, UR4, 0x18 ;  /* 0x0000000405047291 */ /* 0x002fcc000f8ec0ff */
[----:B------:R-:W-:-:S05]  /*4030*/  IMAD.U32 R11, RZ, RZ, UR4 ;  /* 0x00000004ff0b7e24 */ /* 0x000fca000f8e00ff */
[----:B0-----:R-:W0:Y:S02]  /*4040*/  LDS R10, [R11+0x98] ;  /* 0x000098000b0a7984 */ /* 0x001e240000000800 */
[----:B0-----:R-:W-:-:S05]  /*4050*/  VIADD R12, R10, 0x500 ;  /* 0x000005000a0c7836 */ /* 0x001fca0000000000 */
[----:B------:R-:W-:-:S13]  /*4060*/  ISETP.GT.AND P0, PT, R12, R7, PT ;  /* 0x000000070c00720c */ /* 0x000fda0003f04270 */
[----:B------:R-:W-:Y:S05]  /*4070*/  @P0 BRA `(.L_x_1903) ;  /* 0x0000000400980947 */ /* 0x000fea0003800000 */
[----:B------:R-:W-:Y:S01]  /*4080*/  BSSY.RECONVERGENT B1, `(.L_x_1903) ;  /* 0x0000065000017945 */ /* 0x000fe20003800200 */
[----:B------:R-:W-:Y:S01]  /*4090*/  IMAD.MOV.U32 R20, RZ, RZ, R2 ;  /* 0x000000ffff147224 */ /* 0x000fe200078e0002 */
[----:B------:R-:W0:Y:S01]  /*40a0*/  LDCU UR7, c[0x0][0x398] ;  /* 0x00007300ff0777ac */ /* 0x000e220008000800 */
[----:B------:R-:W-:Y:S01]  /*40b0*/  IMAD.MOV.U32 R21, RZ, RZ, R3 ;  /* 0x000000ffff157224 */ /* 0x000fe200078e0003 */
[----:B------:R-:W1:Y:S06]  /*40c0*/  LDCU.128 UR12, c[0x0][0x380] ;  /* 0x00007000ff0c77ac */ /* 0x000e6c0008000c00 */
.L_x_1906:
[----:B------:R-:W-:Y:S02]  /*40d0*/  SHF.R.S32.HI R2, RZ, 0x1f, R10 ;  /* 0x0000001fff027819 */ /* 0x000fe4000001140a */
[----:B------:R-:W-:-:S05]  /*40e0*/  IADD3 R7, P0, PT, R4, R10, RZ ;  /* 0x0000000a04077210 */ /* 0x000fca0007f1e0ff */
[----:B------:R-:W-:Y:S01]  /*40f0*/  IMAD.X R24, RZ, RZ, R2, P0 ;  /* 0x000000ffff187224 */ /* 0x000fe200000e0602 */
[----:B-1----:R-:W-:-:S04]  /*4100*/  LEA R22, P0, R7, UR12, 0x3 ;  /* 0x0000000c07167c11 */ /* 0x002fc8000f8018ff */
[----:B------:R-:W-:-:S05]  /*4110*/  LEA.HI.X R23, R7, UR13, R24, 0x3, P0 ;  /* 0x0000000d07177c11 */ /* 0x000fca00080f1c18 */
[----:B------:R-:W2:Y:S04]  /*4120*/  LDG.E.64 R18, desc[UR10][R22.64] ;  /* 0x0000000a16127981 */ /* 0x000ea8000c1e1b00 */
[----:B------:R-:W3:Y:S04]  /*4130*/  LDG.E.64 R16, desc[UR10][R22.64+0x800] ;  /* 0x0008000a16107981 */ /* 0x000ee8000c1e1b00 */
[----:B------:R-:W4:Y:S04]  /*4140*/  LDG.E.64 R14, desc[UR10][R22.64+0x1000] ;  /* 0x0010000a160e7981 */ /* 0x000f28000c1e1b00 */
[----:B------:R-:W4:Y:S01]  /*4150*/  LDG.E.64 R12, desc[UR10][R22.64+0x1800] ;  /* 0x0018000a160c7981 */ /* 0x000f22000c1e1b00 */
[----:B------:R-:W-:Y:S01]  /*4160*/  IADD3 R25, P0, PT, R7, UR14, RZ ;  /* 0x0000000e07197c10 */ /* 0x000fe2000ff1e0ff */
[----:B------:R-:W-:Y:S02]  /*4170*/  BSSY.RECONVERGENT B2, `(.L_x_1904) ;  /* 0x000003d000027945 */ /* 0x000fe40003800200 */
[----:B------:R1:W5:Y:S01]  /*4180*/  LDG.E.64 R2, desc[UR10][R22.64+0x2000] ;  /* 0x0020000a16027981 */ /* 0x000362000c1e1b00 */
[----:B------:R-:W-:Y:S01]  /*4190*/  IADD3.X R24, PT, PT, R24, UR15, RZ, P0, !PT ;  /* 0x0000000f18187c10 */ /* 0x000fe200087fe4ff */
[----:B------:R-:W-:Y:S06]  /*41a0*/  BAR.SYNC.DEFER_BLOCKING 0x0 ;  /* 0x0000000000007b1d */ /* 0x000fec0000010000 */
[----:B--2---:R-:W-:-:S14]  /*41b0*/  DSETP.GEU.AND P1, PT, R20, R18, PT ;  /* 0x000000121400722a */ /* 0x004fdc0003f2e000 */
[----:B------:R-:W-:-:S04]  /*41c0*/  @P1 ISETP.GE.U32.AND P0, PT, R6, R25, PT ;  /* 0x000000190600120c */ /* 0x000fc80003f06070 */
[----:B------:R-:W-:-:S13]  /*41d0*/  @P1 ISETP.GE.AND.EX P0, PT, R5, R24, PT, P0 ;  /* 0x000000180500120c */ /* 0x000fda0003f06300 */
[----:B------:R-:W-:-:S06]  /*41e0*/  @P1 DSETP.LT.OR P0, PT, R18, R20, !P0 ;  /* 0x000000141200122a */ /* 0x000fcc0004701400 */
[----:B------:R-:W-:Y:S02]  /*41f0*/  @P1 FSEL R7, R20, R18, P0 ;  /* 0x0000001214071208 */ /* 0x000fe40000000000 */
[----:B------:R-:W-:Y:S01]  /*4200*/  @P1 FSEL R20, R21, R19, P0 ;  /* 0x0000001315141208 */ /* 0x000fe20000000000 */
[----:B------:R-:W-:Y:S01]  /*4210*/  IMAD.MOV.U32 R21, RZ, RZ, R24 ;  /* 0x000000ffff157224 */ /* 0x000fe200078e0018 */
[----:B------:R-:W-:Y:S01]  /*4220*/  @P1 SEL R21, R5, R24, P0 ;  /* 0x0000001805151207 */ /* 0x000fe20000000000 */
[----:B------:R-:W-:Y:S01]  /*4230*/  @P1 IMAD.MOV.U32 R18, RZ, RZ, R7 ;  /* 0x000000ffff121224 */ /* 0x000fe200078e0007 */
[----:B------:R-:W-:Y:S01]  /*4240*/  IADD3 R7, P3, PT, R25, 0x100, RZ ;  /* 0x0000010019077810 */ /* 0x000fe20007f7e0ff */
[----:B------:R-:W-:Y:S02]  /*4250*/  @P1 IMAD.MOV.U32 R19, RZ, RZ, R20 ;  /* 0x000000ffff131224 */ /* 0x000fe400078e0014 */
[----:B------:R-:W-:Y:S01]  /*4260*/  IMAD.MOV.U32 R20, RZ, RZ, R25 ;  /* 0x000000ffff147224 */ /* 0x000fe200078e0019 */
[----:B------:R-:W-:Y:S01]  /*4270*/  @P1 SEL R20, R6, R25, P0 ;  /* 0x0000001906141207 */ /* 0x000fe20000000000 */
[----:B------:R-:W-:-:S02]  /*4280*/  IMAD.X R6, RZ, RZ, R24, P3 ;  /* 0x000000ffff067224 */ /* 0x000fc400018e0618 */
[----:B---3--:R-:W-:-:S14]  /*4290*/  DSETP.GEU.AND P2, PT, R18, R16, PT ;  /* 0x000000101200722a */ /* 0x008fdc0003f4e000 */
        /* <DEDUP_REMOVED lines=9> */
[----:B------:R-:W-:Y:S02]  /*4330*/  IADD3 R18, P3, PT, R25, 0x200, RZ ;  /* 0x0000020019127810 */ /* 0x000fe40007f7e0ff */
[----:B------:R-:W-:-:S03]  /*4340*/  SHF.R.S32.HI R21, RZ, 0x1f, R10 ;  /* 0x0000001fff157819 */ /* 0x000fc6000001140a */
[----:B----4-:R-:W-:Y:S01]  /*4350*/  DSETP.GEU.AND P1, PT, R16, R14, PT ;  /* 0x0000000e1000722a */ /* 0x010fe20003f2e000 */
[----:B------:R-:W-:Y:S01]  /*4360*/  IMAD.X R19, RZ, RZ, R24, P3 ;  /* 0x000000ffff137224 */ /* 0x000fe200018e0618 */
[----:B------:R-:W-:-:S04]  /*4370*/  IADD3 R20, P3, P4, R4, UR14, R10 ;  /* 0x0000000e04147c10 */ /* 0x000fc8000fc7e00a */
[----:B------:R-:W-:-:S08]  /*4380*/  IADD3.X R21, PT, PT, RZ, UR15, R21, P3, P4 ;  /* 0x0000000fff157c10 */ /* 0x000fd00009fe8415 */
[----:B------:R-:W-:-:S04]  /*4390*/  @P1 ISETP.GE.U32.AND P0, PT, R7, R18, PT ;  /* 0x000000120700120c */ /* 0x000fc80003f06070 */
[----:B------:R-:W-:-:S13]  /*43a0*/  @P1 ISETP.GE.AND.EX P0, PT, R6, R19, PT, P0 ;  /* 0x000000130600120c */ /* 0x000fda0003f06300 */
[----:B------:R-:W-:-:S06]  /*43b0*/  @P1 DSETP.LT.OR P0, PT, R14, R16, !P0 ;  /* 0x000000100e00122a */ /* 0x000fcc0004701400 */
[----:B------:R-:W-:Y:S02]  /*43c0*/  @P1 FSEL R5, R16, R14, P0 ;  /* 0x0000000e10051208 */ /* 0x000fe40000000000 */
[----:B------:R-:W-:Y:S02]  /*43d0*/  @P1 FSEL R16, R17, R15, P0 ;  /* 0x0000000f11101208 */ /* 0x000fe40000000000 */
[----:B------:R-:W-:Y:S01]  /*43e0*/  IADD3 R17, P3, PT, R20, 0x300, RZ ;  /* 0x0000030014117810 */ /* 0x000fe20007f7e0ff */
[----:B------:R-:W-:Y:S01]  /*43f0*/  @P1 IMAD.MOV.U32 R14, RZ, RZ, R5 ;  /* 0x000000ffff0e1224 */ /* 0x000fe200078e0005 */
[----:B------:R-:W-:Y:S01]  /*4400*/  @P1 SEL R18, R7, R18, P0 ;  /* 0x0000001207121207 */ /* 0x000fe20000000000 */
[----:B------:R-:W-:Y:S01]  /*4410*/  @P1 IMAD.MOV.U32 R15, RZ, RZ, R16 ;  /* 0x000000ffff0f1224 */ /* 0x000fe200078e0010 */
[----:B------:R-:W-:Y:S01]  /*4420*/  @P1 SEL R19, R6, R19, P0 ;  /* 0x0000001306131207 */ /* 0x000fe20000000000 */
[----:B------:R-:W-:Y:S01]  /*4430*/  IMAD.X R16, RZ, RZ, R21, P3 ;  /* 0x000000ffff107224 */ /* 0x000fe200018e0615 */
[----:B------:R-:W-:-:S03]  /*4440*/  ISETP.NE.AND P1, PT, R4, RZ, PT ;  /* 0x000000ff0400720c */ /* 0x000fc60003f25270 */
[----:B------:R-:W-:-:S14]  /*4450*/  DSETP.GEU.AND P2, PT, R14, R12, PT ;  /* 0x0000000c0e00722a */ /* 0x000fdc0003f4e000 */
[----:B------:R-:W-:-:S04]  /*4460*/  @P2 ISETP.GE.U32.AND P0, PT, R18, R17, PT ;  /* 0x000000111200220c */ /* 0x000fc80003f06070 */
[----:B------:R-:W-:-:S13]  /*4470*/  @P2 ISETP.GE.AND.EX P0, PT, R19, R16, PT, P0 ;  /* 0x000000101300220c */ /* 0x000fda0003f06300 */
[----:B------:R-:W-:-:S06]  /*4480*/  @P2 DSETP.LT.OR P0, PT, R12, R14, !P0 ;  /* 0x0000000e0c00222a */ /* 0x000fcc0004701400 */
[----:B------:R-:W-:Y:S02]  /*4490*/  @P2 FSEL R7, R14, R12, P0 ;  /* 0x0000000c0e072208 */ /* 0x000fe40000000000 */
[----:B------:R-:W-:Y:S01]  /*44a0*/  @P2 FSEL R14, R15, R13, P0 ;  /* 0x0000000d0f0e2208 */ /* 0x000fe20000000000 */
[----:B-1----:R-:W-:Y:S06]  /*44b0*/  @P1 BRA `(.L_x_1905) ;  /* 0x0000000000201947 */ /* 0x002fec0003800000 */
[----:B------:R-:W-:-:S06]  /*44c0*/  IMAD.MOV.U32 R5, RZ, RZ, 0x500 ;  /* 0x00000500ff057424 */ /* 0x000fcc00078e00ff */
[----:B------:R-:W2:Y:S01]  /*44d0*/  ATOMG.E.ADD.STRONG.GPU PT, R5, desc[UR10][R8.64], R5 ;  /* 0x80000005080579a8 */ /* 0x000ea200081ef10a */
[----:B------:R-:W1:Y:S01]  /*44e0*/  S2UR UR5, SR_CgaCtaId ;  /* 0x00000000000579c3 */ /* 0x000e620000008800 */
[----:B------:R-:W-:Y:S02]  /*44f0*/  UMOV UR4, 0x400 ;  /* 0x0000040000047882 */ /* 0x000fe40000000000 */
[----:B-1----:R-:W-:-:S06]  /*4500*/  ULEA UR4, UR5, UR4, 0x18 ;  /* 0x0000000405047291 */ /* 0x002fcc000f8ec0ff */
[----:B------:R-:W-:Y:S02]  /*4510*/  IMAD.U32 R11, RZ, RZ, UR4 ;  /* 0x00000004ff0b7e24 */ /* 0x000fe4000f8e00ff */
[----:B--2---:R-:W-:-:S05]  /*4520*/  VIADD R6, R5, UR6 ;  /* 0x0000000605067c36 */ /* 0x004fca0008000000 */
[----:B------:R1:W-:Y:S02]  /*4530*/  STS [R11+0x98], R6 ;  /* 0x000098060b007388 */ /* 0x0003e40000000800 */
.L_x_1905:
[----:B0-----:R-:W-:Y:S05]  /*4540*/  BSYNC.RECONVERGENT B2 ;  /* 0x0000000000027941 */ /* 0x001fea0003800200 */
.L_x_1904:
[----:B------:R-:W-:Y:S01]  /*4550*/  BAR.SYNC.DEFER_BLOCKING 0x0 ;  /* 0x0000000000007b1d */ /* 0x000fe20000010000 */
[----:B------:R-:W-:Y:S01]  /*4560*/  @P2 IMAD.MOV.U32 R12, RZ, RZ, R7 ;  /* 0x000000ffff0c2224 */ /* 0x000fe200078e0007 */
[----:B-1----:R-:W-:Y:S01]  /*4570*/  IADD3 R6, P3, PT, R20, 0x400, RZ ;  /* 0x0000040014067810 */ /* 0x002fe20007f7e0ff */
[----:B------:R-:W-:Y:S01]  /*4580*/  @P2 IMAD.MOV.U32 R13, RZ, RZ, R14 ;  /* 0x000000ffff0d2224 */ /* 0x000fe200078e000e */
[----:B------:R-:W-:Y:S01]  /*4590*/  @P2 SEL R17, R18, R17, P0 ;  /* 0x0000001112112207 */ /* 0x000fe20000000000 */
[----:B------:R-:W-:Y:S01]  /*45a0*/  IMAD.U32 R7, RZ, RZ, UR7 ;  /* 0x00000007ff077e24 */ /* 0x000fe2000f8e00ff */
[----:B------:R-:W-:Y:S01]  /*45b0*/  @P2 SEL R16, R19, R16, P0 ;  /* 0x0000001013102207 */ /* 0x000fe20000000000 */
[----:B------:R-:W-:Y:S02]  /*45c0*/  IMAD.X R5, RZ, RZ, R21, P3 ;  /* 0x000000ffff057224 */ /* 0x000fe400018e0615 */
[----:B-----5:R-:W-:-:S14]  /*45d0*/  DSETP.GEU.AND P1, PT, R12, R2, PT ;  /* 0x000000020c00722a */ /* 0x020fdc0003f2e000 */
[----:B------:R-:W-:Y:S01]  /*45e0*/  @P1 ISETP.GE.U32.AND P0, PT, R17, R6, PT ;  /* 0x000000061100120c */ /* 0x000fe20003f06070 */
[----:B------:R-:W0:Y:S03]  /*45f0*/  LDS R10, [R11+0x98] ;  /* 0x000098000b0a7984 */ /* 0x000e260000000800 */
[----:B------:R-:W-:-:S13]  /*4600*/  @P1 ISETP.GE.AND.EX P0, PT, R16, R5, PT, P0 ;  /* 0x000000051000120c */ /* 0x000fda0003f06300 */
[----:B------:R-:W-:-:S06]  /*4610*/  @P1 DSETP.LT.OR P0, PT, R2, R12, !P0 ;  /* 0x0000000c0200122a */ /* 0x000fcc0004701400 */
[----:B------:R-:W-:Y:S02]  /*4620*/  @P1 FSEL R14, R12, R2, P0 ;  /* 0x000000020c0e1208 */ /* 0x000fe40000000000 */
[----:B------:R-:W-:Y:S02]  /*4630*/  @P1 FSEL R13, R13, R3, P0 ;  /* 0x000000030d0d1208 */ /* 0x000fe40000000000 */
[----:B------:R-:W-:Y:S01]  /*4640*/  @P1 SEL R6, R17, R6, P0 ;  /* 0x0000000611061207 */ /* 0x000fe20000000000 */
[----:B------:R-:W-:Y:S01]  /*4650*/  @P1 IMAD.MOV.U32 R2, RZ, RZ, R14 ;  /* 0x000000ffff021224 */ /* 0x000fe200078e000e */
[----:B------:R-:W-:Y:S01]  /*4660*/  @P1 SEL R5, R16, R5, P0 ;  /* 0x0000000510051207 */ /* 0x000fe20000000000 */
[----:B------:R-:W-:-:S03]  /*4670*/  @P1 IMAD.MOV.U32 R3, RZ, RZ, R13 ;  /* 0x000000ffff031224 */ /* 0x000fc600078e000d */
[----:B------:R-:W-:Y:S01]  /*4680*/  MOV R20, R2 ;  /* 0x0000000200147202 */ /* 0x000fe20000000f00 */
[----:B------:R-:W-:Y:S02]  /*4690*/  IMAD.MOV.U32 R21, RZ, RZ, R3 ;  /* 0x000000ffff157224 */ /* 0x000fe400078e0003 */
[----:B0-----:R-:W-:-:S05]  /*46a0*/  VIADD R12, R10, 0x500 ;  /* 0x000005000a0c7836 */ /* 0x001fca0000000000 */
[----:B------:R-:W-:-:S13]  /*46b0*/  ISETP.GT.AND P0, PT, R12, R7, PT ;  /* 0x000000070c00720c */ /* 0x000fda0003f04270 */
[----:B------:R-:W-:Y:S05]  /*46c0*/  @!P0 BRA `(.L_x_1906) ;  /* 0xfffffff800808947 */ /* 0x000fea000383ffff */
[----:B------:R-:W-:Y:S05]  /*46d0*/  BSYNC.RECONVERGENT B1 ;  /* 0x0000000000017941 */ /* 0x000fea0003800200 */
.L_x_1903:
[----:B------:R-:W-:Y:S01]  /*46e0*/  ISETP.GE.AND P0, PT, R10, R7, PT ;  /* 0x000000070a00720c */ /* 0x000fe20003f06270 */
[----:B------:R-:W0:Y:S01]  /*46f0*/  LDCU.64 UR6, c[0x0][0x388] ;  /* 0x00007100ff0677ac */ /* 0x000e220008000a00 */
[----:B------:R-:W-:Y:S01]  /*4700*/  BSSY.RECONVERGENT B1, `(.L_x_1900) ;  /* 0x00000ac000017945 */ /* 0x000fe20003800200 */
[----:B------:R-:W1:Y:S10]  /*4710*/  LDCU.64 UR4, c[0x0][0x388] ;  /* 0x00007100ff0477ac */ /* 0x000e740008000a00 */
        /* <DEDUP_REMOVED lines=11> */
[----:B------:R-:W2:Y:S01]  /*47d0*/  LDC.64 R12, c[0x0][0x380] ;  /* 0x0000e000ff0c7b82 */ /* 0x000ea20000000a00 */
[----:B------:R-:W-:Y:S01]  /*47e0*/  LEA.HI R7, R18, 0x1, RZ, 0x18 ;  /* 0x0000000112077811 */ /* 0x000fe200078fc0ff */
[----:B------:R-:W-:-:S03]  /*47f0*/  IMAD.IADD R11, R4, 0x1, R10 ;  /* 0x00000001040b7824 */ /* 0x000fc600078e020a */
[----:B------:R-:W-:Y:S01]  /*4800*/  LOP3.LUT R8, R7, 0x3, RZ, 0xc0, !PT ;  /* 0x0000000307087812 */ /* 0x000fe200078ec0ff */
[----:B------:R-:W-:-:S04]  /*4810*/  IMAD.MOV.U32 R7, RZ, RZ, R4 ;  /* 0x000000ffff077224 */ /* 0x000fc800078e0004 */
[----:B------:R-:W-:-:S07]  /*4820*/  IMAD.MOV R8, RZ, RZ, -R8 ;  /* 0x000000ffff087224 */ /* 0x000fce00078e0a08 */
.L_x_1912:
[----:B--2---:R-:W-:-:S06]  /*4830*/  IMAD.WIDE R14, R11, 0x8, R12 ;  /* 0x000000080b0e7825 */ /* 0x004fcc00078e020c */
[----:B------:R-:W2:Y:S01]  /*4840*/  LDG.E.64 R14, desc[UR10][R14.64] ;  /* 0x0000000a0e0e7981 */ /* 0x000ea2000c1e1b00 */
[C---:B-1----:R-:W-:Y:S01]  /*4850*/  IADD3 R19, P1, PT, R11.reuse, UR4, RZ ;  /* 0x000000040b137c10 */ /* 0x042fe2000ff3e0ff */
[----:B------:R-:W-:Y:S01]  /*4860*/  VIADD R8, R8, 0x1 ;  /* 0x0000000108087836 */ /* 0x000fe20000000000 */
[----:B------:R-:W-:Y:S01]  /*4870*/  BSSY.RECONVERGENT B3, `(.L_x_1910) ;  /* 0x000001b000037945 */ /* 0x000fe20003800200 */
[----:B------:R-:W-:Y:S01]  /*4880*/  IMAD.MOV.U32 R22, RZ, RZ, R6 ;  /* 0x000000ffff167224 */ /* 0x000fe200078e0006 */
[----:B------:R-:W-:Y:S01]  /*4890*/  LEA.HI.X.SX32 R20, R11, UR5, 0x1, P1 ;  /* 0x000000050b147c11 */ /* 0x000fe200088f0eff */
[----:B------:R-:W-:Y:S01]  /*48a0*/  IMAD.MOV.U32 R21, RZ, RZ, R5 ;  /* 0x000000ffff157224 */ /* 0x000fe200078e0005 */
[----:B------:R-:W-:Y:S01]  /*48b0*/  ISETP.NE.AND P2, PT, R8, RZ, PT ;  /* 0x000000ff0800720c */ /* 0x000fe20003f45270 */
[----:B------:R-:W-:Y:S02]  /*48c0*/  IMAD.MOV.U32 R16, RZ, RZ, R2 ;  /* 0x000000ffff107224 */ /* 0x000fe400078e0002 */
        /* <DEDUP_REMOVED lines=21> */
.L_x_1911:
[----:B0-----:R-:W-:Y:S05]  /*4a20*/  BSYNC.RECONVERGENT B3 ;  /* 0x0000000000037941 */ /* 0x001fea0003800200 */
.L_x_1910:
[----:B------:R-:W-:Y:S02]  /*4a30*/  VIADD R7, R7, 0x100 ;  /* 0x0000010007077836 */ /* 0x000fe40000000000 */
[----:B------:R-:W-:Y:S01]  /*4a40*/  VIADD R11, R11, 0x100 ;  /* 0x000001000b0b7836 */ /* 0x000fe20000000000 */
[----:B------:R-:W-:Y:S06]  /*4a50*/  @P2 BRA `(.L_x_1912) ;  /* 0xfffffffc00742947 */ /* 0x000fec000383ffff */
.L_x_1909:
[----:B01----:R-:W-:Y:S05]  /*4a60*/  BSYNC.RECONVERGENT B2 ;  /* 0x0000000000027941 */ /* 0x003fea0003800200 */
.L_x_1908:
        /* <DEDUP_REMOVED lines=9> */
.L_x_1921:
[----:B------:R-:W-:-:S05]  /*4b00*/  IMAD.WIDE R24, R23, 0x8, R10 ;  /* 0x0000000817187825 */ /* 0x000fca00078e020a */
[----:B------:R-:W2:Y:S04]  /*4b10*/  LDG.E.64 R20, desc[UR10][R24.64+-0x1000] ;  /* 0xfff0000a18147981 */ /* 0x000ea8000c1e1b00 */
[----:B------:R0:W5:Y:S04]  /*4b20*/  LDG.E.64 R16, desc[UR10][R24.64+-0x800] ;  /* 0xfff8000a18107981 */ /* 0x000168000c1e1b00 */
        /* <DEDUP_REMOVED lines=25> */
.L_x_1914:
[----:B------:R-:W-:Y:S05]  /*4cc0*/  BSYNC.RECONVERGENT B2 ;  /* 0x0000000000027941 */ /* 0x000fea0003800200 */
.L_x_1913:
[----:B-----5:R-:W-:Y:S01]  /*4cd0*/  DSETP.GEU.AND P0, PT, R18, R16, PT ;  /* 0x000000101200722a */ /* 0x020fe20003f0e000 */
[C---:B------:R-:W-:Y:S01]  /*4ce0*/  IADD3 R21, P1, PT, R27.reuse, UR6, RZ ;  /* 0x000000061b157c10 */ /* 0x040fe2000ff3e0ff */
[----:B------:R-:W-:Y:S01]  /*4cf0*/  BSSY.RECONVERGENT B2, `(.L_x_1915) ;  /* 0x0000015000027945 */ /* 0x000fe20003800200 */
[----:B------:R-:W-:Y:S01]  /*4d00*/  MOV R2, R16 ;  /* 0x0000001000027202 */ /* 0x000fe20000000f00 */
[----:B------:R-:W-:Y:S01]  /*4d10*/  IMAD.MOV.U32 R3, RZ, RZ, R17 ;  /* 0x000000ffff037224 */ /* 0x000fe200078e0011 */
[----:B------:R-:W-:Y:S01]  /*4d20*/  LEA.HI.X.SX32 R25, R27, UR7, 0x1, P1 ;  /* 0x000000071b197c11 */ /* 0x000fe200088f0eff */
[----:B------:R-:W-:-:S04]  /*4d30*/  IMAD.MOV.U32 R5, RZ, RZ, R21 ;  /* 0x000000ffff057224 */ /* 0x000fc800078e0015 */
        /* <DEDUP_REMOVED lines=16> */
.L_x_1916:
[----:B------:R-:W-:Y:S05]  /*4e40*/  BSYNC.RECONVERGENT B2 ;  /* 0x0000000000027941 */ /* 0x000fea0003800200 */
.L_x_1915:
        /* <DEDUP_REMOVED lines=24> */
.L_x_1918:
[----:B------:R-:W-:Y:S05]  /*4fd0*/  BSYNC.RECONVERGENT B2 ;  /* 0x0000000000027941 */ /* 0x000fea0003800200 */
.L_x_1917:
        /* <DEDUP_REMOVED lines=22> */
.L_x_1920:
[----:B------:R-:W-:Y:S05]  /*5140*/  BSYNC.RECONVERGENT B2 ;  /* 0x0000000000027941 */ /* 0x000fea0003800200 */
.L_x_1919:
[----:B------:R-:W-:Y:S02]  /*5150*/  VIADD R7, R7, 0x400 ;  /* 0x0000040007077836 */ /* 0x000fe40000000000 */
[----:B------:R-:W-:Y:S02]  /*5160*/  VIADD R27, R27, 0x400 ;  /* 0x000004001b1b7836 */ /* 0x000fe40000000000 */
[----:B------:R-:W-:Y:S01]  /*5170*/  VIADD R26, R26, 0x400 ;  /* 0x000004001a1a7836 */ /* 0x000fe20000000000 */
[----:B------:R-:W-:Y:S01]  /*5180*/  ISETP.GE.AND P0, PT, R7, R9, PT ;  /* 0x000000090700720c */ /* 0x000fe20003f06270 */
[----:B------:R-:W-:Y:S02]  /*5190*/  VIADD R22, R22, 0x400 ;  /* 0x0000040016167836 */ /* 0x000fe40000000000 */
[----:B------:R-:W-:-:S10]  /*51a0*/  VIADD R23, R23, 0x400 ;  /* 0x0000040017177836 */ /* 0x000fd40000000000 */
[----:B------:R-:W-:Y:S05]  /*51b0*/  @!P0 BRA `(.L_x_1921) ;  /* 0xfffffff800508947 */ /* 0x000fea000383ffff */
.L_x_1907:
[----:B01----:R-:W-:Y:S05]  /*51c0*/  BSYNC.RECONVERGENT B1 ;  /* 0x0000000000017941 */ /* 0x003fea0003800200 */
.L_x_1900:
        /* <DEDUP_REMOVED lines=32> */
.L_x_1923:
[----:B------:R-:W-:Y:S05]  /*53d0*/  BSYNC.RECONVERGENT B1 ;  /* 0x0000000000017941 */ /* 0x000fea0003800200 */
.L_x_1922:
        /* <DEDUP_REMOVED lines=31> */
.L_x_1925:
[----:B------:R-:W-:Y:S05]  /*55d0*/  BSYNC.RECONVERGENT B1 ;  /* 0x0000000000017941 */ /* 0x000fea0003800200 */
.L_x_1924:
[----:B------:R-:W-:Y:S01]  /*55e0*/  ISETP.GT.AND P0, PT, R14, 0x1b, PT ;  /* 0x0000001b0e00780c */ /* 0x000fe20003f04270 */
[----:B0-----:R0:W0:Y:S01]  /*55f0*/  SHFL.DOWN PT, R8, R2, 0x4, 0x1f ;  /* 0x08801f0002087f89 */ /* 0x00102200000e0000 */
[----:B------:R-:W-:Y:S01]  /*5600*/  BSSY.RECONVERGENT B1, `(.L_x_1926) ;  /* 0x000001d000017945 */ /* 0x000fe20003800200 */
[----:B---3--:R-:W-:Y:S02]  /*5610*/  IMAD.MOV.U32 R11, RZ, RZ, R5 ;  /* 0x000000ffff0b7224 */ /* 0x008fe400078e0005 */
[----:B------:R3:W0:Y:S01]  /*5620*/  SHFL.DOWN PT, R9, R3, 0x4, 0x1f ;  /* 0x08801f0003097f89 */ /* 0x00062200000e0000 */
[----:B------:R-:W-:Y:S02]  /*5630*/  IMAD.MOV.U32 R12, RZ, RZ, R10 ;  /* 0x000000ffff0c7224 */ /* 0x000fe400078e000a */
[----:B-1----:R-:W-:Y:S01]  /*5640*/  IMAD.MOV.U32 R6, RZ, RZ, R2 ;  /* 0x000000ffff067224 */ /* 0x002fe200078e0002 */
[----:B----4-:R3:W1:Y:S01]  /*5650*/  SHFL.DOWN PT, R16, R5, 0x4, 0x1f ;  /* 0x08801f0005107f89 */ /* 0x01066200000e0000 */
[----:B--2---:R-:W-:-:S03]  /*5660*/  IMAD.MOV.U32 R7, RZ, RZ, R3 ;  /* 0x000000ffff077224 */ /* 0x004fc600078e0003 */
[----:B------:R3:W2:Y:S01]  /*5670*/  SHFL.DOWN PT, R13, R10, 0x4, 0x1f ;  /* 0x08801f000a0d7f89 */ /* 0x0006a200000e0000 */
[----:B------:R-:W-:Y:S05]  /*5680*/  @P0 BRA `(.L_x_1927) ;  /* 0x0000000000500947 */ /* 0x000fea0003800000 */
[----:B0-----:R-:W-:Y:S01]  /*5690*/  DSETP.GEU.AND P0, PT, R2, R8, PT ;  /* 0x000000080200722a */ /* 0x001fe20003f0e000 */
[----:B-1----:R-:W-:Y:S02]  /*56a0*/  IMAD.MOV.U32 R11, RZ, RZ, R16 ;  /* 0x000000ffff0b7224 */ /* 0x002fe400078e0010 */
        /* <DEDUP_REMOVED lines=18> */
.L_x_1927:
[----:B------:R-:W-:Y:S05]  /*57d0*/  BSYNC.RECONVERGENT B1 ;  /* 0x0000000000017941 */ /* 0x000fea0003800200 */
.L_x_1926:
[----:B------:R-:W-:Y:S01]  /*57e0*/  ISETP.GT.AND P0, PT, R14, 0x17, PT ;  /* 0x000000170e00780c */ /* 0x000fe20003f04270 */
[----:B0-----:R0:W4:Y:S01]  /*57f0*/  SHFL.DOWN PT, R8, R6, 0x8, 0x1f ;  /* 0x09001f0006087f89 */ /* 0x00112200000e0000 */
[----:B------:R-:W-:Y:S01]  /*5800*/  BSSY.RECONVERGENT B1, `(.L_x_1928) ;  /* 0x000001d000017945 */ /* 0x000fe20003800200 */
[----:B---3--:R-:W-:Y:S02]  /*5810*/  IMAD.MOV.U32 R5, RZ, RZ, R11 ;  /* 0x000000ffff057224 */ /* 0x008fe400078e000b */
[----:B------:R0:W3:Y:S01]  /*5820*/  SHFL.DOWN PT, R9, R7, 0x8, 0x1f ;  /* 0x09001f0007097f89 */ /* 0x0000e200000e0000 */
[----:B------:R-:W-:Y:S02]  /*5830*/  IMAD.MOV.U32 R10, RZ, RZ, R12 ;  /* 0x000000ffff0a7224 */ /* 0x000fe400078e000c */
[----:B------:R-:W-:Y:S01]  /*5840*/  IMAD.MOV.U32 R2, RZ, RZ, R6 ;  /* 0x000000ffff027224 */ /* 0x000fe200078e0006 */
[----:B-1----:R0:W1:Y:S01]  /*5850*/  SHFL.DOWN PT, R16, R11, 0x8, 0x1f ;  /* 0x09001f000b107f89 */ /* 0x00206200000e0000 */
[----:B------:R-:W-:-:S03]  /*5860*/  IMAD.MOV.U32 R3, RZ, RZ, R7 ;  /* 0x000000ffff037224 */ /* 0x000fc600078e0007 */
[----:B--2---:R0:W2:Y:S01]  /*5870*/  SHFL.DOWN PT, R13, R12, 0x8, 0x1f ;  /* 0x09001f000c0d7f89 */ /* 0x0040a200000e0000 */
[----:B------:R-:W-:Y:S05]  /*5880*/  @P0 BRA `(.L_x_1929) ;  /* 0x0000000000500947 */ /* 0x000fea0003800000 */
[----:B---34-:R-:W-:Y:S01]  /*5890*/  DSETP.GEU.AND P0, PT, R6, R8, PT ;  /* 0x000000080600722a */ /* 0x018fe20003f0e000 */
[----:B-1----:R-:W-:Y:S02]  /*58a0*/  IMAD.MOV.U32 R5, RZ, RZ, R16 ;  /* 0x000000ffff057224 */ /* 0x002fe400078e0010 */
[----:B--2---:R-:W-:Y:S02]  /*58b0*/  IMAD.MOV.U32 R10, RZ, RZ, R13 ;  /* 0x000000ffff0a7224 */ /* 0x004fe400078e000d */
        /* <DEDUP_REMOVED lines=17> */
.L_x_1929:
[----:B------:R-:W-:Y:S05]  /*59d0*/  BSYNC.RECONVERGENT B1 ;  /* 0x0000000000017941 */ /* 0x000fea0003800200 */
.L_x_1928:
[----:B------:R-:W-:Y:S01]  /*59e0*/  ISETP.GT.AND P0, PT, R14, 0xf, PT ;  /* 0x0000000f0e00780c */ /* 0x000fe20003f04270 */
[----:B0-----:R0:W0:Y:S01]  /*59f0*/  SHFL.DOWN PT, R6, R2, 0x10, 0x1f ;  /* 0x0a001f0002067f89 */ /* 0x00102200000e0000 */
[----:B------:R-:W-:Y:S01]  /*5a00*/  BSSY.RECONVERGENT B1, `(.L_x_1930) ;  /* 0x000001d000017945 */ /* 0x000fe20003800200 */
[----:B------:R-:W-:Y:S02]  /*5a10*/  IMAD.MOV.U32 R17, RZ, RZ, R5 ;  /* 0x000000ffff117224 */ /* 0x000fe400078e0005 */
[----:B------:R0:W0:Y:S01]  /*5a20*/  SHFL.DOWN PT, R7, R3, 0x10, 0x1f ;  /* 0x0a001f0003077f89 */ /* 0x00002200000e0000 */
[----:B------:R-:W-:Y:S02]  /*5a30*/  IMAD.MOV.U32 R19, RZ, RZ, R10 ;  /* 0x000000ffff137224 */ /* 0x000fe400078e000a */
[----:B------:R-:W-:Y:S01]  /*5a40*/  IMAD.MOV.U32 R12, RZ, RZ, R2 ;  /* 0x000000ffff0c7224 */ /* 0x000fe200078e0002 */
[----:B----4-:R4:W0:Y:S01]  /*5a50*/  SHFL.DOWN PT, R8, R5, 0x10, 0x1f ;  /* 0x0a001f0005087f89 */ /* 0x01082200000e0000 */
[----:B--2---:R-:W-:-:S03]  /*5a60*/  IMAD.MOV.U32 R13, RZ, RZ, R3 ;  /* 0x000000ffff0d7224 */ /* 0x004fc600078e0003 */
[----:B---3--:R4:W2:Y:S01]  /*5a70*/  SHFL.DOWN PT, R9, R10, 0x10, 0x1f ;  /* 0x0a001f000a097f89 */ /* 0x0088a200000e0000 */
[----:B------:R-:W-:Y:S05]  /*5a80*/  @P0 BRA `(.L_x_1931) ;  /* 0x0000000000500947 */ /* 0x000fea0003800000 */
[----:B0-----:R-:W-:Y:S01]  /*5a90*/  DSETP.GEU.AND P0, PT, R2, R6, PT ;  /* 0x000000060200722a */ /* 0x001fe20003f0e000 */
[----:B------:R-:W-:Y:S02]  /*5aa0*/  IMAD.MOV.U32 R17, RZ, RZ, R8 ;  /* 0x000000ffff117224 */ /* 0x000fe400078e0008 */
        /* <DEDUP_REMOVED lines=18> */
.L_x_1931:
[----:B------:R-:W-:Y:S05]  /*5bd0*/  BSYNC.RECONVERGENT B1 ;  /* 0x0000000000017941 */ /* 0x000fea0003800200 */
.L_x_1930:
[----:B------:R-:W-:Y:S01]  /*5be0*/  ISETP.NE.AND P0, PT, R14, RZ, PT ;  /* 0x000000ff0e00720c */ /* 0x000fe20003f05270 */
[----:B------:R-:W-:-:S12]  /*5bf0*/  BSSY.RECONVERGENT B1, `(.L_x_1932) ;  /* 0x000000b000017945 */ /* 0x000fd80003800200 */
[----:B------:R-:W-:Y:S05]  /*5c00*/  @P0 BRA `(.L_x_1933) ;  /* 0x0000000000240947 */ /* 0x000fea0003800000 */
[----:B0-----:R-:W0:Y:S01]  /*5c10*/  S2R R6, SR_CgaCtaId ;  /* 0x0000000000067919 */ /* 0x001e220000008800 */
[----:B------:R-:W-:Y:S01]  /*5c20*/  MOV R3, 0x400 ;  /* 0x0000040000037802 */ /* 0x000fe20000000f00 */
[----:B------:R-:W-:Y:S01]  /*5c30*/  IMAD.MOV.U32 R18, RZ, RZ, R17 ;  /* 0x000000ffff127224 */ /* 0x000fe200078e0011 */
[----:B------:R-:W-:-:S04]  /*5c40*/  SHF.R.U32.HI R2, RZ, 0x1, R4 ;  /* 0x00000001ff027819 */ /* 0x000fc80000011604 */
[----:B------:R-:W-:Y:S02]  /*5c50*/  LOP3.LUT R2, R2, 0x1f0, RZ, 0xc0, !PT ;  /* 0x000001f002027812 */ /* 0x000fe400078ec0ff */
[----:B0-----:R-:W-:-:S05]  /*5c60*/  LEA R3, R6, R3, 0x18 ;  /* 0x0000000306037211 */ /* 0x001fca00078ec0ff */
[----:B------:R-:W-:-:S05]  /*5c70*/  IMAD.IADD R3, R2, 0x1, R3 ;  /* 0x0000000102037824 */ /* 0x000fca00078e0203 */
[----:B------:R3:W-:Y:S04]  /*5c80*/  STS.64 [R3+0x10], R18 ;  /* 0x0000101203007388 */ /* 0x0007e80000000a00 */
[----:B------:R3:W-:Y:S02]  /*5c90*/  STS.64 [R3+0x8], R12 ;  /* 0x0000080c03007388 */ /* 0x0007e40000000a00 */
.L_x_1933:
[----:B------:R-:W-:Y:S05]  /*5ca0*/  BSYNC.RECONVERGENT B1 ;  /* 0x0000000000017941 */ /* 0x000fea0003800200 */
.L_x_1932:
[----:B------:R-:W-:Y:S01]  /*5cb0*/  BAR.SYNC.DEFER_BLOCKING 0x0 ;  /* 0x0000000000007b1d */ /* 0x000fe20000010000 */
[----:B------:R-:W-:-:S13]  /*5cc0*/  ISETP.NE.AND P1, PT, R4, RZ, PT ;  /* 0x000000ff0400720c */ /* 0x000fda0003f25270 */
[----:B------:R-:W-:Y:S05]  /*5cd0*/  @P1 BRA `(.L_x_1861) ;  /* 0x00000008008c1947 */ /* 0x000fea0003800000 */
[----:B0--3--:R-:W0:Y:S01]  /*5ce0*/  S2R R3, SR_CgaCtaId ;  /* 0x0000000000037919 */ /* 0x009e220000008800 */
[----:B------:R-:W-:Y:S01]  /*5cf0*/  MOV R2, 0x400 ;  /* 0x0000040000027802 */ /* 0x000fe20000000f00 */
[----:B------:R-:W-:Y:S03]  /*5d00*/  BSSY.RECONVERGENT B1, `(.L_x_1934) ;  /* 0x000001a000017945 */ /* 0x000fe60003800200 */
[----:B0-----:R-:W-:-:S05]  /*5d10*/  LEA R30, R3, R2, 0x18 ;  /* 0x00000002031e7211 */ /* 0x001fca00078ec0ff */
[----:B------:R-:W0:Y:S04]  /*5d20*/  LDS.64 R14, [R30+0x18] ;  /* 0x000018001e0e7984 */ /* 0x000e280000000a00 */
[----:B----4-:R-:W3:Y:S04]  /*5d30*/  LDS.128 R4, [R30+0x20] ;  /* 0x000020001e047984 */ /* 0x010ee80000000c00 */
[----:B------:R4:W1:Y:S04]  /*5d40*/  LDS.64 R28, [R30+0x80] ;  /* 0x000080001e1c7984 */ /* 0x0008680000000a00 */
[----:B--2---:R4:W2:Y:S01]  /*5d50*/  LDS.128 R8, [R30+0x30] ;  /* 0x000030001e087984 */ /* 0x0048a20000000c00 */
[----:B0-----:R-:W-:Y:S01]  /*5d60*/  DSETP.GEU.AND P0, PT, R12, R14, PT ;  /* 0x0000000e0c00722a */ /* 0x001fe20003f0e000 */
[----:B------:R-:W-:-:S02]  /*5d70*/  IMAD.MOV.U32 R2, RZ, RZ, R14 ;  /* 0x000000ffff027224 */ /* 0x000fc400078e000e */
[----:B------:R-:W-:Y:S02]  /*5d80*/  IMAD.MOV.U32 R3, RZ, RZ, R15 ;  /* 0x000000ffff037224 */ /* 0x000fe400078e000f */
[----:B---3--:R-:W-:Y:S02]  /*5d90*/  IMAD.MOV.U32 R31, RZ, RZ, R4 ;  /* 0x000000ffff1f7224 */ /* 0x008fe400078e0004 */
[----:B------:R-:W-:-:S07]  /*5da0*/  IMAD.MOV.U32 R33, RZ, RZ, R5 ;  /* 0x000000ffff217224 */ /* 0x000fce00078e0005 */
[----:B-12-4-:R-:W-:Y:S05]  /*5db0*/  @!P0 BRA `(.L_x_1935) ;  /* 0x0000000000388947 */ /* 0x016fea0003800000 */
        /* <DEDUP_REMOVED lines=14> */
.L_x_1935:
[----:B------:R-:W-:Y:S05]  /*5ea0*/  BSYNC.RECONVERGENT B1 ;  /* 0x0000000000017941 */ /* 0x000fea0003800200 */
.L_x_1934:
[----:B------:R0:W1:Y:S01]  /*5eb0*/  LDS.128 R16, [R30+0x40] ;  /* 0x000040001e107984 */ /* 0x0000620000000c00 */
[----:B------:R-:W-:Y:S01]  /*5ec0*/  DSETP.GEU.AND P0, PT, R2, R6, PT ;  /* 0x000000060200722a */ /* 0x000fe20003f0e000 */
[----:B------:R-:W-:Y:S01]  /*5ed0*/  BSSY.RECONVERGENT B1, `(.L_x_1936) ;  /* 0x0000017000017945 */ /* 0x000fe20003800200 */
[----:B------:R-:W-:Y:S01]  /*5ee0*/  IMAD.MOV.U32 R35, RZ, RZ, R8 ;  /* 0x000000ffff237224 */ /* 0x000fe200078e0008 */
[----:B------:R0:W2:Y:S01]  /*5ef0*/  LDS.128 R20, [R30+0x50] ;  /* 0x000050001e147984 */ /* 0x0000a20000000c00 */
        /* <DEDUP_REMOVED lines=20> */
.L_x_1937:
[----:B------:R-:W-:Y:S05]  /*6040*/  BSYNC.RECONVERGENT B1 ;  /* 0x0000000000017941 */ /* 0x000fea0003800200 */
.L_x_1936:
        /* <DEDUP_REMOVED lines=21> */
.L_x_1939:
[----:B------:R-:W-:Y:S05]  /*61a0*/  BSYNC.RECONVERGENT B1 ;  /* 0x0000000000017941 */ /* 0x000fea0003800200 */
.L_x_1938:
        /* <DEDUP_REMOVED lines=21> */
.L_x_1941:
[----:B------:R-:W-:Y:S05]  /*6300*/  BSYNC.RECONVERGENT B1 ;  /* 0x0000000000017941 */ /* 0x000fea0003800200 */
.L_x_1940:
        /* <DEDUP_REMOVED lines=21> */
.L_x_1943:
[----:B------:R-:W-:Y:S05]  /*6460*/  BSYNC.RECONVERGENT B1 ;  /* 0x0000000000017941 */ /* 0x000fea0003800200 */
.L_x_1942:
        /* <DEDUP_REMOVED lines=21> */
.L_x_1945:
[----:B------:R-:W-:Y:S05]  /*65c0*/  BSYNC.RECONVERGENT B1 ;  /* 0x0000000000017941 */ /* 0x000fea0003800200 */
.L_x_1944:
        /* <DEDUP_REMOVED lines=20> */
.L_x_1861:
[----:B------:R-:W-:Y:S05]  /*6710*/  BSYNC.RECONVERGENT B0 ;  /* 0x0000000000007941 */ /* 0x000fea0003800200 */
.L_x_1828:
[----:B------:R-:W-:Y:S05]  /*6720*/  @P1 EXIT ;  /* 0x000000000000194d */ /* 0x000fea0003800000 */
[----:B0123--:R-:W0:Y:S01]  /*6730*/  LDC.64 R2, c[0x0][0x390] ;  /* 0x0000e400ff027b82 */ /* 0x00fe220000000a00 */
[----:B------:R-:W-:Y:S02]  /*6740*/  IMAD.MOV.U32 R18, RZ, RZ, R17 ;  /* 0x000000ffff127224 */ /* 0x000fe400078e0011 */
[----:B0-----:R-:W-:-:S05]  /*6750*/  IMAD.WIDE.U32 R2, R0, 0x10, R2 ;  /* 0x0000001000027825 */ /* 0x001fca00078e0002 */
[----:B------:R-:W-:Y:S04]  /*6760*/  STG.E.64 desc[UR10][R2.64], R12 ;  /* 0x0000000c02007986 */ /* 0x000fe8000c101b0a */
[----:B------:R-:W-:Y:S01]  /*6770*/  STG.E.64 desc[UR10][R2.64+0x8], R18 ;  /* 0x0000081202007986 */ /* 0x000fe2000c101b0a */
[----:B------:R-:W-:Y:S05]  /*6780*/  EXIT ;  /* 0x000000000000794d */ /* 0x000fea0003800000 */
.L_x_1946:
        /* <DEDUP_REMOVED lines=15> */
.L_x_2901:


//--------------------- .text._ZN6thrust24THRUST_300001_SM_1000_NS8cuda_cub4core6detail13_kernel_agentINS1_8__reduce11ReduceAgentINS0_12zip_iteratorIN4cuda3std3__45tupleIJNS0_6detail15normal_iteratorINS0_10device_ptrIdEEEENS0_17counting_iteratorIlNS0_11use_defaultESI_SI_EEEEEEEPNSB_IJdlEEESM_iNS1_9__extrema9arg_max_fIdlNSA_4lessIdEEEEEEJSL_SN_iSS_EEEvDpT0_ --------------------------
	.section	.text._ZN6thrust24THRUST_300001_SM_1000_NS8cuda_cub4core6detail13_kernel_agentINS1_8__reduce11ReduceAgentINS0_12zip_iteratorIN4cuda3std3__45tupleIJNS0_6detail15normal_iteratorINS0_10device_ptrIdEEEENS0_17counting_iteratorIlNS0_11use_defaultESI_SI_EEEEEEEPNSB_IJdlEEESM_iNS1_9__extrema9arg_max_fIdlNSA_4lessIdEEEEEEJSL_SN_iSS_EEEvDpT0_,"ax",@progbits
	.align	128
        .global         _ZN6thrust24THRUST_300001_SM_1000_NS8cuda_cub4core6detail13_kernel_agentINS1_8__reduce11ReduceAgentINS0_12zip_iteratorIN4cuda3std3__45tupleIJNS0_6detail15normal_iteratorINS0_10device_ptrIdEEEENS0_17counting_iteratorIlNS0_11use_defaultESI_SI_EEEEEEEPNSB_IJdlEEESM_iNS1_9__extrema9arg_max_fIdlNSA_4lessIdEEEEEEJSL_SN_iSS_EEEvDpT0_
        .type           _ZN6thrust24THRUST_300001_SM_1000_NS8cuda_cub4core6detail13_kernel_agentINS1_8__reduce11ReduceAgentINS0_12zip_iteratorIN4cuda3std3__45tupleIJNS0_6detail15normal_iteratorINS0_10device_ptrIdEEEENS0_17counting_iteratorIlNS0_11use_defaultESI_SI_EEEEEEEPNSB_IJdlEEESM_iNS1_9__extrema9arg_max_fIdlNSA_4lessIdEEEEEEJSL_SN_iSS_EEEvDpT0_,@function
        .size           _ZN6thrust24THRUST_300001_SM_1000_NS8cuda_cub4core6detail13_kernel_agentINS1_8__reduce11ReduceAgentINS0_12zip_iteratorIN4cuda3std3__45tupleIJNS0_6detail15normal_iteratorINS0_10device_ptrIdEEEENS0_17counting_iteratorIlNS0_11use_defaultESI_SI_EEEEEEEPNSB_IJdlEEESM_iNS1_9__extrema9arg_max_fIdlNSA_4lessIdEEEEEEJSL_SN_iSS_EEEvDpT0_,(.L_x_2902 - _ZN6thrust24THRUST_300001_SM_1000_NS8cuda_cub4core6detail13_kernel_agentINS1_8__reduce11ReduceAgentINS0_12zip_iteratorIN4cuda3std3__45tupleIJNS0_6detail15normal_iteratorINS0_10device_ptrIdEEEENS0_17counting_iteratorIlNS0_11use_defaultESI_SI_EEEEEEEPNSB_IJdlEEESM_iNS1_9__extrema9arg_max_fIdlNSA_4lessIdEEEEEEJSL_SN_iSS_EEEvDpT0_)
        .other          _ZN6thrust24THRUST_300001_SM_1000_NS8cuda_cub4core6detail13_kernel_agentINS1_8__reduce11ReduceAgentINS0_12zip_iteratorIN4cuda3std3__45tupleIJNS0_6detail15normal_iteratorINS0_10device_ptrIdEEEENS0_17counting_iteratorIlNS0_11use_defaultESI_SI_EEEEEEEPNSB_IJdlEEESM_iNS1_9__extrema9arg_max_fIdlNSA_4lessIdEEEEEEJSL_SN_iSS_EEEvDpT0_,@"STO_CUDA_ENTRY STV_DEFAULT"
_ZN6thrust24THRUST_300001_SM_1000_NS8cuda_cub4core6detail13_kernel_agentINS1_8__reduce11ReduceAgentINS0_12zip_iteratorIN4cuda3std3__45tupleIJNS0_6detail15normal_iteratorINS0_10device_ptrIdEEEENS0_17counting_iteratorIlNS0_11use_defaultESI_SI_EEEEEEEPNSB_IJdlEEESM_iNS1_9__extrema9arg_max_fIdlNSA_4lessIdEEEEEEJSL_SN_iSS_EEEvDpT0_:
.text._ZN6thrust24THRUST_300001_SM_1000_NS8cuda_cub4core6detail13_kernel_agentINS1_8__reduce11ReduceAgentINS0_12zip_iteratorIN4cuda3std3__45tupleIJNS0_6detail15normal_iteratorINS0_10device_ptrIdEEEENS0_17counting_iteratorIlNS0_11use_defaultESI_SI_EEEEEEEPNSB_IJdlEEESM_iNS1_9__extrema9arg_max_fIdlNSA_4lessIdEEEEEEJSL_SN_iSS_EEEvDpT0_:
        /* <DEDUP_REMOVED lines=23> */
.L_x_1950:
[----:B0-----:R-:W-:Y:S05]  /*0170*/  BSYNC.RECONVERGENT B1 ;  /* 0x0000000000017941 */ /* 0x001fea0003800200 */
.L_x_1949:
        /* <DEDUP_REMOVED lines=19> */
.L_x_1957:
        /* <DEDUP_REMOVED lines=31> */
.L_x_1956:
[----:B------:R-:W-:Y:S05]  /*04a0*/  BSYNC.RECONVERGENT B3 ;  /* 0x0000000000037941 */ /* 0x000fea0003800200 */
.L_x_1955:
[----:B------:R-:W-:Y:S01]  /*04b0*/  IADD3 R14, P0, PT, R14, 0x100, RZ ;  /* 0x000001000e0e7810 */ /* 0x000fe20007f1e0ff */
[----:B------:R-:W-:Y:S02]  /*04c0*/  VIADD R10, R10, 0x100 ;  /* 0x000001000a0a7836 */ /* 0x000fe40000000000 */
[----:B------:R-:W-:Y:S01]  /*04d0*/  IMAD.X R13, RZ, RZ, R13, P3 ;  /* 0x000000ffff0d7224 */ /* 0x000fe200018e060d */
[----:B------:R-:W-:Y:S01]  /*04e0*/  IADD3.X R15, PT, PT, RZ, R15, RZ, P0, !PT ;  /* 0x0000000fff0f7210 */ /* 0x000fe200007fe4ff */
[----:B------:R-:W-:Y:S08]  /*04f0*/  @P2 BRA `(.L_x_1957) ;  /* 0xfffffffc006c2947 */ /* 0x000ff0000383ffff */
.L_x_1954:
[----:B------:R-:W-:Y:S05]  /*0500*/  BSYNC.RECONVERGENT B2 ;  /* 0x0000000000027941 */ /* 0x000fea0003800200 */
.L_x_1953:
[----:B------:R-:W-:-:S13]  /*0510*/  ISETP.GE.U32.AND P0, PT, R16, 0x300, PT ;  /* 0x000003001000780c */ /* 0x000fda0003f06070 */
[----:B------:R-:W-:Y:S05]  /*0520*/  @!P0 BRA `(.L_x_1952) ;  /* 0x0000000400bc8947 */ /* 0x000fea0003800000 */
[----:B------:R-:W0:Y:S01]  /*0530*/  LDC.64 R4, c[0x0][0x380] ;  /* 0x0000e000ff047b82 */ /* 0x000e220000000a00 */
[----:B------:R-:W-:-:S07]  /*0540*/  VIADD R20, R10, 0x200 ;  /* 0x000002000a147836 */ /* 0x000fce0000000000 */
[----:B------:R-:W1:Y:S02]  /*0550*/  LDC.64 R6, c[0x0][0x388] ;  /* 0x0000e200ff067b82 */ /* 0x000e640000000a00 */
.L_x_1966:
        /* <DEDUP_REMOVED lines=30> */
.L_x_1959:
[----:B------:R-:W-:Y:S05]  /*0740*/  BSYNC.RECONVERGENT B2 ;  /* 0x0000000000027941 */ /* 0x000fea0003800200 */
.L_x_1958:
        /* <DEDUP_REMOVED lines=23> */
.L_x_1961:
[----:B------:R-:W-:Y:S05]  /*08c0*/  BSYNC.RECONVERGENT B2 ;  /* 0x0000000000027941 */ /* 0x000fea0003800200 */
.L_x_1960:
        /* <DEDUP_REMOVED lines=25> */
.L_x_1963:
[----:B------:R-:W-:Y:S05]  /*0a60*/  BSYNC.RECONVERGENT B2 ;  /* 0x0000000000027941 */ /* 0x000fea0003800200 */
.L_x_1962:
        /* <DEDUP_REMOVED lines=22> */
.L_x_1965:
[----:B------:R-:W-:Y:S05]  /*0bd0*/  BSYNC.RECONVERGENT B2 ;  /* 0x0000000000027941 */ /* 0x000fea0003800200 */
.L_x_1964:
[C---:B------:R-:W-:Y:S02]  /*0be0*/  VIADD R10, R20.reuse, 0x200 ;  /* 0x00000200140a7836 */ /* 0x040fe40000000000 */
[----:B------:R-:W-:-:S03]  /*0bf0*/  VIADD R20, R20, 0x400 ;  /* 0x0000040014147836 */ /* 0x000fc60000000000 */
[----:B------:R-:W-:-:S13]  /*0c00*/  ISETP.GE.AND P0, PT, R10, UR5, PT ;  /* 0x000000050a007c0c */ /* 0x000fda000bf06270 */
[----:B------:R-:W-:Y:S05]  /*0c10*/  @!P0 BRA `(.L_x_1966) ;  /* 0xfffffff800508947 */ /* 0x000fea000383ffff */
.L_x_1952:
[----:B------:R-:W-:Y:S05]  /*0c20*/  BSYNC.RECONVERGENT B1 ;  /* 0x0000000000017941 */ /* 0x000fea0003800200 */
.L_x_1951:
        /* <DEDUP_REMOVED lines=35> */
.L_x_1969:
[----:B------:R-:W-:Y:S05]  /*0e60*/  BSYNC.RECONVERGENT B1 ;  /* 0x0000000000017941 */ /* 0x000fea0003800200 */
.L_x_1968:
        /* <DEDUP_REMOVED lines=31> */
.L_x_1971:
[----:B------:R-:W-:Y:S05]  /*1060*/  BSYNC.RECONVERGENT B1 ;  /* 0x0000000000017941 */ /* 0x000fea0003800200 */
.L_x_1970:
        /* <DEDUP_REMOVED lines=31> */
.L_x_1973:
[----:B------:R-:W-:Y:S05]  /*1260*/  BSYNC.RECONVERGENT B1 ;  /* 0x0000000000017941 */ /* 0x000fea0003800200 */
.L_x_1972:
[----:B------:R-:W-:Y:S01]  /*1270*/  ISETP.GT.AND P0, PT, R10, 0x17, PT ;  /* 0x000000170a00780c */ /* 0x000fe20003f04270 */
[----:B-1----:R1:W1:Y:S01]  /*1280*/  SHFL.DOWN PT, R2, R4, 0x8, 0x1f ;  /* 0x09001f0004027f89 */ /* 0x00226200000e0000 */
[----:B------:R-:W-:Y:S01]  /*1290*/  BSSY.RECONVERGENT B1, `(.L_x_1974) ;  /* 0x000001d000017945 */ /* 0x000fe20003800200 */
[----:B0-----:R-:W-:Y:S02]  /*12a0*/  IMAD.MOV.U32 R8, RZ, RZ, R11 ;  /* 0x000000ffff087224 */ /* 0x001fe400078e000b */
[----:B------:R0:W0:Y:S01]  /*12b0*/  SHFL.DOWN PT, R3, R5, 0x8, 0x1f ;  /* 0x09001f0005037f89 */ /* 0x00002200000e0000 */
[----:B------:R-:W-:Y:S02]  /*12c0*/  IMAD.MOV.U32 R9, RZ, RZ, R12 ;  /* 0x000000ffff097224 */ /* 0x000fe400078e000c */
[----:B------:R-:W-:Y:S01]  /*12d0*/  IMAD.MOV.U32 R6, RZ, RZ, R4 ;  /* 0x000000ffff067224 */ /* 0x000fe200078e0004 */
[----:B---3--:R3:W0:Y:S01]  /*12e0*/  SHFL.DOWN PT, R14, R11, 0x8, 0x1f ;  /* 0x09001f000b0e7f89 */ /* 0x00862200000e0000 */
[----:B--2---:R-:W-:-:S03]  /*12f0*/  IMAD.MOV.U32 R7, RZ, RZ, R5 ;  /* 0x000000ffff077224 */ /* 0x004fc600078e0005 */
[----:B----4-:R3:W2:Y:S01]  /*1300*/  SHFL.DOWN PT, R13, R12, 0x8, 0x1f ;  /* 0x09001f000c0d7f89 */ /* 0x0106a200000e0000 */
[----:B------:R-:W-:Y:S05]  /*1310*/  @P0 BRA `(.L_x_1975) ;  /* 0x0000000000500947 */ /* 0x000fea0003800000 */
[----:B01----:R-:W-:Y:S01]  /*1320*/  DSETP.GEU.AND P0, PT, R4, R2, PT ;  /* 0x000000020400722a */ /* 0x003fe20003f0e000 */
        /* <DEDUP_REMOVED lines=19> */
.L_x_1975:
[----:B------:R-:W-:Y:S05]  /*1460*/  BSYNC.RECONVERGENT B1 ;  /* 0x0000000000017941 */ /* 0x000fea0003800200 */
.L_x_1974:
[----:B------:R-:W-:Y:S01]  /*1470*/  ISETP.GT.AND P0, PT, R10, 0xf, PT ;  /* 0x0000000f0a00780c */ /* 0x000fe20003f04270 */
[----:B-1----:R1:W4:Y:S01]  /*1480*/  SHFL.DOWN PT, R4, R6, 0x10, 0x1f ;  /* 0x0a001f0006047f89 */ /* 0x00232200000e0000 */
[----:B------:R-:W-:Y:S01]  /*1490*/  BSSY.RECONVERGENT B1, `(.L_x_1976) ;  /* 0x000001d000017945 */ /* 0x000fe20003800200 */
[----:B0-----:R-:W-:Y:S02]  /*14a0*/  IMAD.MOV.U32 R14, RZ, RZ, R8 ;  /* 0x000000ffff0e7224 */ /* 0x001fe400078e0008 */
[----:B------:R1:W0:Y:S01]  /*14b0*/  SHFL.DOWN PT, R5, R7, 0x10, 0x1f ;  /* 0x0a001f0007057f89 */ /* 0x00022200000e0000 */
[----:B------:R-:W-:Y:S02]  /*14c0*/  IMAD.MOV.U32 R15, RZ, RZ, R9 ;  /* 0x000000ffff0f7224 */ /* 0x000fe400078e0009 */
[----:B------:R-:W-:Y:S01]  /*14d0*/  IMAD.MOV.U32 R2, RZ, RZ, R6 ;  /* 0x000000ffff027224 */ /* 0x000fe200078e0006 */
[----:B---3--:R1:W3:Y:S01]  /*14e0*/  SHFL.DOWN PT, R11, R8, 0x10, 0x1f ;  /* 0x0a001f00080b7f89 */ /* 0x0082e200000e0000 */
[----:B------:R-:W-:-:S03]  /*14f0*/  IMAD.MOV.U32 R3, RZ, RZ, R7 ;  /* 0x000000ffff037224 */ /* 0x000fc600078e0007 */
[----:B------:R1:W0:Y:S01]  /*1500*/  SHFL.DOWN PT, R12, R9, 0x10, 0x1f ;  /* 0x0a001f00090c7f89 */ /* 0x00022200000e0000 */
[----:B------:R-:W-:Y:S05]  /*1510*/  @P0 BRA `(.L_x_1977) ;  /* 0x0000000000500947 */ /* 0x000fea0003800000 */
[----:B0---4-:R-:W-:Y:S01]  /*1520*/  DSETP.GEU.AND P0, PT, R6, R4, PT ;  /* 0x000000040600722a */ /* 0x011fe20003f0e000 */
[----:B---3--:R-:W-:Y:S02]  /*1530*/  IMAD.MOV.U32 R14, RZ, RZ, R11 ;  /* 0x000000ffff0e7224 */ /* 0x008fe400078e000b */
        /* <DEDUP_REMOVED lines=18> */
.L_x_1977:
[----:B------:R-:W-:Y:S05]  /*1660*/  BSYNC.RECONVERGENT B1 ;  /* 0x0000000000017941 */ /* 0x000fea0003800200 */
.L_x_1976:
[----:B------:R-:W-:Y:S01]  /*1670*/  ISETP.NE.AND P0, PT, R10, RZ, PT ;  /* 0x000000ff0a00720c */ /* 0x000fe20003f05270 */
[----:B------:R-:W-:-:S12]  /*1680*/  BSSY.RECONVERGENT B1, `(.L_x_1978) ;  /* 0x000000a000017945 */ /* 0x000fd80003800200 */
[----:B------:R-:W-:Y:S05]  /*1690*/  @P0 BRA `(.L_x_1979) ;  /* 0x0000000000200947 */ /* 0x000fea0003800000 */
[----:B-1----:R-:W1:Y:S01]  /*16a0*/  S2R R6, SR_CgaCtaId ;  /* 0x0000000000067919 */ /* 0x002e620000008800 */
[----:B0-----:R-:W-:Y:S02]  /*16b0*/  MOV R5, 0x400 ;  /* 0x0000040000057802 */ /* 0x001fe40000000f00 */
[----:B----4-:R-:W-:-:S04]  /*16c0*/  SHF.R.U32.HI R4, RZ, 0x1, R0 ;  /* 0x00000001ff047819 */ /* 0x010fc80000011600 */
[----:B------:R-:W-:Y:S02]  /*16d0*/  LOP3.LUT R4, R4, 0x1f0, RZ, 0xc0, !PT ;  /* 0x000001f004047812 */ /* 0x000fe400078ec0ff */
[----:B-1----:R-:W-:-:S05]  /*16e0*/  LEA R5, R6, R5, 0x18 ;  /* 0x0000000506057211 */ /* 0x002fca00078ec0ff */
[----:B------:R-:W-:-:S05]  /*16f0*/  IMAD.IADD R5, R4, 0x1, R5 ;  /* 0x0000000104057824 */ /* 0x000fca00078e0205 */
[----:B------:R0:W-:Y:S04]  /*1700*/  STS.64 [R5+0x10], R14 ;  /* 0x0000100e05007388 */ /* 0x0001e80000000a00 */
[----:B------:R0:W-:Y:S02]  /*1710*/  STS.64 [R5+0x8], R2 ;  /* 0x0000080205007388 */ /* 0x0001e40000000a00 */
.L_x_1979:
[----:B------:R-:W-:Y:S05]  /*1720*/  BSYNC.RECONVERGENT B1 ;  /* 0x0000000000017941 */ /* 0x000fea0003800200 */
.L_x_1978:
        /* <DEDUP_REMOVED lines=8> */
[----:B-1--4-:R-:W1:Y:S04]  /*17b0*/  LDS.128 R4, [R0+0x20] ;  /* 0x0000200000047984 */ /* 0x012e680000000c00 */
[----:B--2---:R2:W4:Y:S04]  /*17c0*/  LDS.64 R12, [R0+0x80] ;  /* 0x00008000000c7984 */ /* 0x0045280000000a00 */
[----:B---3--:R2:W3:Y:S01]  /*17d0*/  LDS.128 R8, [R0+0x30] ;  /* 0x0000300000087984 */ /* 0x0084e20000000c00 */
        /* <DEDUP_REMOVED lines=20> */
.L_x_1982:
[----:B------:R-:W-:Y:S05]  /*1920*/  BSYNC.RECONVERGENT B1 ;  /* 0x0000000000017941 */ /* 0x000fea0003800200 */
.L_x_1981:
        /* <DEDUP_REMOVED lines=23> */
.L_x_1984:
[----:B------:R-:W-:Y:S05]  /*1aa0*/  BSYNC.RECONVERGENT B1 ;  /* 0x0000000000017941 */ /* 0x000fea0003800200 */
.L_x_1983:
        /* <DEDUP_REMOVED lines=21> */
.L_x_1986:
[----:B------:R-:W-:Y:S05]  /*1c00*/  BSYNC.RECONVERGENT B1 ;  /* 0x0000000000017941 */ /* 0x000fea0003800200 */
.L_x_1985:
        /* <DEDUP_REMOVED lines=23> */
.L_x_1988:
[----:B------:R-:W-:Y:S05]  /*1d80*/  BSYNC.RECONVERGENT B1 ;  /* 0x0000000000017941 */ /* 0x000fea0003800200 */
.L_x_1987:
        /* <DEDUP_REMOVED lines=21> */
.L_x_1990:
[----:B------:R-:W-:Y:S05]  /*1ee0*/  BSYNC.RECONVERGENT B1 ;  /* 0x0000000000017941 */ /* 0x000fea0003800200 */
.L_x_1989:
        /* <DEDUP_REMOVED lines=21> */
.L_x_1992:
[----:B------:R-:W-:Y:S05]  /*2040*/  BSYNC.RECONVERGENT B1 ;  /* 0x0000000000017941 */ /* 0x000fea0003800200 */
.L_x_1991:
        /* <DEDUP_REMOVED lines=21> */
.L_x_1967:
        /* <DEDUP_REMOVED lines=38> */
.L_x_1994:
[----:B------:R-:W-:Y:S05]  /*2400*/  BSYNC.RECONVERGENT B1 ;  /* 0x0000000000017941 */ /* 0x000fea0003800200 */
.L_x_1993:
[----:B------:R-:W-:Y:S01]  /*2410*/  IADD3 R8, PT, PT, R4, 0x2, RZ ;  /* 0x0000000204087810 */ /* 0x000fe20007ffe0ff */
[----:B------:R1:W1:Y:S01]  /*2420*/  SHFL.DOWN PT, R2, R6, 0x2, R5 ;  /* 0x0840000006027989 */ /* 0x00026200000e0005 */
[----:B------:R-:W-:Y:S01]  /*2430*/  BSSY.RECONVERGENT B1, `(.L_x_1995) ;  /* 0x000001e000017945 */ /* 0x000fe20003800200 */
[----:B--2---:R-:W-:Y:S01]  /*2440*/  IMAD.MOV.U32 R10, RZ, RZ, R14 ;  /* 0x000000ffff0a7224 */ /* 0x004fe200078e000e */
[----:B------:R-:W-:Y:S01]  /*2450*/  ISETP.GT.AND P0, PT, R8, R5, PT ;  /* 0x000000050800720c */ /* 0x000fe20003f04270 */
[----:B------:R2:W1:Y:S01]  /*2460*/  SHFL.DOWN PT, R3, R7, 0x2, R5 ;  /* 0x0840000007037989 */ /* 0x00046200000e0005 */
[----:B----4-:R-:W-:Y:S02]  /*2470*/  IMAD.MOV.U32 R12, RZ, RZ, R16 ;  /* 0x000000ffff0c7224 */ /* 0x010fe400078e0010 */
        /* <DEDUP_REMOVED lines=25> */
.L_x_1996:
[----:B------:R-:W-:Y:S05]  /*2610*/  BSYNC.RECONVERGENT B1 ;  /* 0x0000000000017941 */ /* 0x000fea0003800200 */
.L_x_1995:
[----:B-1----:R-:W-:Y:S01]  /*2620*/  VIADD R2, R4, 0x4 ;  /* 0x0000000404027836 */ /* 0x002fe20000000000 */
[----:B------:R1:W4:Y:S01]  /*2630*/  SHFL.DOWN PT, R6, R8, 0x4, R5 ;  /* 0x0880000008067989 */ /* 0x00032200000e0005 */
[----:B------:R-:W-:Y:S01]  /*2640*/  BSSY.RECONVERGENT B1, `(.L_x_1997) ;  /* 0x000001e000017945 */ /* 0x000fe20003800200 */
[----:B--2---:R-:W-:Y:S02]  /*2650*/  IMAD.MOV.U32 R14, RZ, RZ, R10 ;  /* 0x000000ffff0e7224 */ /* 0x004fe400078e000a */
[----:B------:R-:W-:Y:S01]  /*2660*/  ISETP.GT.AND P0, PT, R2, R5, PT ;  /* 0x000000050200720c */ /* 0x000fe20003f04270 */
[----:B------:R1:W2:Y:S01]  /*2670*/  SHFL.DOWN PT, R7, R9, 0x4, R5 ;  /* 0x0880000009077989 */ /* 0x0002a200000e0005 */
[----:B------:R-:W-:Y:S02]  /*2680*/  IMAD.MOV.U32 R16, RZ, RZ, R12 ;  /* 0x000000ffff107224 */ /* 0x000fe400078e000c */
[----:B------:R-:W-:Y:S01]  /*2690*/  IMAD.MOV.U32 R2, RZ, RZ, R8 ;  /* 0x000000ffff027224 */ /* 0x000fe200078e0008 */
[----:B---3--:R1:W3:Y:S01]  /*26a0*/  SHFL.DOWN PT, R11, R10, 0x4, R5 ;  /* 0x088000000a0b7989 */ /* 0x0082e200000e0005 */
[----:B------:R-:W-:-:S03]  /*26b0*/  IMAD.MOV.U32 R3, RZ, RZ, R9 ;  /* 0x000000ffff037224 */ /* 0x000fc600078e0009 */
[----:B0-----:R1:W0:Y:S04]  /*26c0*/  SHFL.DOWN PT, R13, R12, 0x4, R5 ;  /* 0x088000000c0d7989 */ /* 0x00122800000e0005 */
[----:B------:R-:W-:Y:S05]  /*26d0*/  @P0 BRA `(.L_x_1998) ;  /* 0x0000000000500947 */ /* 0x000fea0003800000 */
[----:B--2-4-:R-:W-:Y:S01]  /*26e0*/  DSETP.GEU.AND P0, PT, R8, R6, PT ;  /* 0x000000060800722a */ /* 0x014fe20003f0e000 */
[----:B---3--:R-:W-:Y:S02]  /*26f0*/  IMAD.MOV.U32 R14, RZ, RZ, R11 ;  /* 0x000000ffff0e7224 */ /* 0x008fe400078e000b */
[----:B0-----:R-:W-:Y:S02]  /*2700*/  IMAD.MOV.U32 R16, RZ, RZ, R13 ;  /* 0x000000ffff107224 */ /* 0x001fe400078e000d */
        /* <DEDUP_REMOVED lines=17> */
.L_x_1998:
[----:B------:R-:W-:Y:S05]  /*2820*/  BSYNC.RECONVERGENT B1 ;  /* 0x0000000000017941 */ /* 0x000fea0003800200 */
.L_x_1997:
[----:B----4-:R-:W-:Y:S01]  /*2830*/  VIADD R6, R4, 0x8 ;  /* 0x0000000804067836 */ /* 0x010fe20000000000 */
[----:B-1----:R1:W4:Y:S01]  /*2840*/  SHFL.DOWN PT, R8, R2, 0x8, R5 ;  /* 0x0900000002087989 */ /* 0x00232200000e0005 */
[----:B------:R-:W-:Y:S01]  /*2850*/  BSSY.RECONVERGENT B1, `(.L_x_1999) ;  /* 0x000001e000017945 */ /* 0x000fe20003800200 */
[----:B------:R-:W-:Y:S02]  /*2860*/  IMAD.MOV.U32 R10, RZ, RZ, R14 ;  /* 0x000000ffff0a7224 */ /* 0x000fe400078e000e */
[----:B------:R-:W-:Y:S01]  /*2870*/  ISETP.GT.AND P0, PT, R6, R5, PT ;  /* 0x000000050600720c */ /* 0x000fe20003f04270 */
[----:B------:R1:W1:Y:S01]  /*2880*/  SHFL.DOWN PT, R9, R3, 0x8, R5 ;  /* 0x0900000003097989 */ /* 0x00026200000e0005 */
[----:B------:R-:W-:Y:S02]  /*2890*/  IMAD.MOV.U32 R12, RZ, RZ, R16 ;  /* 0x000000ffff0c7224 */ /* 0x000fe400078e0010 */
[----:B------:R-:W-:Y:S01]  /*28a0*/  IMAD.MOV.U32 R6, RZ, RZ, R2 ;  /* 0x000000ffff067224 */ /* 0x000fe200078e0002 */
[----:B---3--:R3:W1:Y:S01]  /*28b0*/  SHFL.DOWN PT, R11, R14, 0x8, R5 ;  /* 0x090000000e0b7989 */ /* 0x00866200000e0005 */
[----:B--2---:R-:W-:-:S03]  /*28c0*/  IMAD.MOV.U32 R7, RZ, RZ, R3 ;  /* 0x000000ffff077224 */ /* 0x004fc600078e0003 */
[----:B0-----:R3:W0:Y:S04]  /*28d0*/  SHFL.DOWN PT, R13, R16, 0x8, R5 ;  /* 0x09000000100d7989 */ /* 0x00162800000e0005 */
[----:B------:R-:W-:Y:S05]  /*28e0*/  @P0 BRA `(.L_x_2000) ;  /* 0x0000000000500947 */ /* 0x000fea0003800000 */
[----:B-1--4-:R-:W-:Y:S01]  /*28f0*/  DSETP.GEU.AND P0, PT, R2, R8, PT ;  /* 0x000000080200722a */ /* 0x012fe20003f0e000 */
[----:B------:R-:W-:Y:S02]  /*2900*/  IMAD.MOV.U32 R10, RZ, RZ, R11 ;  /* 0x000000ffff0a7224 */ /* 0x000fe400078e000b */
        /* <DEDUP_REMOVED lines=18> */
.L_x_2000:
[----:B------:R-:W-:Y:S05]  /*2a30*/  BSYNC.RECONVERGENT B1 ;  /* 0x0000000000017941 */ /* 0x000fea0003800200 */
.L_x_1999:
[----:B-1----:R-:W-:Y:S01]  /*2a40*/  VIADD R2, R4, 0x10 ;  /* 0x0000001004027836 */ /* 0x002fe20000000000 */
[----:B----4-:R1:W2:Y:S01]  /*2a50*/  SHFL.DOWN PT, R8, R6, 0x10, R5 ;  /* 0x0a00000006087989 */ /* 0x0102a200000e0005 */
[----:B------:R-:W-:Y:S01]  /*2a60*/  BSSY.RECONVERGENT B1, `(.L_x_2001) ;  /* 0x000001e000017945 */ /* 0x000fe20003800200 */
[----:B---3--:R-:W-:Y:S02]  /*2a70*/  IMAD.MOV.U32 R14, RZ, RZ, R10 ;  /* 0x000000ffff0e7224 */ /* 0x008fe400078e000a */
[----:B------:R-:W-:Y:S01]  /*2a80*/  ISETP.GT.AND P0, PT, R2, R5, PT ;  /* 0x000000050200720c */ /* 0x000fe20003f04270 */
[----:B------:R1:W3:Y:S01]  /*2a90*/  SHFL.DOWN PT, R9, R7, 0x10, R5 ;  /* 0x0a00000007097989 */ /* 0x0002e200000e0005 */
[----:B------:R-:W-:Y:S02]  /*2aa0*/  IMAD.MOV.U32 R15, RZ, RZ, R12 ;  /* 0x000000ffff0f7224 */ /* 0x000fe400078e000c */
[----:B------:R-:W-:Y:S01]  /*2ab0*/  IMAD.MOV.U32 R2, RZ, RZ, R6 ;  /* 0x000000ffff027224 */ /* 0x000fe200078e0006 */
[----:B------:R1:W4:Y:S01]  /*2ac0*/  SHFL.DOWN PT, R11, R10, 0x10, R5 ;  /* 0x0a0000000a0b7989 */ /* 0x00032200000e0005 */
[----:B------:R-:W-:-:S03]  /*2ad0*/  IMAD.MOV.U32 R3, RZ, RZ, R7 ;  /* 0x000000ffff037224 */ /* 0x000fc600078e0007 */
[----:B0-----:R1:W0:Y:S04]  /*2ae0*/  SHFL.DOWN PT, R13, R12, 0x10, R5 ;  /* 0x0a0000000c0d7989 */ /* 0x00122800000e0005 */
[----:B------:R-:W-:Y:S05]  /*2af0*/  @P0 BRA `(.L_x_2002) ;  /* 0x0000000000500947 */ /* 0x000fea0003800000 */
[----:B--23--:R-:W-:Y:S01]  /*2b00*/  DSETP.GEU.AND P0, PT, R6, R8, PT ;  /* 0x000000080600722a */ /* 0x00cfe20003f0e000 */
[----:B----4-:R-:W-:Y:S02]  /*2b10*/  IMAD.MOV.U32 R14, RZ, RZ, R11 ;  /* 0x000000ffff0e7224 */ /* 0x010fe400078e000b */
[----:B0-----:R-:W-:Y:S02]  /*2b20*/  IMAD.MOV.U32 R15, RZ, RZ, R13 ;  /* 0x000000ffff0f7224 */ /* 0x001fe400078e000d */
        /* <DEDUP_REMOVED lines=17> */
.L_x_2002:
[----:B------:R-:W-:Y:S05]  /*2c40*/  BSYNC.RECONVERGENT B1 ;  /* 0x0000000000017941 */ /* 0x000fea0003800200 */
.L_x_2001:
        /* <DEDUP_REMOVED lines=11> */
.L_x_2004:
[----:B------:R-:W-:Y:S05]  /*2d00*/  BSYNC.RECONVERGENT B1 ;  /* 0x0000000000017941 */ /* 0x000fea0003800200 */
.L_x_2003:
[----:B------:R-:W-:Y:S01]  /*2d10*/  BAR.SYNC.DEFER_BLOCKING 0x0 ;  /* 0x0000000000007b1d */ /* 0x000fe20000010000 */
[----:B------:R-:W-:-:S13]  /*2d20*/  ISETP.NE.AND P1, PT, R0, RZ, PT ;  /* 0x000000ff0000720c */ /* 0x000fda0003f25270 */
[----:B------:R-:W-:Y:S05]  /*2d30*/  @P1 BRA `(.L_x_1980) ;  /* 0x0000003400ec1947 */ /* 0x000fea0003800000 */
[----:B------:R-:W-:Y:S01]  /*2d40*/  UISETP.GE.AND UP0, UPT, UR6, 0x21, UPT ;  /* 0x000000210600788c */ /* 0x000fe2000bf06270 */
[----:B----4-:R-:W-:Y:S02]  /*2d50*/  IMAD.MOV.U32 R11, RZ, RZ, R14 ;  /* 0x000000ffff0b7224 */ /* 0x010fe400078e000e */
[----:B--2---:R-:W-:Y:S02]  /*2d60*/  IMAD.MOV.U32 R8, RZ, RZ, R15 ;  /* 0x000000ffff087224 */ /* 0x004fe400078e000f */
        /* <DEDUP_REMOVED lines=29> */
.L_x_2006:
[----:B------:R-:W-:Y:S05]  /*2f40*/  BSYNC.RECONVERGENT B1 ;  /* 0x0000000000017941 */ /* 0x000fea0003800200 */
.L_x_2005:
[----:B------:R-:W-:Y:S01]  /*2f50*/  UISETP.GE.AND UP0, UPT, UR6, 0x41, UPT ;  /* 0x000000410600788c */ /* 0x000fe2000bf06270 */
[----:B---3--:R-:W-:Y:S02]  /*2f60*/  IMAD.MOV.U32 R9, RZ, RZ, R11 ;  /* 0x000000ffff097224 */ /* 0x008fe400078e000b */
[----:B------:R-:W-:Y:S02]  /*2f70*/  IMAD.MOV.U32 R0, RZ, RZ, R8 ;  /* 0x000000ffff007224 */ /* 0x000fe400078e0008 */
[----:B------:R-:W-:Y:S02]  /*2f80*/  IMAD.MOV.U32 R2, RZ, RZ, R4 ;  /* 0x000000ffff027224 */ /* 0x000fe400078e0004 */
[----:B------:R-:W-:Y:S02]  /*2f90*/  IMAD.MOV.U32 R3, RZ, RZ, R5 ;  /* 0x000000ffff037224 */ /* 0x000fe400078e0005 */
        /* <DEDUP_REMOVED lines=9> */
[----:B------:R-:W-:Y:S01]  /*3030*/  IMAD.MOV.U32 R3, RZ, RZ, R7 ;  /* 0x000000ffff037224 */ /* 0x000fe200078e0007 */
[----:B0-----:R-:W-:Y:S01]  /*3040*/  MOV R0, R13 ;  /* 0x0000000d00007202 */ /* 0x001fe20000000f00 */
        /* <DEDUP_REMOVED lines=16> */
.L_x_2008:
[----:B------:R-:W-:Y:S05]  /*3150*/  BSYNC.RECONVERGENT B1 ;  /* 0x0000000000017941 */ /* 0x000fea0003800200 */
.L_x_2007:
[----:B------:R-:W-:Y:S01]  /*3160*/  UISETP.GE.AND UP0, UPT, UR6, 0x61, UPT ;  /* 0x000000610600788c */ /* 0x000fe2000bf06270 */
[----:B------:R-:W-:Y:S02]  /*3170*/  IMAD.MOV.U32 R11, RZ, RZ, R9 ;  /* 0x000000ffff0b7224 */ /* 0x000fe400078e0009 */
        /* <DEDUP_REMOVED lines=30> */
.L_x_2010:
[----:B------:R-:W-:Y:S05]  /*3360*/  BSYNC.RECONVERGENT B1 ;  /* 0x0000000000017941 */ /* 0x000fea0003800200 */
.L_x_2009:
        /* <DEDUP_REMOVED lines=32> */
.L_x_2012:
[----:B------:R-:W-:Y:S05]  /*3570*/  BSYNC.RECONVERGENT B1 ;  /* 0x0000000000017941 */ /* 0x000fea0003800200 */
.L_x_2011:
        /* <DEDUP_REMOVED lines=32> */
.L_x_2014:
[----:B------:R-:W-:Y:S05]  /*3780*/  BSYNC.RECONVERGENT B1 ;  /* 0x0000000000017941 */ /* 0x000fea0003800200 */
.L_x_2013:
        /* <DEDUP_REMOVED lines=32> */
.L_x_2016:
[----:B------:R-:W-:Y:S05]  /*3990*/  BSYNC.RECONVERGENT B1 ;  /* 0x0000000000017941 */ /* 0x000fea0003800200 */
.L_x_2015:
[----:B------:R-:W-:Y:S01]  /*39a0*/  UISETP.GE.AND UP0, UPT, UR6, 0xe1, UPT ;  /* 0x000000e10600788c */ /* 0x000fe2000bf06270 */
[----:B------:R-:W-:Y:S02]  /*39b0*/  IMAD.MOV.U32 R14, RZ, RZ, R9 ;  /* 0x000000ffff0e7224 */ /* 0x000fe400078e0009 */
[----:B------:R-:W-:Y:S02]  /*39c0*/  IMAD.MOV.U32 R15, RZ, RZ, R0 ;  /* 0x000000ffff0f7224 */ /* 0x000fe400078e0000 */
[----:B------:R-:W-:Y:S02]  /*39d0*/  IMAD.MOV.U32 R2, RZ, RZ, R6 ;  /* 0x000000ffff027224 */ /* 0x000fe400078e0006 */
[----:B------:R-:W-:Y:S02]  /*39e0*/  IMAD.MOV.U32 R3, RZ, RZ, R7 ;  /* 0x000000ffff037224 */ /* 0x000fe400078e0007 */
[----:B------:R-:W-:Y:S05]  /*39f0*/  BRA.U !UP0, `(.L_x_1980) ;  /* 0x0000002908bc7547 */ /* 0x000fea000b800000 */
        /* <DEDUP_REMOVED lines=26> */
.L_x_1948:
        /* <DEDUP_REMOVED lines=37> */
.L_x_2018:
[----:B------:R-:W-:Y:S05]  /*3df0*/  BSYNC.RECONVERGENT B1 ;  /* 0x0000000000017941 */ /* 0x000fea0003800200 */
.L_x_2017:
[----:B------:R-:W-:Y:S01]  /*3e00*/  UISETP.GE.U32.AND UP0, UPT, UR4, 0xa00, UPT ;  /* 0x00000a000400788c */ /* 0x000fe2000bf06070 */
[----:B------:R-:W-:-:S08]  /*3e10*/  IMAD.MOV.U32 R5, RZ, RZ, 0x500 ;  /* 0x00000500ff057424 */ /* 0x000fd000078e00ff */
[----:B------:R-:W-:Y:S05]  /*3e20*/  BRA.U !UP0, `(.L_x_2019) ;  /* 0x0000000508647547 */ /* 0x000fea000b800000 */
[----:B------:R-:W-:Y:S01]  /*3e30*/  IMAD.MOV.U32 R14, RZ, RZ, R8 ;  /* 0x000000ffff0e7224 */ /* 0x000fe200078e0008 */
[----:B------:R-:W-:Y:S01]  /*3e40*/  MOV R15, R9 ;  /* 0x00000009000f7202 */ /* 0x000fe20000000f00 */
[----:B------:R-:W-:Y:S01]  /*3e50*/  IMAD.MOV.U32 R17, RZ, RZ, 0x500 ;  /* 0x00000500ff117424 */ /* 0x000fe200078e00ff */
[----:B------:R-:W0:Y:S01]  /*3e60*/  LDCU UR4, c[0x0][0x398] ;  /* 0x00007300ff0477ac */ /* 0x000e220008000800 */
[----:B------:R-:W1:Y:S05]  /*3e70*/  LDCU.64 UR6, c[0x0][0x388] ;  /* 0x00007100ff0677ac */ /* 0x000e6a0008000a00 */
.L_x_2022:
[----:B------:R-:W-:-:S05]  /*3e80*/  IMAD.WIDE.U32 R20, R17, 0x8, R2 ;  /* 0x0000000811147825 */ /* 0x000fca00078e0002 */
[----:B------:R-:W2:Y:S04]  /*3e90*/  LDG.E.64 R12, desc[UR8][R20.64] ;  /* 0x00000008140c7981 */ /* 0x000ea8000c1e1b00 */
[----:B------:R-:W3:Y:S01]  /*3ea0*/  LDG.E.64 R10, desc[UR8][R20.64+0x800] ;  /* 0x00080008140a7981 */ /* 0x000ee2000c1e1b00 */
[----:B------:R-:W-:Y:S01]  /*3eb0*/  IADD3 R16, P0, PT, R0, R17, RZ ;  /* 0x0000001100107210 */ /* 0x000fe20007f1e0ff */
[----:B------:R-:W-:Y:S02]  /*3ec0*/  BSSY.RECONVERGENT B1, `(.L_x_2020) ;  /* 0x0000022000017945 */ /* 0x000fe40003800200 */
[----:B------:R-:W5:Y:S01]  /*3ed0*/  LDG.E.64 R6, desc[UR8][R20.64+0x1000] ;  /* 0x0010000814067981 */ /* 0x000f62000c1e1b00 */
[----:B-1----:R-:W-:Y:S01]  /*3ee0*/  IADD3 R16, P2, PT, R16, UR6, RZ ;  /* 0x0000000610107c10 */ /* 0x002fe2000ff5e0ff */
[----:B------:R-:W-:-:S02]  /*3ef0*/  IMAD.X R19, RZ, RZ, RZ, P0 ;  /* 0x000000ffff137224 */ /* 0x000fc400000e06ff */
[----:B------:R-:W5:Y:S03]  /*3f00*/  LDG.E.64 R4, desc[UR8][R20.64+0x1800] ;  /* 0x0018000814047981 */ /* 0x000f66000c1e1b00 */
[----:B------:R-:W-:Y:S01]  /*3f10*/  IADD3.X R19, PT, PT, R19, UR7, RZ, P2, !PT ;  /* 0x0000000713137c10 */ /* 0x000fe200097fe4ff */
[----:B------:R1:W5:Y:S04]  /*3f20*/  LDG.E.64 R8, desc[UR8][R20.64+0x2000] ;  /* 0x0020000814087981 */ /* 0x000368000c1e1b00 */
[----:B------:R-:W-:Y:S02]  /*3f30*/  IMAD.MOV.U32 R18, RZ, RZ, R19 ;  /* 0x000000ffff127224 */ /* 0x000fe400078e0013 */
[----:B-1----:R-:W-:Y:S01]  /*3f40*/  IMAD.MOV.U32 R21, RZ, RZ, R16 ;  /* 0x000000ffff157224 */ /* 0x002fe200078e0010 */
        /* <DEDUP_REMOVED lines=12> */
[----:B---3--:R-:W-:-:S14]  /*4010*/  DSETP.GEU.AND P2, PT, R12, R10, PT ;  /* 0x0000000a0c00722a */ /* 0x008fdc0003f4e000 */
[----:B------:R-:W-:Y:S05]  /*4020*/  @!P2 BRA `(.L_x_2021) ;  /* 0x00000000002ca947 */ /* 0x000fea0003800000 */
[----:B------:R-:W-:-:S04]  /*4030*/  IADD3 R14, P0, P1, R0, UR6, R17 ;  /* 0x00000006000e7c10 */ /* 0x000fc8000f91e011 */
[----:B------:R-:W-:Y:S02]  /*4040*/  IADD3 R14, P2, PT, R14, 0x100, RZ ;  /* 0x000001000e0e7810 */ /* 0x000fe40007f5e0ff */
[----:B------:R-:W-:Y:S02]  /*4050*/  IADD3.X R15, PT, PT, RZ, UR7, RZ, P0, P1 ;  /* 0x00000007ff0f7c10 */ /* 0x000fe400087e24ff */
[----:B------:R-:W-:-:S03]  /*4060*/  ISETP.GE.U32.AND P0, PT, R21, R14, PT ;  /* 0x0000000e1500720c */ /* 0x000fc60003f06070 */
[----:B------:R-:W-:-:S05]  /*4070*/  IMAD.X R15, RZ, RZ, R15, P2 ;  /* 0x000000ffff0f7224 */ /* 0x000fca00010e060f */
[----:B------:R-:W-:-:S13]  /*4080*/  ISETP.GE.AND.EX P0, PT, R18, R15, PT, P0 ;  /* 0x0000000f1200720c */ /* 0x000fda0003f06300 */
[----:B------:R-:W-:-:S06]  /*4090*/  DSETP.LT.OR P0, PT, R10, R12, !P0 ;  /* 0x0000000c0a00722a */ /* 0x000fcc0004701400 */
[----:B------:R-:W-:Y:S02]  /*40a0*/  FSEL R10, R12, R10, P0 ;  /* 0x0000000a0c0a7208 */ /* 0x000fe40000000000 */
[----:B------:R-:W-:Y:S02]  /*40b0*/  FSEL R11, R13, R11, P0 ;  /* 0x0000000b0d0b7208 */ /* 0x000fe40000000000 */
[----:B------:R-:W-:Y:S02]  /*40c0*/  SEL R14, R21, R14, P0 ;  /* 0x0000000e150e7207 */ /* 0x000fe40000000000 */
[----:B------:R-:W-:-:S07]  /*40d0*/  SEL R15, R18, R15, P0 ;  /* 0x0000000f120f7207 */ /* 0x000fce0000000000 */
.L_x_2021:
[----:B0-----:R-:W-:Y:S05]  /*40e0*/  BSYNC.RECONVERGENT B1 ;  /* 0x0000000000017941 */ /* 0x001fea0003800200 */
.L_x_2020:
[----:B-----5:R-:W-:Y:S01]  /*40f0*/  DSETP.GEU.AND P2, PT, R10, R6, PT ;  /* 0x000000060a00722a */ /* 0x020fe20003f4e000 */
[----:B------:R-:W-:Y:S02]  /*4100*/  IADD3 R13, P0, PT, R16, 0x200, RZ ;  /* 0x00000200100d7810 */ /* 0x000fe40007f1e0ff */
[----:B------:R-:W-:-:S03]  /*4110*/  IADD3 R23, P3, P4, R0, UR6, R17 ;  /* 0x0000000600177c10 */ /* 0x000fc6000fc7e011 */
[----:B------:R-:W-:Y:S01]  /*4120*/  IMAD.X R12, RZ, RZ, R19, P0 ;  /* 0x000000ffff0c7224 */ /* 0x000fe200000e0613 */
[----:B------:R-:W-:-:S07]  /*4130*/  IADD3.X R24, PT, PT, RZ, UR7, RZ, P3, P4 ;  /* 0x00000007ff187c10 */ /* 0x000fce0009fe84ff */
        /* <DEDUP_REMOVED lines=10> */
[----:B------:R-:W-:Y:S01]  /*41e0*/  IMAD.X R11, RZ, RZ, R24, P3 ;  /* 0x000000ffff0b7224 */ /* 0x000fe200018e0618 */
[----:B------:R-:W-:Y:S01]  /*41f0*/  IADD3 R23, P3, PT, R23, 0x400, RZ ;  /* 0x0000040017177810 */ /* 0x000fe20007f7e0ff */
[----:B------:R-:W-:-:S04]  /*4200*/  DSETP.GEU.AND P1, PT, R6, R4, PT ;  /* 0x000000040600722a */ /* 0x000fc80003f2e000 */
[----:B------:R-:W-:-:S10]  /*4210*/  IMAD.X R24, RZ, RZ, R24, P3 ;  /* 0x000000ffff187224 */ /* 0x000fd400018e0618 */
        /* <DEDUP_REMOVED lines=9> */
[----:B------:R-:W-:-:S04]  /*42b0*/  VIADD R6, R17, 0xa00 ;  /* 0x00000a0011067836 */ /* 0x000fc80000000000 */
[----:B------:R-:W-:Y:S01]  /*42c0*/  DSETP.GEU.AND P2, PT, R4, R8, PT ;  /* 0x000000080400722a */ /* 0x000fe20003f4e000 */
[----:B------:R-:W-:-:S13]  /*42d0*/  ISETP.GT.AND P1, PT, R6, UR4, PT ;  /* 0x0000000406007c0c */ /* 0x000fda000bf24270 */
[----:B------:R-:W-:-:S04]  /*42e0*/  @P2 ISETP.GE.U32.AND P0, PT, R10, R23, PT ;  /* 0x000000170a00220c */ /* 0x000fc80003f06070 */
[----:B------:R-:W-:-:S13]  /*42f0*/  @P2 ISETP.GE.AND.EX P0, PT, R11, R24, PT, P0 ;  /* 0x000000180b00220c */ /* 0x000fda0003f06300 */
[----:B------:R-:W-:-:S06]  /*4300*/  @P2 DSETP.LT.OR P0, PT, R8, R4, !P0 ;  /* 0x000000040800222a */ /* 0x000fcc0004701400 */
[----:B------:R-:W-:Y:S02]  /*4310*/  @P2 FSEL R4, R4, R8, P0 ;  /* 0x0000000804042208 */ /* 0x000fe40000000000 */
[----:B------:R-:W-:Y:S01]  /*4320*/  @P2 FSEL R7, R5, R9, P0 ;  /* 0x0000000905072208 */ /* 0x000fe20000000000 */
[----:B------:R-:W-:Y:S01]  /*4330*/  VIADD R5, R17, 0x500 ;  /* 0x0000050011057836 */ /* 0x000fe20000000000 */
[----:B------:R-:W-:Y:S01]  /*4340*/  @P2 SEL R23, R10, R23, P0 ;  /* 0x000000170a172207 */ /* 0x000fe20000000000 */
[----:B------:R-:W-:Y:S01]  /*4350*/  @P2 IMAD.MOV.U32 R8, RZ, RZ, R4 ;  /* 0x000000ffff082224 */ /* 0x000fe200078e0004 */
[----:B------:R-:W-:Y:S01]  /*4360*/  @P2 SEL R24, R11, R24, P0 ;  /* 0x000000180b182207 */ /* 0x000fe20000000000 */
[----:B------:R-:W-:Y:S02]  /*4370*/  @P2 IMAD.MOV.U32 R9, RZ, RZ, R7 ;  /* 0x000000ffff092224 */ /* 0x000fe400078e0007 */
[----:B------:R-:W-:Y:S02]  /*4380*/  IMAD.MOV.U32 R17, RZ, RZ, R5 ;  /* 0x000000ffff117224 */ /* 0x000fe400078e0005 */
[----:B------:R-:W-:-:S02]  /*4390*/  IMAD.MOV.U32 R14, RZ, RZ, R8 ;  /* 0x000000ffff0e7224 */ /* 0x000fc400078e0008 */
[----:B------:R-:W-:Y:S01]  /*43a0*/  IMAD.MOV.U32 R15, RZ, RZ, R9 ;  /* 0x000000ffff0f7224 */ /* 0x000fe200078e0009 */
[----:B------:R-:W-:Y:S06]  /*43b0*/  @!P1 BRA `(.L_x_2022) ;  /* 0xfffffff800b09947 */ /* 0x000fec000383ffff */
.L_x_2019:
        /* <DEDUP_REMOVED lines=14> */
[----:B------:R-:W-:Y:S02]  /*44a0*/  IADD3 R7, PT, PT, R0, R5, RZ ;  /* 0x0000000500077210 */ /* 0x000fe40007ffe0ff */
[----:B------:R-:W-:Y:S02]  /*44b0*/  LEA.HI R4, R10, 0x1, RZ, 0x18 ;  /* 0x000000010a047811 */ /* 0x000fe400078fc0ff */
[----:B------:R-:W-:Y:S02]  /*44c0*/  IADD3 R14, P0, PT, R7, UR6, RZ ;  /* 0x00000006070e7c10 */ /* 0x000fe4000ff1e0ff */
[----:B------:R-:W-:Y:S01]  /*44d0*/  LOP3.LUT R6, R4, 0x3, RZ, 0xc0, !PT ;  /* 0x0000000304067812 */ /* 0x000fe200078ec0ff */
[----:B------:R-:W-:Y:S02]  /*44e0*/  IMAD.MOV.U32 R4, RZ, RZ, R0 ;  /* 0x000000ffff047224 */ /* 0x000fe400078e0000 */
[----:B------:R-:W-:-:S02]  /*44f0*/  IMAD.X R15, RZ, RZ, UR7, P0 ;  /* 0x00000007ff0f7e24 */ /* 0x000fc400080e06ff */
[----:B------:R-:W-:Y:S02]  /*4500*/  IMAD.MOV R11, RZ, RZ, -R6 ;  /* 0x000000ffff0b7224 */ /* 0x000fe400078e0a06 */
[----:B0-----:R-:W-:-:S04]  /*4510*/  IMAD.WIDE.U32 R2, R7, 0x8, R2 ;  /* 0x0000000807027825 */ /* 0x001fc800078e0002 */
[----:B------:R-:W-:Y:S02]  /*4520*/  IMAD.MOV.U32 R12, RZ, RZ, R2 ;  /* 0x000000ffff0c7224 */ /* 0x000fe400078e0002 */
[----:B------:R-:W-:-:S07]  /*4530*/  IMAD.MOV.U32 R13, RZ, RZ, R3 ;  /* 0x000000ffff0d7224 */ /* 0x000fce00078e0003 */
.L_x_2029:
        /* <DEDUP_REMOVED lines=31> */
.L_x_2028:
[----:B------:R-:W-:Y:S05]  /*4730*/  BSYNC.RECONVERGENT B3 ;  /* 0x0000000000037941 */ /* 0x000fea0003800200 */
.L_x_2027:
[----:B------:R-:W-:Y:S01]  /*4740*/  IADD3 R14, P0, PT, R14, 0x100, RZ ;  /* 0x000001000e0e7810 */ /* 0x000fe20007f1e0ff */
[----:B------:R-:W-:Y:S02]  /*4750*/  VIADD R4, R4, 0x100 ;  /* 0x0000010004047836 */ /* 0x000fe40000000000 */
[----:B------:R-:W-:Y:S02]  /*4760*/  IMAD.X R13, RZ, RZ, R13, P3 ;  /* 0x000000ffff0d7224 */ /* 0x000fe400018e060d */
[----:B------:R-:W-:Y:S01]  /*4770*/  IMAD.X R15, RZ, RZ, R15, P0 ;  /* 0x000000ffff0f7224 */ /* 0x000fe200000e060f */
[----:B------:R-:W-:Y:S07]  /*4780*/  @P2 BRA `(.L_x_2029) ;  /* 0xfffffffc006c2947 */ /* 0x000fee000383ffff */
.L_x_2026:
[----:B------:R-:W-:Y:S05]  /*4790*/  BSYNC.RECONVERGENT B2 ;  /* 0x0000000000027941 */ /* 0x000fea0003800200 */
.L_x_2025:
[----:B------:R-:W-:-:S13]  /*47a0*/  ISETP.GE.U32.AND P0, PT, R10, 0x300, PT ;  /* 0x000003000a00780c */ /* 0x000fda0003f06070 */
[----:B------:R-:W-:Y:S05]  /*47b0*/  @!P0 BRA `(.L_x_2024) ;  /* 0x0000000400fc8947 */ /* 0x000fea0003800000 */
[----:B------:R-:W0:Y:S01]  /*47c0*/  LDCU.128 UR12, c[0x0][0x380] ;  /* 0x00007000ff0c77ac */ /* 0x000e220008000c00 */
[----:B------:R-:W1:Y:S01]  /*47d0*/  LDC.64 R20, c[0x0][0x380] ;  /* 0x0000e000ff147b82 */ /* 0x000e620000000a00 */
[CC--:B------:R-:W-:Y:S01]  /*47e0*/  IADD3 R7, P1, PT, R4.reuse, R5.reuse, RZ ;  /* 0x0000000504077210 */ /* 0x0c0fe20007f3e0ff */
[C---:B------:R-:W-:Y:S01]  /*47f0*/  VIADD R22, R4.reuse, 0x200 ;  /* 0x0000020004167836 */ /* 0x040fe20000000000 */
[----:B------:R-:W-:-:S03]  /*4800*/  IADD3 R16, PT, PT, R4, R5, RZ ;  /* 0x0000000504107210 */ /* 0x000fc60007ffe0ff */
[----:B------:R-:W-:Y:S02]  /*4810*/  IMAD.X R10, RZ, RZ, RZ, P1 ;  /* 0x000000ffff0a7224 */ /* 0x000fe400008e06ff */
[----:B------:R-:W2:Y:S01]  /*4820*/  LDC.64 R2, c[0x0][0x388] ;  /* 0x0000e200ff027b82 */ /* 0x000ea20000000a00 */
[C---:B0-----:R-:W-:Y:S02]  /*4830*/  LEA R6, P2, R7.reuse, UR12, 0x3 ;  /* 0x0000000c07067c11 */ /* 0x041fe4000f8418ff */
[----:B------:R-:W-:Y:S02]  /*4840*/  IADD3 R18, P0, PT, R16, UR14, RZ ;  /* 0x0000000e10127c10 */ /* 0x000fe4000ff1e0ff */
[----:B------:R-:W-:Y:S02]  /*4850*/  IADD3 R6, P1, PT, R6, 0x1800, RZ ;  /* 0x0000180006067810 */ /* 0x000fe40007f3e0ff */
[----:B------:R-:W-:Y:S01]  /*4860*/  LEA.HI.X R5, R7, UR13, R10, 0x3, P2 ;  /* 0x0000000d07057c11 */ /* 0x000fe200090f1c0a */
[----:B-1----:R-:W-:-:S04]  /*4870*/  IMAD.WIDE.U32 R20, R16, 0x8, R20 ;  /* 0x0000000810147825 */ /* 0x002fc800078e0014 */
[----:B------:R-:W-:Y:S02]  /*4880*/  IMAD.X R19, RZ, RZ, UR15, P0 ;  /* 0x0000000fff137e24 */ /* 0x000fe400080e06ff */
[----:B------:R-:W-:-:S07]  /*4890*/  IMAD.X R5, RZ, RZ, R5, P1 ;  /* 0x000000ffff057224 */ /* 0x000fce00008e0605 */
.L_x_2038:
[----:B------:R-:W3:Y:S01]  /*48a0*/  LDG.E.64 R14, desc[UR8][R20.64] ;  /* 0x00000008140e7981 */ /* 0x000ee2000c1e1b00 */
[----:B------:R-:W-:-:S05]  /*48b0*/  IMAD.MOV.U32 R4, RZ, RZ, R6 ;  /* 0x000000ffff047224 */ /* 0x000fca00078e0006 */
[----:B------:R0:W5:Y:S04]  /*48c0*/  LDG.E.64 R10, desc[UR8][R4.64+-0x1000] ;  /* 0xfff00008040a7981 */ /* 0x000168000c1e1b00 */
[----:B------:R0:W5:Y:S01]  /*48d0*/  LDG.E.64 R6, desc[UR8][R4.64+-0x800] ;  /* 0xfff8000804067981 */ /* 0x000162000c1e1b00 */
[----:B------:R-:W-:Y:S01]  /*48e0*/  BSSY.RECONVERGENT B2, `(.L_x_2030) ;  /* 0x0000015000027945 */ /* 0x000fe20003800200 */
[----:B------:R-:W-:Y:S02]  /*48f0*/  IMAD.MOV.U32 R26, RZ, RZ, R18 ;  /* 0x000000ffff1a7224 */ /* 0x000fe400078e0012 */
[----:B------:R-:W-:Y:S01]  /*4900*/  IMAD.MOV.U32 R25, RZ, RZ, R19 ;  /* 0x000000ffff197224 */ /* 0x000fe200078e0013 */
[----:B---3--:R-:W-:Y:S01]  /*4910*/  DSETP.GEU.AND P0, PT, R8, R14, PT ;  /* 0x0000000e0800722a */ /* 0x008fe20003f0e000 */
[----:B------:R-:W-:-:S02]  /*4920*/  IMAD.MOV.U32 R12, RZ, RZ, R14 ;  /* 0x000000ffff0c7224 */ /* 0x000fc400078e000e */
        /* <DEDUP_REMOVED lines=16> */
.L_x_2031:
[----:B------:R-:W-:Y:S05]  /*4a30*/  BSYNC.RECONVERGENT B2 ;  /* 0x0000000000027941 */ /* 0x000fea0003800200 */
.L_x_2030:
[----:B-----5:R-:W-:Y:S01]  /*4a40*/  DSETP.GEU.AND P0, PT, R12, R10, PT ;  /* 0x0000000a0c00722a */ /* 0x020fe20003f0e000 */
[----:B------:R-:W-:Y:S01]  /*4a50*/  VIADD R9, R16, 0x100 ;  /* 0x0000010010097836 */ /* 0x000fe20000000000 */
[----:B------:R-:W-:Y:S01]  /*4a60*/  BSSY.RECONVERGENT B2, `(.L_x_2032) ;  /* 0x0000016000027945 */ /* 0x000fe20003800200 */
[----:B------:R-:W-:-:S03]  /*4a70*/  IMAD.MOV.U32 R8, RZ, RZ, R10 ;  /* 0x000000ffff087224 */ /* 0x000fc600078e000a */
[----:B--2---:R-:W-:Y:S01]  /*4a80*/  IADD3 R23, P1, PT, R9, R2, RZ ;  /* 0x0000000209177210 */ /* 0x004fe20007f3e0ff */
[----:B------:R-:W-:-:S04]  /*4a90*/  IMAD.MOV.U32 R9, RZ, RZ, R11 ;  /* 0x000000ffff097224 */ /* 0x000fc800078e000b */
[----:B------:R-:W-:Y:S02]  /*4aa0*/  IMAD.X R24, RZ, RZ, R3, P1 ;  /* 0x000000ffff187224 */ /* 0x000fe400008e0603 */
[----:B------:R-:W-:Y:S02]  /*4ab0*/  IMAD.MOV.U32 R15, RZ, RZ, R23 ;  /* 0x000000ffff0f7224 */ /* 0x000fe400078e0017 */
[----:B------:R-:W-:Y:S01]  /*4ac0*/  IMAD.MOV.U32 R14, RZ, RZ, R24 ;  /* 0x000000ffff0e7224 */ /* 0x000fe200078e0018 */
        /* <DEDUP_REMOVED lines=15> */
.L_x_2033:
[----:B------:R-:W-:Y:S05]  /*4bc0*/  BSYNC.RECONVERGENT B2 ;  /* 0x0000000000027941 */ /* 0x000fea0003800200 */
.L_x_2032:
[----:B------:R0:W5:Y:S01]  /*4bd0*/  LDG.E.64 R10, desc[UR8][R4.64] ;  /* 0x00000008040a7981 */ /* 0x000162000c1e1b00 */
[----:B------:R-:W-:Y:S01]  /*4be0*/  DSETP.GEU.AND P0, PT, R8, R6, PT ;  /* 0x000000060800722a */ /* 0x000fe20003f0e000 */
[----:B------:R-:W-:Y:S01]  /*4bf0*/  IADD3 R13, PT, PT, R16, 0x200, RZ ;  /* 0x00000200100d7810 */ /* 0x000fe20007ffe0ff */
[----:B------:R-:W-:Y:S01]  /*4c00*/  BSSY.RECONVERGENT B2, `(.L_x_2034) ;  /* 0x0000016000027945 */ /* 0x000fe20003800200 */
[----:B------:R-:W-:Y:S02]  /*4c10*/  IMAD.MOV.U32 R12, RZ, RZ, R6 ;  /* 0x000000ffff0c7224 */ /* 0x000fe400078e0006 */
[----:B------:R-:W-:Y:S01]  /*4c20*/  IADD3 R24, P1, PT, R13, R2, RZ ;  /* 0x000000020d187210 */ /* 0x000fe20007f3e0ff */
[----:B------:R-:W-:-:S04]  /*4c30*/  IMAD.MOV.U32 R13, RZ, RZ, R7 ;  /* 0x000000ffff0d7224 */ /* 0x000fc800078e0007 */
[----:B------:R-:W-:Y:S02]  /*4c40*/  IMAD.X R23, RZ, RZ, R3, P1 ;  /* 0x000000ffff177224 */ /* 0x000fe400008e0603 */
        /* <DEDUP_REMOVED lines=17> */
.L_x_2035:
[----:B------:R-:W-:Y:S05]  /*4d60*/  BSYNC.RECONVERGENT B2 ;  /* 0x0000000000027941 */ /* 0x000fea0003800200 */
.L_x_2034:
[----:B-----5:R-:W-:Y:S01]  /*4d70*/  DSETP.GEU.AND P0, PT, R12, R10, PT ;  /* 0x0000000a0c00722a */ /* 0x020fe20003f0e000 */
[----:B------:R-:W-:Y:S01]  /*4d80*/  VIADD R7, R16, 0x300 ;  /* 0x0000030010077836 */ /* 0x000fe20000000000 */
[----:B------:R-:W-:Y:S01]  /*4d90*/  BSSY.RECONVERGENT B2, `(.L_x_2036) ;  /* 0x0000016000027945 */ /* 0x000fe20003800200 */
[----:B------:R-:W-:Y:S02]  /*4da0*/  IMAD.MOV.U32 R8, RZ, RZ, R10 ;  /* 0x000000ffff087224 */ /* 0x000fe400078e000a */
[----:B------:R-:W-:Y:S01]  /*4db0*/  IMAD.MOV.U32 R9, RZ, RZ, R11 ;  /* 0x000000ffff097224 */ /* 0x000fe200078e000b */
[----:B------:R-:W-:-:S05]  /*4dc0*/  IADD3 R7, P1, PT, R7, R2, RZ ;  /* 0x0000000207077210 */ /* 0x000fca0007f3e0ff */
        /* <DEDUP_REMOVED lines=18> */
.L_x_2037:
[----:B------:R-:W-:Y:S05]  /*4ef0*/  BSYNC.RECONVERGENT B2 ;  /* 0x0000000000027941 */ /* 0x000fea0003800200 */
.L_x_2036:
[----:B------:R-:W-:Y:S01]  /*4f00*/  VIADD R10, R22, 0x200 ;  /* 0x00000200160a7836 */ /* 0x000fe20000000000 */
[----:B------:R-:W-:Y:S01]  /*4f10*/  IADD3 R6, P2, PT, R4, 0x2000, RZ ;  /* 0x0000200004067810 */ /* 0x000fe20007f5e0ff */
[----:B------:R-:W-:Y:S01]  /*4f20*/  VIADD R22, R22, 0x400 ;  /* 0x0000040016167836 */ /* 0x000fe20000000000 */
[----:B------:R-:W-:Y:S01]  /*4f30*/  IADD3 R18, P1, PT, R18, 0x400, RZ ;  /* 0x0000040012127810 */ /* 0x000fe20007f3e0ff */
[----:B------:R-:W-:Y:S01]  /*4f40*/  VIADD R16, R16, 0x400 ;  /* 0x0000040010107836 */ /* 0x000fe20000000000 */
[----:B------:R-:W-:Y:S01]  /*4f50*/  ISETP.GE.AND P0, PT, R10, R17, PT ;  /* 0x000000110a00720c */ /* 0x000fe20003f06270 */
[----:B------:R-:W-:Y:S01]  /*4f60*/  IMAD.X R5, RZ, RZ, R5, P2 ;  /* 0x000000ffff057224 */ /* 0x000fe200010e0605 */
[----:B------:R-:W-:Y:S02]  /*4f70*/  IADD3 R20, P2, PT, R20, 0x2000, RZ ;  /* 0x0000200014147810 */ /* 0x000fe40007f5e0ff */
[----:B------:R-:W-:-:S03]  /*4f80*/  IADD3.X R19, PT, PT, RZ, R19, RZ, P1, !PT ;  /* 0x00000013ff137210 */ /* 0x000fc60000ffe4ff */
[----:B------:R-:W-:-:S06]  /*4f90*/  IMAD.X R21, RZ, RZ, R21, P2 ;  /* 0x000000ffff157224 */ /* 0x000fcc00010e0615 */
[----:B------:R-:W-:Y:S05]  /*4fa0*/  @!P0 BRA `(.L_x_2038) ;  /* 0xfffffff8003c8947 */ /* 0x000fea000383ffff */
.L_x_2024:
[----:B------:R-:W-:Y:S05]  /*4fb0*/  BSYNC.RECONVERGENT B1 ;  /* 0x0000000000017941 */ /* 0x000fea0003800200 */
.L_x_2023:
        /* <DEDUP_REMOVED lines=32> */
.L_x_2040:
[----:B------:R-:W-:Y:S05]  /*51c0*/  BSYNC.RECONVERGENT B1 ;  /* 0x0000000000017941 */ /* 0x000fea0003800200 */
.L_x_2039:
        /* <DEDUP_REMOVED lines=31> */
.L_x_2042:
[----:B------:R-:W-:Y:S05]  /*53c0*/  BSYNC.RECONVERGENT B1 ;  /* 0x0000000000017941 */ /* 0x000fea0003800200 */
.L_x_2041:
        /* <DEDUP_REMOVED lines=31> */
.L_x_2044:
[----:B------:R-:W-:Y:S05]  /*55c0*/  BSYNC.RECONVERGENT B1 ;  /* 0x0000000000017941 */ /* 0x000fea0003800200 */
.L_x_2043:
        /* <DEDUP_REMOVED lines=31> */
.L_x_2046:
[----:B------:R-:W-:Y:S05]  /*57c0*/  BSYNC.RECONVERGENT B1 ;  /* 0x0000000000017941 */ /* 0x000fea0003800200 */
.L_x_2045:
[----:B------:R-:W-:Y:S01]  /*57d0*/  ISETP.GT.AND P0, PT, R10, 0xf, PT ;  /* 0x0000000f0a00780c */ /* 0x000fe20003f04270 */
[----:B-1----:R1:W1:Y:S01]  /*57e0*/  SHFL.DOWN PT, R6, R4, 0x10, 0x1f ;  /* 0x0a001f0004067f89 */ /* 0x00226200000e0000 */
[----:B------:R-:W-:Y:S01]  /*57f0*/  BSSY.RECONVERGENT B1, `(.L_x_2047) ;  /* 0x000001d000017945 */ /* 0x000fe20003800200 */
[----:B---3--:R-:W-:Y:S02]  /*5800*/  IMAD.MOV.U32 R14, RZ, RZ, R8 ;  /* 0x000000ffff0e7224 */ /* 0x008fe400078e0008 */
[----:B--2---:R2:W3:Y:S01]  /*5810*/  SHFL.DOWN PT, R7, R5, 0x10, 0x1f ;  /* 0x0a001f0005077f89 */ /* 0x0044e200000e0000 */
[----:B------:R-:W-:Y:S02]  /*5820*/  IMAD.MOV.U32 R15, RZ, RZ, R9 ;  /* 0x000000ffff0f7224 */ /* 0x000fe400078e0009 */
[----:B------:R-:W-:Y:S01]  /*5830*/  IMAD.MOV.U32 R2, RZ, RZ, R4 ;  /* 0x000000ffff027224 */ /* 0x000fe200078e0004 */
[----:B0-----:R2:W0:Y:S01]  /*5840*/  SHFL.DOWN PT, R11, R8, 0x10, 0x1f ;  /* 0x0a001f00080b7f89 */ /* 0x00142200000e0000 */
        /* <DEDUP_REMOVED lines=23> */
.L_x_2048:
[----:B------:R-:W-:Y:S05]  /*59c0*/  BSYNC.RECONVERGENT B1 ;  /* 0x0000000000017941 */ /* 0x000fea0003800200 */
.L_x_2047:
        /* <DEDUP_REMOVED lines=11> */
.L_x_2050:
[----:B------:R-:W-:Y:S05]  /*5a80*/  BSYNC.RECONVERGENT B1 ;  /* 0x0000000000017941 */ /* 0x000fea0003800200 */
.L_x_2049:
        /* <DEDUP_REMOVED lines=8> */
[----:B---3--:R-:W2:Y:S04]  /*5b10*/  LDS.128 R4, [R0+0x20] ;  /* 0x0000200000047984 */ /* 0x008ea80000000c00 */
[----:B0---4-:R0:W3:Y:S04]  /*5b20*/  LDS.64 R12, [R0+0x80] ;  /* 0x00008000000c7984 */ /* 0x0110e80000000a00 */
[----:B------:R0:W4:Y:S01]  /*5b30*/  LDS.128 R8, [R0+0x30] ;  /* 0x0000300000087984 */ /* 0x0001220000000c00 */
[----:B-1----:R-:W-:Y:S01]  /*5b40*/  DSETP.GEU.AND P0, PT, R2, R16, PT ;  /* 0x000000100200722a */ /* 0x002fe20003f0e000 */
[----:B------:R-:W-:-:S02]  /*5b50*/  IMAD.MOV.U32 R24, RZ, RZ, R16 ;  /* 0x000000ffff187224 */ /* 0x000fc400078e0010 */
[----:B------:R-:W-:Y:S02]  /*5b60*/  IMAD.MOV.U32 R25, RZ, RZ, R17 ;  /* 0x000000ffff197224 */ /* 0x000fe400078e0011 */
[----:B--2---:R-:W-:Y:S02]  /*5b70*/  IMAD.MOV.U32 R27, RZ, RZ, R4 ;  /* 0x000000ffff1b7224 */ /* 0x004fe400078e0004 */
[----:B------:R-:W-:-:S07]  /*5b80*/  IMAD.MOV.U32 R29, RZ, RZ, R5 ;  /* 0x000000ffff1d7224 */ /* 0x000fce00078e0005 */
[----:B0--34-:R-:W-:Y:S05]  /*5b90*/  @!P0 BRA `(.L_x_2052) ;  /* 0x0000000000388947 */ /* 0x019fea0003800000 */
        /* <DEDUP_REMOVED lines=14> */
.L_x_2052:
[----:B------:R-:W-:Y:S05]  /*5c80*/  BSYNC.RECONVERGENT B1 ;  /* 0x0000000000017941 */ /* 0x000fea0003800200 */
.L_x_2051:
[----:B------:R0:W1:Y:S01]  /*5c90*/  LDS.128 R16, [R0+0x40] ;  /* 0x0000400000107984 */ /* 0x0000620000000c00 */
[----:B------:R-:W-:Y:S01]  /*5ca0*/  DSETP.GEU.AND P0, PT, R24, R6, PT ;  /* 0x000000061800722a */ /* 0x000fe20003f0e000 */
[----:B------:R-:W-:Y:S01]  /*5cb0*/  BSSY.RECONVERGENT B1, `(.L_x_2053) ;  /* 0x0000015000017945 */ /* 0x000fe20003800200 */
[----:B------:R-:W-:Y:S01]  /*5cc0*/  IMAD.MOV.U32 R4, RZ, RZ, R6 ;  /* 0x000000ffff047224 */ /* 0x000fe200078e0006 */
[----:B------:R0:W2:Y:S01]  /*5cd0*/  LDS.128 R20, [R0+0x50] ;  /* 0x0000500000147984 */ /* 0x0000a20000000c00 */
[----:B------:R-:W-:Y:S01]  /*5ce0*/  MOV R5, R7 ;  /* 0x0000000700057202 */ /* 0x000fe20000000f00 */
[----:B------:R-:W-:Y:S02]  /*5cf0*/  IMAD.MOV.U32 R15, RZ, RZ, R8 ;  /* 0x000000ffff0f7224 */ /* 0x000fe400078e0008 */
[----:B------:R-:W-:-:S07]  /*5d00*/  IMAD.MOV.U32 R14, RZ, RZ, R9 ;  /* 0x000000ffff0e7224 */ /* 0x000fce00078e0009 */
        /* <DEDUP_REMOVED lines=15> */
.L_x_2054:
[----:B------:R-:W-:Y:S05]  /*5e00*/  BSYNC.RECONVERGENT B1 ;  /* 0x0000000000017941 */ /* 0x000fea0003800200 */
.L_x_2053:
        /* <DEDUP_REMOVED lines=21> */
.L_x_2056:
[----:B------:R-:W-:Y:S05]  /*5f60*/  BSYNC.RECONVERGENT B1 ;  /* 0x0000000000017941 */ /* 0x000fea0003800200 */
.L_x_2055:
        /* <DEDUP_REMOVED lines=23> */
.L_x_2058:
[----:B------:R-:W-:Y:S05]  /*60e0*/  BSYNC.RECONVERGENT B1 ;  /* 0x0000000000017941 */ /* 0x000fea0003800200 */
.L_x_2057:
        /* <DEDUP_REMOVED lines=21> */
.L_x_2060:
[----:B------:R-:W-:Y:S05]  /*6240*/  BSYNC.RECONVERGENT B1 ;  /* 0x0000000000017941 */ /* 0x000fea0003800200 */
.L_x_2059:
        /* <DEDUP_REMOVED lines=21> */
.L_x_2062:
[----:B------:R-:W-:Y:S05]  /*63a0*/  BSYNC.RECONVERGENT B1 ;  /* 0x0000000000017941 */ /* 0x000fea0003800200 */
.L_x_2061:
        /* <DEDUP_REMOVED lines=20> */
.L_x_1980:
[----:B------:R-:W-:Y:S05]  /*64f0*/  BSYNC.RECONVERGENT B0 ;  /* 0x0000000000007941 */ /* 0x000fea0003800200 */
.L_x_1947:
[----:B------:R-:W-:Y:S05]  /*6500*/  @P1 EXIT ;  /* 0x000000000000194d */ /* 0x000fea0003800000 */
[----:B012-4-:R-:W0:Y:S02]  /*6510*/  LDC.64 R4, c[0x0][0x390] ;  /* 0x0000e400ff047b82 */ /* 0x017e240000000a00 */
[----:B0-----:R-:W-:Y:S04]  /*6520*/  STG.E.64 desc[UR8][R4.64], R2 ;  /* 0x0000000204007986 */ /* 0x001fe8000c101b08 */
[----:B------:R-:W-:Y:S01]  /*6530*/  STG.E.64 desc[UR8][R4.64+0x8], R14 ;  /* 0x0000080e04007986 */ /* 0x000fe2000c101b08 */
[----:B------:R-:W-:Y:S05]  /*6540*/  EXIT ;  /* 0x000000000000794d */ /* 0x000fea0003800000 */
.L_x_2063:
        /* <DEDUP_REMOVED lines=11> */
.L_x_2902:


//--------------------- .text._ZN6thrust24THRUST_300001_SM_1000_NS8cuda_cub4core6detail13_kernel_agentINS1_8__reduce11ReduceAgentIPN4cuda3std3__45tupleIJdlEEESC_SB_lNS1_9__extrema9arg_min_fIdlNS9_4lessIdEEEEEEJSC_SC_iSH_EEEvDpT0_ --------------------------
	.section	.text._ZN6thrust24THRUST_300001_SM_1000_NS8cuda_cub4core6detail13_kernel_agentINS1_8__reduce11ReduceAgentIPN4cuda3std3__45tupleIJdlEEESC_SB_lNS1_9__extrema9arg_min_fIdlNS9_4lessIdEEEEEEJSC_SC_iSH_EEEvDpT0_,"ax",@progbits
	.align	128
        .global         _ZN6thrust24THRUST_300001_SM_1000_NS8cuda_cub4core6detail13_kernel_agentINS1_8__reduce11ReduceAgentIPN4cuda3std3__45tupleIJdlEEESC_SB_lNS1_9__extrema9arg_min_fIdlNS9_4lessIdEEEEEEJSC_SC_iSH_EEEvDpT0_
        .type           _ZN6thrust24THRUST_300001_SM_1000_NS8cuda_cub4core6detail13_kernel_agentINS1_8__reduce11ReduceAgentIPN4cuda3std3__45tupleIJdlEEESC_SB_lNS1_9__extrema9arg_min_fIdlNS9_4lessIdEEEEEEJSC_SC_iSH_EEEvDpT0_,@function
        .size           _ZN6thrust24THRUST_300001_SM_1000_NS8cuda_cub4core6detail13_kernel_agentINS1_8__reduce11ReduceAgentIPN4cuda3std3__45tupleIJdlEEESC_SB_lNS1_9__extrema9arg_min_fIdlNS9_4lessIdEEEEEEJSC_SC_iSH_EEEvDpT0_,(.L_x_2903 - _ZN6thrust24THRUST_300001_SM_1000_NS8cuda_cub4core6detail13_kernel_agentINS1_8__reduce11ReduceAgentIPN4cuda3std3__45tupleIJdlEEESC_SB_lNS1_9__extrema9arg_min_fIdlNS9_4lessIdEEEEEEJSC_SC_iSH_EEEvDpT0_)
        .other          _ZN6thrust24THRUST_300001_SM_1000_NS8cuda_cub4core6detail13_kernel_agentINS1_8__reduce11ReduceAgentIPN4cuda3std3__45tupleIJdlEEESC_SB_lNS1_9__extrema9arg_min_fIdlNS9_4lessIdEEEEEEJSC_SC_iSH_EEEvDpT0_,@"STO_CUDA_ENTRY STV_DEFAULT"
_ZN6thrust24THRUST_300001_SM_1000_NS8cuda_cub4core6detail13_kernel_agentINS1_8__reduce11ReduceAgentIPN4cuda3std3__45tupleIJdlEEESC_SB_lNS1_9__extrema9arg_min_fIdlNS9_4lessIdEEEEEEJSC_SC_iSH_EEEvDpT0_:
.text._ZN6thrust24THRUST_300001_SM_1000_NS8cuda_cub4core6detail13_kernel_agentINS1_8__reduce11ReduceAgentIPN4cuda3std3__45tupleIJdlEEESC_SB_lNS1_9__extrema9arg_min_fIdlNS9_4lessIdEEEEEEJSC_SC_iSH_EEEvDpT0_:
        /* <DEDUP_REMOVED lines=21> */
.L_x_2067:
[----:B0-----:R-:W-:Y:S05]  /*0150*/  BSYNC.RECONVERGENT B1 ;  /* 0x0000000000017941 */ /* 0x001fea0003800200 */
.L_x_2066:
        /* <DEDUP_REMOVED lines=9> */
[----:B-1----:R-:W0:Y:S01]  /*01f0*/  LDC.64 R8, c[0x0][0x380] ;  /* 0x0000e000ff087b82 */ /* 0x002e220000000a00 */
[----:B------:R-:W-:-:S04]  /*0200*/  LEA.HI R7, R16, 0x1, RZ, 0x18 ;  /* 0x0000000110077811 */ /* 0x000fc800078fc0ff */
[----:B------:R-:W-:-:S05]  /*0210*/  LOP3.LUT R7, R7, 0x3, RZ, 0xc0, !PT ;  /* 0x0000000307077812 */ /* 0x000fca00078ec0ff */
[----:B------:R-:W-:Y:S02]  /*0220*/  IMAD.MOV R7, RZ, RZ, -R7 ;  /* 0x000000ffff077224 */ /* 0x000fe400078e0a07 */
[----:B0-----:R-:W-:-:S04]  /*0230*/  IMAD.WIDE.U32 R8, R6, 0x10, R8 ;  /* 0x0000001006087825 */ /* 0x001fc800078e0008 */
[----:B------:R-:W-:-:S07]  /*0240*/  IMAD.MOV.U32 R14, RZ, RZ, R8 ;  /* 0x000000ffff0e7224 */ /* 0x000fce00078e0008 */
.L_x_2074:
[----:B------:R-:W-:-:S05]  /*0250*/  IMAD.MOV.U32 R8, RZ, RZ, R14 ;  /* 0x000000ffff087224 */ /* 0x000fca00078e000e */
[----:B------:R-:W2:Y:S01]  /*0260*/  LDG.E.64.CONSTANT R10, desc[UR10][R8.64] ;  /* 0x0000000a080a7981 */ /* 0x000ea2000c1e9b00 */
[----:B------:R-:W-:Y:S01]  /*0270*/  VIADD R7, R7, 0x1 ;  /* 0x0000000107077836 */ /* 0x000fe20000000000 */
[----:B------:R-:W-:Y:S01]  /*0280*/  BSSY.RECONVERGENT B3, `(.L_x_2072) ;  /* 0x0000018000037945 */ /* 0x000fe20003800200 */
[----:B------:R-:W-:-:S03]  /*0290*/  IADD3 R14, P3, PT, R8, 0x1000, RZ ;  /* 0x00001000080e7810 */ /* 0x000fc60007f7e0ff */
[----:B------:R-:W-:Y:S01]  /*02a0*/  ISETP.NE.AND P2, PT, R7, RZ, PT ;  /* 0x000000ff0700720c */ /* 0x000fe20003f45270 */
[----:B--2--5:R-:W-:-:S14]  /*02b0*/  DSETP.GEU.AND P0, PT, R2, R10, PT ;  /* 0x0000000a0200722a */ /* 0x024fdc0003f0e000 */
[----:B------:R-:W-:Y:S05]  /*02c0*/  @!P0 BRA `(.L_x_2073) ;  /* 0x00000000004c8947 */ /* 0x000fea0003800000 */
[----:B------:R-:W2:Y:S01]  /*02d0*/  LDG.E.64.CONSTANT R12, desc[UR10][R8.64+0x8] ;  /* 0x0000080a080c7981 */ /* 0x000ea2000c1e9b00 */
[----:B------:R-:W-:Y:S01]  /*02e0*/  DSETP.GT.AND P0, PT, R2, R10, PT ;  /* 0x0000000a0200722a */ /* 0x000fe20003f04000 */
[----:B------:R-:W-:Y:S02]  /*02f0*/  IMAD.MOV.U32 R21, RZ, RZ, R5 ;  /* 0x000000ffff157224 */ /* 0x000fe400078e0005 */
[----:B------:R-:W-:Y:S02]  /*0300*/  IMAD.MOV.U32 R19, RZ, RZ, R4 ;  /* 0x000000ffff137224 */ /* 0x000fe400078e0004 */
[----:B------:R-:W-:Y:S02]  /*0310*/  IMAD.MOV.U32 R15, RZ, RZ, R2 ;  /* 0x000000ffff0f7224 */ /* 0x000fe400078e0002 */
[----:B------:R-:W-:Y:S02]  /*0320*/  IMAD.MOV.U32 R17, RZ, RZ, R3 ;  /* 0x000000ffff117224 */ /* 0x000fe400078e0003 */
[----:B------:R-:W-:-:S02]  /*0330*/  IMAD.MOV.U32 R2, RZ, RZ, R10 ;  /* 0x000000ffff027224 */ /* 0x000fc400078e000a */
[----:B------:R-:W-:Y:S02]  /*0340*/  IMAD.MOV.U32 R3, RZ, RZ, R11 ;  /* 0x000000ffff037224 */ /* 0x000fe400078e000b */
[----:B--2---:R-:W-:Y:S02]  /*0350*/  IMAD.MOV.U32 R4, RZ, RZ, R12 ;  /* 0x000000ffff047224 */ /* 0x004fe400078e000c */
[----:B------:R-:W-:Y:S01]  /*0360*/  IMAD.MOV.U32 R5, RZ, RZ, R13 ;  /* 0x000000ffff057224 */ /* 0x000fe200078e000d */
[----:B------:R-:W-:Y:S06]  /*0370*/  @P0 BRA `(.L_x_2073) ;  /* 0x0000000000200947 */ /* 0x000fec0003800000 */
[CC--:B------:R-:W-:Y:S02]  /*0380*/  ISETP.LT.U32.AND P0, PT, R19.reuse, R12.reuse, PT ;  /* 0x0000000c1300720c */ /* 0x0c0fe40003f01070 */
[-C--:B------:R-:W-:Y:S02]  /*0390*/  ISETP.GE.U32.AND P1, PT, R19, R12.reuse, PT ;  /* 0x0000000c1300720c */ /* 0x080fe40003f26070 */
[CC--:B------:R-:W-:Y:S02]  /*03a0*/  ISETP.LT.AND.EX P0, PT, R21.reuse, R13.reuse, PT, P0 ;  /* 0x0000000d1500720c */ /* 0x0c0fe40003f01300 */
[-C--:B------:R-:W-:Y:S02]  /*03b0*/  ISETP.GE.AND.EX P1, PT, R21, R13.reuse, PT, P1 ;  /* 0x0000000d1500720c */ /* 0x080fe40003f26310 */
[----:B------:R-:W-:Y:S02]  /*03c0*/  SEL R4, R19, R12, P0 ;  /* 0x0000000c13047207 */ /* 0x000fe40000000000 */
[----:B------:R-:W-:-:S02]  /*03d0*/  SEL R5, R21, R13, P0 ;  /* 0x0000000d15057207 */ /* 0x000fc40000000000 */
[----:B------:R-:W-:Y:S02]  /*03e0*/  FSEL R2, R15, R10, !P1 ;  /* 0x0000000a0f027208 */ /* 0x000fe40004800000 */
[----:B------:R-:W-:-:S07]  /*03f0*/  FSEL R3, R17, R11, !P1 ;  /* 0x0000000b11037208 */ /* 0x000fce0004800000 */
.L_x_2073:
[----:B------:R-:W-:Y:S05]  /*0400*/  BSYNC.RECONVERGENT B3 ;  /* 0x0000000000037941 */ /* 0x000fea0003800200 */
.L_x_2072:
[----:B------:R-:W-:Y:S02]  /*0410*/  IMAD.X R9, RZ, RZ, R9, P3 ;  /* 0x000000ffff097224 */ /* 0x000fe400018e0609 */
[----:B------:R-:W-:Y:S01]  /*0420*/  VIADD R6, R6, 0x100 ;  /* 0x0000010006067836 */ /* 0x000fe20000000000 */
[----:B------:R-:W-:Y:S06]  /*0430*/  @P2 BRA `(.L_x_2074) ;  /* 0xfffffffc00842947 */ /* 0x000fec000383ffff */
.L_x_2071:
[----:B------:R-:W-:Y:S05]  /*0440*/  BSYNC.RECONVERGENT B2 ;  /* 0x0000000000027941 */ /* 0x000fea0003800200 */
.L_x_2070:
[----:B-1----:R-:W0:Y:S01]  /*0450*/  LDC.64 R8, c[0x0][0x380] ;  /* 0x0000e000ff087b82 */ /* 0x002e220000000a00 */
[----:B------:R-:W-:-:S13]  /*0460*/  ISETP.GE.U32.AND P0, PT, R16, 0x300, PT ;  /* 0x000003001000780c */ /* 0x000fda0003f06070 */
[----:B------:R-:W-:Y:S05]  /*0470*/  @!P0 BRA `(.L_x_2069) ;  /* 0x0000000400888947 */ /* 0x000fea0003800000 */
.L_x_2083:
[----:B0-----:R-:W-:-:S05]  /*0480*/  IMAD.WIDE R14, R6, 0x10, R8 ;  /* 0x00000010060e7825 */ /* 0x001fca00078e0208 */
[----:B------:R-:W2:Y:S04]  /*0490*/  LDG.E.64.CONSTANT R18, desc[UR10][R14.64] ;  /* 0x0000000a0e127981 */ /* 0x000ea8000c1e9b00 */
[----:B-----5:R0:W5:Y:S04]  /*04a0*/  LDG.E.64.CONSTANT R22, desc[UR10][R14.64+0x1000] ;  /* 0x0010000a0e167981 */ /* 0x020168000c1e9b00 */
[----:B------:R0:W5:Y:S04]  /*04b0*/  LDG.E.64.CONSTANT R12, desc[UR10][R14.64+0x2000] ;  /* 0x0020000a0e0c7981 */ /* 0x000168000c1e9b00 */
[----:B------:R0:W5:Y:S01]  /*04c0*/  LDG.E.64.CONSTANT R10, desc[UR10][R14.64+0x3000] ;  /* 0x0030000a0e0a7981 */ /* 0x000162000c1e9b00 */
[----:B------:R-:W-:Y:S01]  /*04d0*/  BSSY.RECONVERGENT B2, `(.L_x_2075) ;  /* 0x0000016000027945 */ /* 0x000fe20003800200 */
[----:B------:R-:W-:-:S02]  /*04e0*/  IMAD.MOV.U32 R7, RZ, RZ, R4 ;  /* 0x000000ffff077224 */ /* 0x000fc400078e0004 */
[----:B------:R-:W-:Y:S02]  /*04f0*/  IMAD.MOV.U32 R27, RZ, RZ, R5 ;  /* 0x000000ffff1b7224 */ /* 0x000fe400078e0005 */
[----:B------:R-:W-:Y:S02]  /*0500*/  IMAD.MOV.U32 R16, RZ, RZ, R2 ;  /* 0x000000ffff107224 */ /* 0x000fe400078e0002 */
[----:B------:R-:W-:Y:S01]  /*0510*/  IMAD.MOV.U32 R17, RZ, RZ, R3 ;  /* 0x000000ffff117224 */ /* 0x000fe200078e0003 */
[----:B--2---:R-:W-:-:S14]  /*0520*/  DSETP.GEU.AND P0, PT, R2, R18, PT ;  /* 0x000000120200722a */ /* 0x004fdc0003f0e000 */
[----:B0-----:R-:W-:Y:S05]  /*0530*/  @!P0 BRA `(.L_x_2076) ;  /* 0x00000000003c8947 */ /* 0x001fea0003800000 */
[----:B------:R-:W2:Y:S01]  /*0540*/  LDG.E.64.CONSTANT R20, desc[UR10][R14.64+0x8] ;  /* 0x0000080a0e147981 */ /* 0x000ea2000c1e9b00 */
[----:B------:R-:W-:Y:S01]  /*0550*/  DSETP.GT.AND P0, PT, R2, R18, PT ;  /* 0x000000120200722a */ /* 0x000fe20003f04000 */
[----:B------:R-:W-:Y:S02]  /*0560*/  IMAD.MOV.U32 R16, RZ, RZ, R18 ;  /* 0x000000ffff107224 */ /* 0x000fe400078e0012 */
[----:B------:R-:W-:Y:S02]  /*0570*/  IMAD.MOV.U32 R17, RZ, RZ, R19 ;  /* 0x000000ffff117224 */ /* 0x000fe400078e0013 */
[----:B--2---:R-:W-:Y:S02]  /*0580*/  IMAD.MOV.U32 R7, RZ, RZ, R20 ;  /* 0x000000ffff077224 */ /* 0x004fe400078e0014 */
        /* <DEDUP_REMOVED lines=10> */
.L_x_2076:
[----:B------:R-:W-:Y:S05]  /*0630*/  BSYNC.RECONVERGENT B2 ;  /* 0x0000000000027941 */ /* 0x000fea0003800200 */
.L_x_2075:
[----:B-----5:R-:W-:Y:S01]  /*0640*/  DSETP.GEU.AND P0, PT, R16, R22, PT ;  /* 0x000000161000722a */ /* 0x020fe20003f0e000 */
[----:B------:R-:W-:Y:S01]  /*0650*/  BSSY.RECONVERGENT B2, `(.L_x_2077) ;  /* 0x0000015000027945 */ /* 0x000fe20003800200 */
[----:B------:R-:W-:Y:S02]  /*0660*/  IMAD.MOV.U32 R21, RZ, RZ, R7 ;  /* 0x000000ffff157224 */ /* 0x000fe400078e0007 */
[----:B------:R-:W-:Y:S02]  /*0670*/  IMAD.MOV.U32 R25, RZ, RZ, R27 ;  /* 0x000000ffff197224 */ /* 0x000fe400078e001b */
[----:B------:R-:W-:Y:S02]  /*0680*/  IMAD.MOV.U32 R2, RZ, RZ, R16 ;  /* 0x000000ffff027224 */ /* 0x000fe400078e0010 */
[----:B------:R-:W-:-:S06]  /*0690*/  IMAD.MOV.U32 R3, RZ, RZ, R17 ;  /* 0x000000ffff037224 */ /* 0x000fcc00078e0011 */
[----:B------:R-:W-:Y:S05]  /*06a0*/  @!P0 BRA `(.L_x_2078) ;  /* 0x00000000003c8947 */ /* 0x000fea0003800000 */
[----:B------:R-:W2:Y:S01]  /*06b0*/  LDG.E.64.CONSTANT R4, desc[UR10][R14.64+0x1008] ;  /* 0x0010080a0e047981 */ /* 0x000ea2000c1e9b00 */
[----:B------:R-:W-:Y:S01]  /*06c0*/  DSETP.GT.AND P0, PT, R16, R22, PT ;  /* 0x000000161000722a */ /* 0x000fe20003f04000 */
[----:B------:R-:W-:Y:S02]  /*06d0*/  IMAD.MOV.U32 R2, RZ, RZ, R22 ;  /* 0x000000ffff027224 */ /* 0x000fe400078e0016 */
[----:B------:R-:W-:Y:S02]  /*06e0*/  IMAD.MOV.U32 R3, RZ, RZ, R23 ;  /* 0x000000ffff037224 */ /* 0x000fe400078e0017 */
[----:B--2---:R-:W-:Y:S02]  /*06f0*/  IMAD.MOV.U32 R21, RZ, RZ, R4 ;  /* 0x000000ffff157224 */ /* 0x004fe400078e0004 */
        /* <DEDUP_REMOVED lines=10> */
.L_x_2078:
[----:B------:R-:W-:Y:S05]  /*07a0*/  BSYNC.RECONVERGENT B2 ;  /* 0x0000000000027941 */ /* 0x000fea0003800200 */
.L_x_2077:
[----:B------:R-:W-:Y:S01]  /*07b0*/  DSETP.GEU.AND P0, PT, R2, R12, PT ;  /* 0x0000000c0200722a */ /* 0x000fe20003f0e000 */
        /* <DEDUP_REMOVED lines=21> */
.L_x_2080:
[----:B------:R-:W-:Y:S05]  /*0910*/  BSYNC.RECONVERGENT B2 ;  /* 0x0000000000027941 */ /* 0x000fea0003800200 */
.L_x_2079:
[----:B------:R-:W-:Y:S01]  /*0920*/  DSETP.GEU.AND P0, PT, R16, R10, PT ;  /* 0x0000000a1000722a */ /* 0x000fe20003f0e000 */
[----:B------:R-:W-:Y:S01]  /*0930*/  BSSY.RECONVERGENT B2, `(.L_x_2081) ;  /* 0x0000013000027945 */ /* 0x000fe20003800200 */
[----:B------:R-:W-:Y:S02]  /*0940*/  IMAD.MOV.U32 R2, RZ, RZ, R16 ;  /* 0x000000ffff027224 */ /* 0x000fe400078e0010 */
[----:B------:R-:W-:Y:S02]  /*0950*/  IMAD.MOV.U32 R3, RZ, RZ, R17 ;  /* 0x000000ffff037224 */ /* 0x000fe400078e0011 */
[----:B------:R-:W-:Y:S02]  /*0960*/  IMAD.MOV.U32 R4, RZ, RZ, R7 ;  /* 0x000000ffff047224 */ /* 0x000fe400078e0007 */
[----:B------:R-:W-:-:S06]  /*0970*/  IMAD.MOV.U32 R5, RZ, RZ, R19 ;  /* 0x000000ffff057224 */ /* 0x000fcc00078e0013 */
[----:B------:R-:W-:Y:S05]  /*0980*/  @!P0 BRA `(.L_x_2082) ;  /* 0x0000000000348947 */ /* 0x000fea0003800000 */
[----:B------:R0:W5:Y:S01]  /*0990*/  LDG.E.64.CONSTANT R4, desc[UR10][R14.64+0x3008] ;  /* 0x0030080a0e047981 */ /* 0x000162000c1e9b00 */
[----:B------:R-:W-:Y:S01]  /*09a0*/  DSETP.GT.AND P0, PT, R16, R10, PT ;  /* 0x0000000a1000722a */ /* 0x000fe20003f04000 */
[----:B------:R-:W-:Y:S02]  /*09b0*/  IMAD.MOV.U32 R2, RZ, RZ, R10 ;  /* 0x000000ffff027224 */ /* 0x000fe400078e000a */
[----:B------:R-:W-:-:S11]  /*09c0*/  IMAD.MOV.U32 R3, RZ, RZ, R11 ;  /* 0x000000ffff037224 */ /* 0x000fd600078e000b */
[----:B0-----:R-:W-:Y:S05]  /*09d0*/  @P0 BRA `(.L_x_2082) ;  /* 0x0000000000200947 */ /* 0x001fea0003800000 */
[CC--:B-----5:R-:W-:Y:S02]  /*09e0*/  ISETP.GE.U32.AND P0, PT, R7.reuse, R4.reuse, PT ;  /* 0x000000040700720c */ /* 0x0e0fe40003f06070 */
[----:B------:R-:W-:Y:S02]  /*09f0*/  ISETP.LT.U32.AND P1, PT, R7, R4, PT ;  /* 0x000000040700720c */ /* 0x000fe40003f21070 */
[CC--:B------:R-:W-:Y:S02]  /*0a00*/  ISETP.GE.AND.EX P0, PT, R19.reuse, R5.reuse, PT, P0 ;  /* 0x000000051300720c */ /* 0x0c0fe40003f06300 */
[----:B------:R-:W-:Y:S02]  /*0a10*/  ISETP.LT.AND.EX P1, PT, R19, R5, PT, P1 ;  /* 0x000000051300720c */ /* 0x000fe40003f21310 */
[----:B------:R-:W-:Y:S02]  /*0a20*/  FSEL R2, R16, R10, !P0 ;  /* 0x0000000a10027208 */ /* 0x000fe40004000000 */
[----:B------:R-:W-:-:S02]  /*0a30*/  FSEL R3, R17, R11, !P0 ;  /* 0x0000000b11037208 */ /* 0x000fc40004000000 */
[----:B------:R-:W-:Y:S02]  /*0a40*/  SEL R4, R7, R4, P1 ;  /* 0x0000000407047207 */ /* 0x000fe40000800000 */
[----:B------:R-:W-:-:S07]  /*0a50*/  SEL R5, R19, R5, P1 ;  /* 0x0000000513057207 */ /* 0x000fce0000800000 */
.L_x_2082:
[----:B------:R-:W-:Y:S05]  /*0a60*/  BSYNC.RECONVERGENT B2 ;  /* 0x0000000000027941 */ /* 0x000fea0003800200 */
.L_x_2081:
[----:B------:R-:W-:-:S05]  /*0a70*/  VIADD R6, R6, 0x400 ;  /* 0x0000040006067836 */ /* 0x000fca0000000000 */
[----:B------:R-:W-:-:S13]  /*0a80*/  ISETP.GE.AND P0, PT, R6, UR4, PT ;  /* 0x0000000406007c0c */ /* 0x000fda000bf06270 */
[----:B------:R-:W-:Y:S05]  /*0a90*/  @!P0 BRA `(.L_x_2083) ;  /* 0xfffffff800788947 */ /* 0x000fea000383ffff */
.L_x_2069:
[----:B------:R-:W-:Y:S05]  /*0aa0*/  BSYNC.RECONVERGENT B1 ;  /* 0x0000000000017941 */ /* 0x000fea0003800200 */
.L_x_2068:
[----:B------:R-:W2:Y:S02]  /*0ab0*/  LDCU UR4, c[0x0][0x390] ;  /* 0x00007200ff0477ac */ /* 0x000ea40008000800 */
[----:B--2---:R-:W-:-:S09]  /*0ac0*/  UISETP.GE.AND UP0, UPT, UR4, 0x100, UPT ;  /* 0x000001000400788c */ /* 0x004fd2000bf06270 */
[----:B------:R-:W-:Y:S05]  /*0ad0*/  BRA.U !UP0, `(.L_x_2084) ;  /* 0x0000001108e47547 */ /* 0x000fea000b800000 */
[----:B------:R-:W2:Y:S01]  /*0ae0*/  S2R R6, SR_LANEID ;  /* 0x0000000000067919 */ /* 0x000ea20000000000 */
[----:B------:R-:W-:Y:S01]  /*0af0*/  BSSY.RECONVERGENT B1, `(.L_x_2085) ;  /* 0x000001a000017945 */ /* 0x000fe20003800200 */
[----:B-----5:R-:W-:Y:S01]  /*0b00*/  IMAD.MOV.U32 R12, RZ, RZ, R4 ;  /* 0x000000ffff0c7224 */ /* 0x020fe200078e0004 */
[----:B------:R-:W-:Y:S01]  /*0b10*/  SHFL.DOWN PT, R10, R2, 0x1, 0x1f ;  /* 0x08201f00020a7f89 */ /* 0x000fe200000e0000 */
[----:B------:R-:W-:Y:S02]  /*0b20*/  IMAD.MOV.U32 R13, RZ, RZ, R5 ;  /* 0x000000ffff0d7224 */ /* 0x000fe400078e0005 */
[----:B01----:R-:W-:Y:S01]  /*0b30*/  IMAD.MOV.U32 R8, RZ, RZ, R2 ;  /* 0x000000ffff087224 */ /* 0x003fe200078e0002 */
[----:B------:R-:W0:Y:S01]  /*0b40*/  SHFL.DOWN PT, R11, R3, 0x1, 0x1f ;  /* 0x08201f00030b7f89 */ /* 0x000e2200000e0000 */
[----:B------:R-:W-:-:S03]  /*0b50*/  IMAD.MOV.U32 R9, RZ, RZ, R3 ;  /* 0x000000ffff097224 */ /* 0x000fc600078e0003 */
[----:B------:R1:W3:Y:S04]  /*0b60*/  SHFL.DOWN PT, R7, R4, 0x1, 0x1f ;  /* 0x08201f0004077f89 */ /* 0x0002e800000e0000 */
[----:B------:R1:W4:Y:S01]  /*0b70*/  SHFL.DOWN PT, R15, R5, 0x1, 0x1f ;  /* 0x08201f00050f7f89 */ /* 0x00032200000e0000 */
[----:B0-----:R-:W-:-:S06]  /*0b80*/  DSETP.GEU.AND P0, PT, R2, R10, PT ;  /* 0x0000000a0200722a */ /* 0x001fcc0003f0e000 */
[----:B--2---:R-:W-:-:S13]  /*0b90*/  ISETP.GT.OR P0, PT, R6, 0x1e, !P0 ;  /* 0x0000001e0600780c */ /* 0x004fda0004704670 */
[----:B-1-34-:R-:W-:Y:S05]  /*0ba0*/  @P0 BRA `(.L_x_2086) ;  /* 0x0000000000380947 */ /* 0x01afea0003800000 */
        /* <DEDUP_REMOVED lines=14> */
.L_x_2086:
[----:B------:R-:W-:Y:S05]  /*0c90*/  BSYNC.RECONVERGENT B1 ;  /* 0x0000000000017941 */ /* 0x000fea0003800200 */
.L_x_2085:
[----:B------:R-:W-:Y:S01]  /*0ca0*/  SHFL.DOWN PT, R4, R8, 0x2, 0x1f ;  /* 0x08401f0008047f89 */ /* 0x000fe200000e0000 */
[----:B------:R-:W-:Y:S01]  /*0cb0*/  BSSY.RECONVERGENT B1, `(.L_x_2087) ;  /* 0x0000019000017945 */ /* 0x000fe20003800200 */
[----:B------:R-:W-:Y:S02]  /*0cc0*/  IMAD.MOV.U32 R7, RZ, RZ, R12 ;  /* 0x000000ffff077224 */ /* 0x000fe400078e000c */
[----:B------:R-:W0:Y:S01]  /*0cd0*/  SHFL.DOWN PT, R5, R9, 0x2, 0x1f ;  /* 0x08401f0009057f89 */ /* 0x000e2200000e0000 */
[----:B------:R-:W-:Y:S02]  /*0ce0*/  IMAD.MOV.U32 R10, RZ, RZ, R13 ;  /* 0x000000ffff0a7224 */ /* 0x000fe400078e000d */
[----:B------:R-:W-:Y:S01]  /*0cf0*/  IMAD.MOV.U32 R2, RZ, RZ, R8 ;  /* 0x000000ffff027224 */ /* 0x000fe200078e0008 */
[----:B------:R1:W2:Y:S01]  /*0d00*/  SHFL.DOWN PT, R11, R12, 0x2, 0x1f ;  /* 0x08401f000c0b7f89 */ /* 0x0002a200000e0000 */
[----:B------:R-:W-:-:S03]  /*0d10*/  IMAD.MOV.U32 R3, RZ, RZ, R9 ;  /* 0x000000ffff037224 */ /* 0x000fc600078e0009 */
[----:B------:R1:W3:Y:S01]  /*0d20*/  SHFL.DOWN PT, R14, R13, 0x2, 0x1f ;  /* 0x08401f000d0e7f89 */ /* 0x0002e200000e0000 */
[----:B0-----:R-:W-:-:S06]  /*0d30*/  DSETP.GEU.AND P0, PT, R8, R4, PT ;  /* 0x000000040800722a */ /* 0x001fcc0003f0e000 */
[----:B------:R-:W-:-:S13]  /*0d40*/  ISETP.GT.OR P0, PT, R6, 0x1d, !P0 ;  /* 0x0000001d0600780c */ /* 0x000fda0004704670 */
[----:B-123--:R-:W-:Y:S05]  /*0d50*/  @P0 BRA `(.L_x_2088) ;  /* 0x0000000000380947 */ /* 0x00efea0003800000 */
        /* <DEDUP_REMOVED lines=14> */
.L_x_2088:
[----:B------:R-:W-:Y:S05]  /*0e40*/  BSYNC.RECONVERGENT B1 ;  /* 0x0000000000017941 */ /* 0x000fea0003800200 */
.L_x_2087:
        /* <DEDUP_REMOVED lines=26> */
.L_x_2090:
[----:B------:R-:W-:Y:S05]  /*0ff0*/  BSYNC.RECONVERGENT B1 ;  /* 0x0000000000017941 */ /* 0x000fea0003800200 */
.L_x_2089:
        /* <DEDUP_REMOVED lines=26> */
.L_x_2092:
[----:B------:R-:W-:Y:S05]  /*11a0*/  BSYNC.RECONVERGENT B1 ;  /* 0x0000000000017941 */ /* 0x000fea0003800200 */
.L_x_2091:
[----:B------:R-:W-:Y:S01]  /*11b0*/  SHFL.DOWN PT, R4, R8, 0x10, 0x1f ;  /* 0x0a001f0008047f89 */ /* 0x000fe200000e0000 */
[----:B------:R-:W-:Y:S01]  /*11c0*/  ISETP.NE.AND P1, PT, R6, RZ, PT ;  /* 0x000000ff0600720c */ /* 0x000fe20003f25270 */
[----:B------:R-:W-:Y:S01]  /*11d0*/  BSSY.RECONVERGENT B1, `(.L_x_2093) ;  /* 0x0000019000017945 */ /* 0x000fe20003800200 */
[----:B------:R-:W-:Y:S01]  /*11e0*/  IMAD.MOV.U32 R20, RZ, RZ, R7 ;  /* 0x000000ffff147224 */ /* 0x000fe200078e0007 */
[----:B------:R-:W0:Y:S01]  /*11f0*/  SHFL.DOWN PT, R5, R9, 0x10, 0x1f ;  /* 0x0a001f0009057f89 */ /* 0x000e2200000e0000 */
[----:B------:R-:W-:Y:S02]  /*1200*/  IMAD.MOV.U32 R21, RZ, RZ, R10 ;  /* 0x000000ffff157224 */ /* 0x000fe400078e000a */
[----:B------:R-:W-:Y:S01]  /*1210*/  IMAD.MOV.U32 R2, RZ, RZ, R8 ;  /* 0x000000ffff027224 */ /* 0x000fe200078e0008 */
[----:B------:R1:W2:Y:S01]  /*1220*/  SHFL.DOWN PT, R11, R10, 0x10, 0x1f ;  /* 0x0a001f000a0b7f89 */ /* 0x0002a200000e0000 */
[----:B------:R-:W-:Y:S01]  /*1230*/  IMAD.MOV.U32 R3, RZ, RZ, R9 ;  /* 0x000000ffff037224 */ /* 0x000fe200078e0009 */
[----:B0-----:R-:W-:-:S06]  /*1240*/  DSETP.GEU.AND P0, PT, R8, R4, PT ;  /* 0x000000040800722a */ /* 0x001fcc0003f0e000 */
[----:B------:R-:W-:Y:S02]  /*1250*/  ISETP.GT.OR P0, PT, R6, 0xf, !P0 ;  /* 0x0000000f0600780c */ /* 0x000fe40004704670 */
[----:B------:R1:W0:Y:S11]  /*1260*/  SHFL.DOWN PT, R6, R7, 0x10, 0x1f ;  /* 0x0a001f0007067f89 */ /* 0x00023600000e0000 */
[----:B-12---:R-:W-:Y:S05]  /*1270*/  @P0 BRA `(.L_x_2094) ;  /* 0x0000000000380947 */ /* 0x006fea0003800000 */
[----:B------:R-:W-:Y:S01]  /*1280*/  DSETP.GT.AND P0, PT, R8, R4, PT ;  /* 0x000000040800722a */ /* 0x000fe20003f04000 */
[----:B------:R-:W-:Y:S02]  /*1290*/  IMAD.MOV.U32 R2, RZ, RZ, R4 ;  /* 0x000000ffff027224 */ /* 0x000fe400078e0004 */
[----:B------:R-:W-:Y:S02]  /*12a0*/  IMAD.MOV.U32 R3, RZ, RZ, R5 ;  /* 0x000000ffff037224 */ /* 0x000fe400078e0005 */
[----:B0-----:R-:W-:Y:S02]  /*12b0*/  IMAD.MOV.U32 R20, RZ, RZ, R6 ;  /* 0x000000ffff147224 */ /* 0x001fe400078e0006 */
        /* <DEDUP_REMOVED lines=10> */
.L_x_2094:
[----:B------:R-:W-:Y:S05]  /*1360*/  BSYNC.RECONVERGENT B1 ;  /* 0x0000000000017941 */ /* 0x000fea0003800200 */
.L_x_2093:
[----:B------:R-:W-:Y:S04]  /*1370*/  BSSY.RECONVERGENT B1, `(.L_x_2095) ;  /* 0x000000a000017945 */ /* 0x000fe80003800200 */
        /* <DEDUP_REMOVED lines=9> */
.L_x_2096:
[----:B------:R-:W-:Y:S05]  /*1410*/  BSYNC.RECONVERGENT B1 ;  /* 0x0000000000017941 */ /* 0x000fea0003800200 */
.L_x_2095:
[----:B------:R-:W-:Y:S01]  /*1420*/  BAR.SYNC.DEFER_BLOCKING 0x0 ;  /* 0x0000000000007b1d */ /* 0x000fe20000010000 */
[----:B------:R-:W-:-:S13]  /*1430*/  ISETP.NE.AND P1, PT, R0, RZ, PT ;  /* 0x000000ff0000720c */ /* 0x000fda0003f25270 */
[----:B------:R-:W-:Y:S05]  /*1440*/  @P1 BRA `(.L_x_2097) ;  /* 0x0000006000041947 */ /* 0x000fea0003800000 */
[----:B-1----:R-:W1:Y:S01]  /*1450*/  S2R R5, SR_CgaCtaId ;  /* 0x0000000000057919 */ /* 0x002e620000008800 */
[----:B------:R-:W-:Y:S01]  /*1460*/  MOV R0, 0x400 ;  /* 0x0000040000007802 */ /* 0x000fe20000000f00 */
[----:B------:R-:W-:Y:S01]  /*1470*/  BSSY.RECONVERGENT B1, `(.L_x_2098) ;  /* 0x000001a000017945 */ /* 0x000fe20003800200 */
[----:B------:R-:W-:Y:S02]  /*1480*/  IMAD.MOV.U32 R30, RZ, RZ, R20 ;  /* 0x000000ffff1e7224 */ /* 0x000fe400078e0014 */
[----:B------:R-:W-:Y:S02]  /*1490*/  IMAD.MOV.U32 R31, RZ, RZ, R21 ;  /* 0x000000ffff1f7224 */ /* 0x000fe400078e0015 */
[----:B------:R-:W-:Y:S02]  /*14a0*/  IMAD.MOV.U32 R28, RZ, RZ, R2 ;  /* 0x000000ffff1c7224 */ /* 0x000fe400078e0002 */
[----:B------:R-:W-:Y:S01]  /*14b0*/  IMAD.MOV.U32 R29, RZ, RZ, R3 ;  /* 0x000000ffff1d7224 */ /* 0x000fe200078e0003 */
[----:B-1----:R-:W-:-:S05]  /*14c0*/  LEA R0, R5, R0, 0x18 ;  /* 0x0000000005007211 */ /* 0x002fca00078ec0ff */
[----:B------:R-:W1:Y:S04]  /*14d0*/  LDS.64 R8, [R0+0x18] ;  /* 0x0000180000087984 */ /* 0x000e680000000a00 */
[----:B------:R2:W3:Y:S04]  /*14e0*/  LDS.128 R16, [R0+0x40] ;  /* 0x0000400000107984 */ /* 0x0004e80000000c00 */
[----:B------:R2:W4:Y:S04]  /*14f0*/  LDS.128 R12, [R0+0x50] ;  /* 0x00005000000c7984 */ /* 0x0005280000000c00 */
[----:B0-----:R2:W0:Y:S01]  /*1500*/  LDS.128 R4, [R0+0x20] ;  /* 0x0000200000047984 */ /* 0x0014220000000c00 */
[----:B-1----:R-:W-:-:S14]  /*1510*/  DSETP.GEU.AND P0, PT, R2, R8, PT ;  /* 0x000000080200722a */ /* 0x002fdc0003f0e000 */
[----:B0-234-:R-:W-:Y:S05]  /*1520*/  @!P0 BRA `(.L_x_2099) ;  /* 0x0000000000388947 */ /* 0x01dfea0003800000 */
        /* <DEDUP_REMOVED lines=14> */
.L_x_2099:
[----:B------:R-:W-:Y:S05]  /*1610*/  BSYNC.RECONVERGENT B1 ;  /* 0x0000000000017941 */ /* 0x000fea0003800200 */
.L_x_2098:
        /* <DEDUP_REMOVED lines=8> */
[----:B------:R-:W-:-:S06]  /*16a0*/  IMAD.MOV.U32 R3, RZ, RZ, R29 ;  /* 0x000000ffff037224 */ /* 0x000fcc00078e001d */
[----:B------:R-:W-:Y:S05]  /*16b0*/  @!P0 BRA `(.L_x_2101) ;  /* 0x0000000000388947 */ /* 0x000fea0003800000 */
[----:B------:R-:W-:Y:S01]  /*16c0*/  DSETP.GEU.AND P0, PT, R6, R28, PT ;  /* 0x0000001c0600722a */ /* 0x000fe20003f0e000 */
[----:B---3--:R-:W-:Y:S02]  /*16d0*/  IMAD.MOV.U32 R33, RZ, RZ, R24 ;  /* 0x000000ffff217224 */ /* 0x008fe400078e0018 */
        /* <DEDUP_REMOVED lines=12> */
.L_x_2101:
[----:B------:R-:W-:Y:S05]  /*17a0*/  BSYNC.RECONVERGENT B1 ;  /* 0x0000000000017941 */ /* 0x000fea0003800200 */
.L_x_2100:
[----:B---3--:R-:W-:Y:S01]  /*17b0*/  DSETP.GEU.AND P0, PT, R2, R26, PT ;  /* 0x0000001a0200722a */ /* 0x008fe20003f0e000 */
[----:B------:R-:W-:Y:S01]  /*17c0*/  BSSY.RECONVERGENT B1, `(.L_x_2102) ;  /* 0x0000014000017945 */ /* 0x000fe20003800200 */
[----:B------:R-:W-:Y:S02]  /*17d0*/  IMAD.MOV.U32 R29, RZ, RZ, R33 ;  /* 0x000000ffff1d7224 */ /* 0x000fe400078e0021 */
[----:B------:R-:W-:Y:S02]  /*17e0*/  IMAD.MOV.U32 R31, RZ, RZ, R35 ;  /* 0x000000ffff1f7224 */ /* 0x000fe400078e0023 */
[----:B------:R-:W-:Y:S02]  /*17f0*/  IMAD.MOV.U32 R4, RZ, RZ, R2 ;  /* 0x000000ffff047224 */ /* 0x000fe400078e0002 */
        /* <DEDUP_REMOVED lines=16> */
.L_x_2103:
[----:B------:R-:W-:Y:S05]  /*1900*/  BSYNC.RECONVERGENT B1 ;  /* 0x0000000000017941 */ /* 0x000fea0003800200 */
.L_x_2102:
[----:B------:R-:W-:Y:S01]  /*1910*/  DSETP.GEU.AND P0, PT, R4, R18, PT ;  /* 0x000000120400722a */ /* 0x000fe20003f0e000 */
        /* <DEDUP_REMOVED lines=20> */
.L_x_2105:
[----:B------:R-:W-:Y:S05]  /*1a60*/  BSYNC.RECONVERGENT B1 ;  /* 0x0000000000017941 */ /* 0x000fea0003800200 */
.L_x_2104:
        /* <DEDUP_REMOVED lines=8> */
[----:B-1----:R-:W-:Y:S02]  /*1af0*/  IMAD.MOV.U32 R17, RZ, RZ, R20 ;  /* 0x000000ffff117224 */ /* 0x002fe400078e0014 */
        /* <DEDUP_REMOVED lines=12> */
.L_x_2107:
[----:B------:R-:W-:Y:S05]  /*1bc0*/  BSYNC.RECONVERGENT B1 ;  /* 0x0000000000017941 */ /* 0x000fea0003800200 */
.L_x_2106:
[----:B-1----:R-:W-:Y:S01]  /*1bd0*/  DSETP.GEU.AND P0, PT, R4, R22, PT ;  /* 0x000000160400722a */ /* 0x002fe20003f0e000 */
[----:B------:R-:W-:Y:S01]  /*1be0*/  BSSY.RECONVERGENT B1, `(.L_x_2108) ;  /* 0x0000014000017945 */ /* 0x000fe20003800200 */
[----:B------:R-:W-:Y:S02]  /*1bf0*/  IMAD.MOV.U32 R13, RZ, RZ, R17 ;  /* 0x000000ffff0d7224 */ /* 0x000fe400078e0011 */
[----:B------:R-:W-:Y:S02]  /*1c00*/  IMAD.MOV.U32 R12, RZ, RZ, R19 ;  /* 0x000000ffff0c7224 */ /* 0x000fe400078e0013 */
[----:B------:R-:W-:Y:S02]  /*1c10*/  IMAD.MOV.U32 R6, RZ, RZ, R4 ;  /* 0x000000ffff067224 */ /* 0x000fe400078e0004 */
[----:B------:R-:W-:-:S06]  /*1c20*/  IMAD.MOV.U32 R7, RZ, RZ, R5 ;  /* 0x000000ffff077224 */ /* 0x000fcc00078e0005 */
[----:B------:R-:W-:Y:S05]  /*1c30*/  @!P0 BRA `(.L_x_2109) ;  /* 0x0000000000388947 */ /* 0x000fea0003800000 */
[----:B------:R-:W-:Y:S01]  /*1c40*/  DSETP.GEU.AND P0, PT, R22, R4, PT ;  /* 0x000000041600722a */ /* 0x000fe20003f0e000 */
[----:B--2---:R-:W-:Y:S02]  /*1c50*/  IMAD.MOV.U32 R13, RZ, RZ, R8 ;  /* 0x000000ffff0d7224 */ /* 0x004fe400078e0008 */
        /* <DEDUP_REMOVED lines=12> */
.L_x_2109:
[----:B------:R-:W-:Y:S05]  /*1d20*/  BSYNC.RECONVERGENT B1 ;  /* 0x0000000000017941 */ /* 0x000fea0003800200 */
.L_x_2108:
[----:B--2---:R-:W-:Y:S01]  /*1d30*/  DSETP.GEU.AND P0, PT, R6, R10, PT ;  /* 0x0000000a0600722a */ /* 0x004fe20003f0e000 */
[----:B------:R-:W-:Y:S02]  /*1d40*/  IMAD.MOV.U32 R20, RZ, RZ, R13 ;  /* 0x000000ffff147224 */ /* 0x000fe400078e000d */
[----:B------:R-:W-:Y:S02]  /*1d50*/  IMAD.MOV.U32 R21, RZ, RZ, R12 ;  /* 0x000000ffff157224 */ /* 0x000fe400078e000c */
[----:B------:R-:W-:Y:S02]  /*1d60*/  IMAD.MOV.U32 R2, RZ, RZ, R6 ;  /* 0x000000ffff027224 */ /* 0x000fe400078e0006 */
[----:B------:R-:W-:-:S07]  /*1d70*/  IMAD.MOV.U32 R3, RZ, RZ, R7 ;  /* 0x000000ffff037224 */ /* 0x000fce00078e0007 */
[----:B------:R-:W-:Y:S05]  /*1d80*/  @!P0 BRA `(.L_x_2097) ;  /* 0x0000005400b48947 */ /* 0x000fea0003800000 */
[----:B------:R2:W3:Y:S01]  /*1d90*/  LDS.64 R20, [R0+0x80] ;  /* 0x0000800000147984 */ /* 0x0004e20000000a00 */
[----:B------:R-:W-:Y:S01]  /*1da0*/  DSETP.GEU.AND P0, PT, R10, R6, PT ;  /* 0x000000060a00722a */ /* 0x000fe20003f0e000 */
[----:B------:R-:W-:Y:S02]  /*1db0*/  IMAD.MOV.U32 R2, RZ, RZ, R10 ;  /* 0x000000ffff027224 */ /* 0x000fe400078e000a */
[----:B------:R-:W-:-:S11]  /*1dc0*/  IMAD.MOV.U32 R3, RZ, RZ, R11 ;  /* 0x000000ffff037224 */ /* 0x000fd600078e000b */
[----:B--2---:R-:W-:Y:S05]  /*1dd0*/  @!P0 BRA `(.L_x_2097) ;  /* 0x0000005400a08947 */ /* 0x004fea0003800000 */
[CC--:B---3--:R-:W-:Y:S02]  /*1de0*/  ISETP.GE.U32.AND P0, PT, R13.reuse, R20.reuse, PT ;  /* 0x000000140d00720c */ /* 0x0c8fe40003f06070 */
        /* <DEDUP_REMOVED lines=8> */
.L_x_2084:
[----:B------:R-:W-:Y:S01]  /*1e70*/  LOP3.LUT R6, R0, 0x3e0, RZ, 0xc0, !PT ;  /* 0x000003e000067812 */ /* 0x000fe200078ec0ff */
[----:B------:R-:W-:Y:S01]  /*1e80*/  BSSY.RECONVERGENT B1, `(.L_x_2110) ;  /* 0x0000020000017945 */ /* 0x000fe20003800200 */
[----:B-----5:R-:W-:Y:S02]  /*1e90*/  IMAD.MOV.U32 R14, RZ, RZ, R4 ;  /* 0x000000ffff0e7224 */ /* 0x020fe400078e0004 */
[----:B------:R-:W-:Y:S02]  /*1ea0*/  IMAD.MOV.U32 R16, RZ, RZ, R5 ;  /* 0x000000ffff107224 */ /* 0x000fe400078e0005 */
[----:B------:R-:W-:Y:S01]  /*1eb0*/  VIADD R7, R6, 0x20 ;  /* 0x0000002006077836 */ /* 0x000fe20000000000 */
[----:B------:R-:W-:Y:S01]  /*1ec0*/  LOP3.LUT R6, RZ, R6, RZ, 0x33, !PT ;  /* 0x00000006ff067212 */ /* 0x000fe200078e33ff */
[----:B01----:R-:W-:Y:S02]  /*1ed0*/  IMAD.MOV.U32 R8, RZ, RZ, R2 ;  /* 0x000000ffff087224 */ /* 0x003fe400078e0002 */
[----:B------:R-:W-:Y:S01]  /*1ee0*/  IMAD.MOV.U32 R9, RZ, RZ, R3 ;  /* 0x000000ffff097224 */ /* 0x000fe200078e0003 */
[----:B------:R-:W-:Y:S01]  /*1ef0*/  ISETP.GT.AND P0, PT, R7, UR4, PT ;  /* 0x0000000407007c0c */ /* 0x000fe2000bf04270 */
[----:B------:R-:W-:-:S05]  /*1f00*/  VIADD R6, R6, UR4 ;  /* 0x0000000406067c36 */ /* 0x000fca0008000000 */
[----:B------:R-:W-:Y:S02]  /*1f10*/  SEL R7, R6, 0x1f, P0 ;  /* 0x0000001f06077807 */ /* 0x000fe40000000000 */
[----:B------:R-:W0:Y:S03]  /*1f20*/  S2R R6, SR_LANEID ;  /* 0x0000000000067919 */ /* 0x000e260000000000 */
[----:B------:R-:W-:Y:S04]  /*1f30*/  SHFL.DOWN PT, R10, R2, 0x1, R7 ;  /* 0x08200000020a7989 */ /* 0x000fe800000e0007 */
[----:B------:R-:W1:Y:S04]  /*1f40*/  SHFL.DOWN PT, R11, R3, 0x1, R7 ;  /* 0x08200000030b7989 */ /* 0x000e6800000e0007 */
[----:B------:R2:W3:Y:S04]  /*1f50*/  SHFL.DOWN PT, R13, R4, 0x1, R7 ;  /* 0x08200000040d7989 */ /* 0x0004e800000e0007 */
[----:B------:R2:W4:Y:S01]  /*1f60*/  SHFL.DOWN PT, R15, R5, 0x1, R7 ;  /* 0x08200000050f7989 */ /* 0x00052200000e0007 */
[----:B-1----:R-:W-:-:S06]  /*1f70*/  DSETP.GEU.AND P0, PT, R2, R10, PT ;  /* 0x0000000a0200722a */ /* 0x002fcc0003f0e000 */
[----:B0-----:R-:W-:-:S13]  /*1f80*/  ISETP.GE.OR P0, PT, R6, R7, !P0 ;  /* 0x000000070600720c */ /* 0x001fda0004706670 */
[----:B--234-:R-:W-:Y:S05]  /*1f90*/  @P0 BRA `(.L_x_2111) ;  /* 0x0000000000380947 */ /* 0x01cfea0003800000 */
        /* <DEDUP_REMOVED lines=14> */
.L_x_2111:
[----:B------:R-:W-:Y:S05]  /*2080*/  BSYNC.RECONVERGENT B1 ;  /* 0x0000000000017941 */ /* 0x000fea0003800200 */
.L_x_2110:
[----:B------:R-:W-:Y:S01]  /*2090*/  SHFL.DOWN PT, R4, R8, 0x2, R7 ;  /* 0x0840000008047989 */ /* 0x000fe200000e0007 */
[----:B------:R-:W-:Y:S01]  /*20a0*/  VIADD R2, R6, 0x2 ;  /* 0x0000000206027836 */ /* 0x000fe20000000000 */
[----:B------:R-:W-:Y:S01]  /*20b0*/  BSSY.RECONVERGENT B1, `(.L_x_2112) ;  /* 0x0000019000017945 */ /* 0x000fe20003800200 */
[----:B------:R-:W-:Y:S01]  /*20c0*/  IMAD.MOV.U32 R10, RZ, RZ, R14 ;  /* 0x000000ffff0a7224 */ /* 0x000fe200078e000e */
[----:B------:R-:W0:Y:S01]  /*20d0*/  SHFL.DOWN PT, R5, R9, 0x2, R7 ;  /* 0x0840000009057989 */ /* 0x000e2200000e0007 */
[----:B------:R-:W-:Y:S02]  /*20e0*/  IMAD.MOV.U32 R12, RZ, RZ, R16 ;  /* 0x000000ffff0c7224 */ /* 0x000fe400078e0010 */
[----:B------:R-:W-:Y:S01]  /*20f0*/  IMAD.MOV.U32 R3, RZ, RZ, R9 ;  /* 0x000000ffff037224 */ /* 0x000fe200078e0009 */
[----:B------:R1:W2:Y:S04]  /*2100*/  SHFL.DOWN PT, R11, R14, 0x2, R7 ;  /* 0x084000000e0b7989 */ /* 0x0002a800000e0007 */
[----:B------:R1:W3:Y:S01]  /*2110*/  SHFL.DOWN PT, R13, R16, 0x2, R7 ;  /* 0x08400000100d7989 */ /* 0x0002e200000e0007 */
[----:B0-----:R-:W-:-:S06]  /*2120*/  DSETP.GEU.AND P0, PT, R8, R4, PT ;  /* 0x000000040800722a */ /* 0x001fcc0003f0e000 */
[----:B------:R-:W-:Y:S01]  /*2130*/  ISETP.GT.OR P0, PT, R2, R7, !P0 ;  /* 0x000000070200720c */ /* 0x000fe20004704670 */
[----:B------:R-:W-:-:S12]  /*2140*/  IMAD.MOV.U32 R2, RZ, RZ, R8 ;  /* 0x000000ffff027224 */ /* 0x000fd800078e0008 */
        /* <DEDUP_REMOVED lines=15> */
.L_x_2113:
[----:B------:R-:W-:Y:S05]  /*2240*/  BSYNC.RECONVERGENT B1 ;  /* 0x0000000000017941 */ /* 0x000fea0003800200 */
.L_x_2112:
        /* <DEDUP_REMOVED lines=27> */
.L_x_2115:
[----:B------:R-:W-:Y:S05]  /*2400*/  BSYNC.RECONVERGENT B1 ;  /* 0x0000000000017941 */ /* 0x000fea0003800200 */
.L_x_2114:
        /* <DEDUP_REMOVED lines=27> */
.L_x_2117:
[----:B------:R-:W-:Y:S05]  /*25c0*/  BSYNC.RECONVERGENT B1 ;  /* 0x0000000000017941 */ /* 0x000fea0003800200 */
.L_x_2116:
[----:B------:R-:W-:Y:S01]  /*25d0*/  SHFL.DOWN PT, R4, R8, 0x10, R7 ;  /* 0x0a00000008047989 */ /* 0x000fe200000e0007 */
[C---:B------:R-:W-:Y:S01]  /*25e0*/  VIADD R2, R6.reuse, 0x10 ;  /* 0x0000001006027836 */ /* 0x040fe20000000000 */
[----:B------:R-:W-:Y:S01]  /*25f0*/  BSSY.RECONVERGENT B1, `(.L_x_2118) ;  /* 0x000001a000017945 */ /* 0x000fe20003800200 */
[----:B------:R-:W-:Y:S01]  /*2600*/  ISETP.NE.AND P1, PT, R6, RZ, PT ;  /* 0x000000ff0600720c */ /* 0x000fe20003f25270 */
[----:B------:R-:W0:Y:S01]  /*2610*/  SHFL.DOWN PT, R5, R9, 0x10, R7 ;  /* 0x0a00000009057989 */ /* 0x000e2200000e0007 */
[----:B------:R-:W-:Y:S02]  /*2620*/  IMAD.MOV.U32 R20, RZ, RZ, R10 ;  /* 0x000000ffff147224 */ /* 0x000fe400078e000a */
[----:B------:R-:W-:Y:S01]  /*2630*/  IMAD.MOV.U32 R21, RZ, RZ, R12 ;  /* 0x000000ffff157224 */ /* 0x000fe200078e000c */
[----:B------:R1:W2:Y:S01]  /*2640*/  SHFL.DOWN PT, R11, R10, 0x10, R7 ;  /* 0x0a0000000a0b7989 */ /* 0x0002a200000e0007 */
[----:B------:R-:W-:-:S03]  /*2650*/  IMAD.MOV.U32 R3, RZ, RZ, R9 ;  /* 0x000000ffff037224 */ /* 0x000fc600078e0009 */
        /* <DEDUP_REMOVED lines=19> */
.L_x_2119:
[----:B------:R-:W-:Y:S05]  /*2790*/  BSYNC.RECONVERGENT B1 ;  /* 0x0000000000017941 */ /* 0x000fea0003800200 */
.L_x_2118:
[----:B------:R-:W-:Y:S04]  /*27a0*/  BSSY.RECONVERGENT B1, `(.L_x_2120) ;  /* 0x000000a000017945 */ /* 0x000fe80003800200 */
[----:B------:R-:W-:Y:S05]  /*27b0*/  @P1 BRA `(.L_x_2121) ;  /* 0x0000000000201947 */ /* 0x000fea0003800000 */
[----:B------:R-:W0:Y:S01]  /*27c0*/  S2R R6, SR_CgaCtaId ;  /* 0x0000000000067919 */ /* 0x000e220000008800 */
[----:B------:R-:W-:Y:S02]  /*27d0*/  MOV R5, 0x400 ;  /* 0x0000040000057802 */ /* 0x000fe40000000f00 */
[----:B------:R-:W-:-:S04]  /*27e0*/  SHF.R.U32.HI R4, RZ, 0x1, R0 ;  /* 0x00000001ff047819 */ /* 0x000fc80000011600 */
[----:B------:R-:W-:Y:S02]  /*27f0*/  LOP3.LUT R4, R4, 0x1f0, RZ, 0xc0, !PT ;  /* 0x000001f004047812 */ /* 0x000fe400078ec0ff */
[----:B0-----:R-:W-:-:S05]  /*2800*/  LEA R5, R6, R5, 0x18 ;  /* 0x0000000506057211 */ /* 0x001fca00078ec0ff */
[----:B------:R-:W-:-:S05]  /*2810*/  IMAD.IADD R5, R4, 0x1, R5 ;  /* 0x0000000104057824 */ /* 0x000fca00078e0205 */
[----:B------:R0:W-:Y:S04]  /*2820*/  STS.64 [R5+0x10], R20 ;  /* 0x0000101405007388 */ /* 0x0001e80000000a00 */
[----:B------:R0:W-:Y:S02]  /*2830*/  STS.64 [R5+0x8], R2 ;  /* 0x0000080205007388 */ /* 0x0001e40000000a00 */
.L_x_2121:
[----:B------:R-:W-:Y:S05]  /*2840*/  BSYNC.RECONVERGENT B1 ;  /* 0x0000000000017941 */ /* 0x000fea0003800200 */
.L_x_2120:
[----:B------:R-:W-:Y:S01]  /*2850*/  BAR.SYNC.DEFER_BLOCKING 0x0 ;  /* 0x0000000000007b1d */ /* 0x000fe20000010000 */
[----:B------:R-:W-:-:S13]  /*2860*/  ISETP.NE.AND P1, PT, R0, RZ, PT ;  /* 0x000000ff0000720c */ /* 0x000fda0003f25270 */
[----:B------:R-:W-:Y:S05]  /*2870*/  @P1 BRA `(.L_x_2097) ;  /* 0x0000004800f81947 */ /* 0x000fea0003800000 */
[----:B------:R-:W-:Y:S01]  /*2880*/  UISETP.GE.AND UP0, UPT, UR4, 0x21, UPT ;  /* 0x000000210400788c */ /* 0x000fe2000bf06270 */
[----:B------:R-:W-:Y:S02]  /*2890*/  IMAD.MOV.U32 R11, RZ, RZ, R20 ;  /* 0x000000ffff0b7224 */ /* 0x000fe400078e0014 */
[----:B------:R-:W-:Y:S02]  /*28a0*/  IMAD.MOV.U32 R8, RZ, RZ, R21 ;  /* 0x000000ffff087224 */ /* 0x000fe400078e0015 */
[----:B------:R-:W-:Y:S02]  /*28b0*/  IMAD.MOV.U32 R4, RZ, RZ, R2 ;  /* 0x000000ffff047224 */ /* 0x000fe400078e0002 */
[----:B0-----:R-:W-:Y:S02]  /*28c0*/  IMAD.MOV.U32 R5, RZ, RZ, R3 ;  /* 0x000000ffff057224 */ /* 0x001fe400078e0003 */
[----:B------:R-:W-:Y:S05]  /*28d0*/  BRA.U !UP0, `(.L_x_2122) ;  /* 0x00000001086c7547 */ /* 0x000fea000b800000 */
[----:B------:R-:W0:Y:S01]  /*28e0*/  S2R R5, SR_CgaCtaId ;  /* 0x0000000000057919 */ /* 0x000e220000008800 */
[----:B------:R-:W-:Y:S01]  /*28f0*/  MOV R0, 0x400 ;  /* 0x0000040000007802 */ /* 0x000fe20000000f00 */
[----:B------:R-:W-:Y:S01]  /*2900*/  BSSY.RECONVERGENT B1, `(.L_x_2122) ;  /* 0x0000018000017945 */ /* 0x000fe20003800200 */
[----:B------:R-:W-:Y:S02]  /*2910*/  IMAD.MOV.U32 R11, RZ, RZ, R20 ;  /* 0x000000ffff0b7224 */ /* 0x000fe400078e0014 */
[----:B------:R-:W-:Y:S02]  /*2920*/  IMAD.MOV.U32 R8, RZ, RZ, R21 ;  /* 0x000000ffff087224 */ /* 0x000fe400078e0015 */
[----:B------:R-:W-:Y:S01]  /*2930*/  IMAD.MOV.U32 R4, RZ, RZ, R2 ;  /* 0x000000ffff047224 */ /* 0x000fe200078e0002 */
[----:B0-----:R-:W-:Y:S01]  /*2940*/  LEA R0, R5, R0, 0x18 ;  /* 0x0000000005007211 */ /* 0x001fe200078ec0ff */
[----:B------:R-:W-:-:S04]  /*2950*/  IMAD.MOV.U32 R5, RZ, RZ, R3 ;  /* 0x000000ffff057224 */ /* 0x000fc800078e0003 */
[----:B------:R-:W0:Y:S02]  /*2960*/  LDS.64 R6, [R0+0x18] ;  /* 0x0000180000067984 */ /* 0x000e240000000a00 */
[----:B0-----:R-:W-:-:S14]  /*2970*/  DSETP.GEU.AND P0, PT, R2, R6, PT ;  /* 0x000000060200722a */ /* 0x001fdc0003f0e000 */
[----:B------:R-:W-:Y:S05]  /*2980*/  @!P0 BRA `(.L_x_2123) ;  /* 0x00000000003c8947 */ /* 0x000fea0003800000 */
[----:B------:R-:W0:Y:S01]  /*2990*/  LDS.64 R12, [R0+0x20] ;  /* 0x00002000000c7984 */ /* 0x000e220000000a00 */
[----:B------:R-:W-:Y:S01]  /*29a0*/  DSETP.GEU.AND P0, PT, R6, R2, PT ;  /* 0x000000020600722a */ /* 0x000fe20003f0e000 */
[----:B------:R-:W-:Y:S02]  /*29b0*/  IMAD.MOV.U32 R4, RZ, RZ, R6 ;  /* 0x000000ffff047224 */ /* 0x000fe400078e0006 */
[----:B------:R-:W-:Y:S02]  /*29c0*/  IMAD.MOV.U32 R5, RZ, RZ, R7 ;  /* 0x000000ffff057224 */ /* 0x000fe400078e0007 */
[----:B0-----:R-:W-:Y:S02]  /*29d0*/  IMAD.MOV.U32 R11, RZ, RZ, R12 ;  /* 0x000000ffff0b7224 */ /* 0x001fe400078e000c */
        /* <DEDUP_REMOVED lines=10> */
.L_x_2123:
[----:B------:R-:W-:Y:S05]  /*2a80*/  BSYNC.RECONVERGENT B1 ;  /* 0x0000000000017941 */ /* 0x000fea0003800200 */
.L_x_2122:
[----:B------:R-:W-:Y:S01]  /*2a90*/  UISETP.GE.AND UP0, UPT, UR4, 0x41, UPT ;  /* 0x000000410400788c */ /* 0x000fe2000bf06270 */
[----:B------:R-:W-:Y:S02]  /*2aa0*/  IMAD.MOV.U32 R9, RZ, RZ, R11 ;  /* 0x000000ffff097224 */ /* 0x000fe400078e000b */
[----:B------:R-:W-:Y:S02]  /*2ab0*/  IMAD.MOV.U32 R0, RZ, RZ, R8 ;  /* 0x000000ffff007224 */ /* 0x000fe400078e0008 */
[----:B------:R-:W-:Y:S02]  /*2ac0*/  IMAD.MOV.U32 R2, RZ, RZ, R4 ;  /* 0x000000ffff027224 */ /* 0x000fe400078e0004 */
[----:B------:R-:W-:Y:S02]  /*2ad0*/  IMAD.MOV.U32 R3, RZ, RZ, R5 ;  /* 0x000000ffff037224 */ /* 0x000fe400078e0005 */
[----:B------:R-:W-:Y:S05]  /*2ae0*/  BRA.U !UP0, `(.L_x_2124) ;  /* 0x00000001086c7547 */ /* 0x000fea000b800000 */
[----:B------:R-:W0:Y:S01]  /*2af0*/  S2R R3, SR_CgaCtaId ;  /* 0x0000000000037919 */ /* 0x000e220000008800 */
[----:B------:R-:W-:Y:S01]  /*2b00*/  MOV R0, 0x400 ;  /* 0x0000040000007802 */ /* 0x000fe20000000f00 */
[----:B------:R-:W-:Y:S01]  /*2b10*/  BSSY.RECONVERGENT B1, `(.L_x_2124) ;  /* 0x0000018000017945 */ /* 0x000fe20003800200 */
[----:B------:R-:W-:Y:S02]  /*2b20*/  IMAD.MOV.U32 R9, RZ, RZ, R11 ;  /* 0x000000ffff097224 */ /* 0x000fe400078e000b */
[----:B------:R-:W-:Y:S01]  /*2b30*/  IMAD.MOV.U32 R2, RZ, RZ, R4 ;  /* 0x000000ffff027224 */ /* 0x000fe200078e0004 */
[----:B0-----:R-:W-:Y:S01]  /*2b40*/  LEA R10, R3, R0, 0x18 ;  /* 0x00000000030a7211 */ /* 0x001fe200078ec0ff */
[----:B------:R-:W-:Y:S02]  /*2b50*/  IMAD.MOV.U32 R0, RZ, RZ, R8 ;  /* 0x000000ffff007224 */ /* 0x000fe400078e0008 */
[----:B------:R-:W-:Y:S02]  /*2b60*/  IMAD.MOV.U32 R3, RZ, RZ, R5 ;  /* 0x000000ffff037224 */ /* 0x000fe400078e0005 */
        /* <DEDUP_REMOVED lines=18> */
.L_x_2125:
[----:B------:R-:W-:Y:S05]  /*2c90*/  BSYNC.RECONVERGENT B1 ;  /* 0x0000000000017941 */ /* 0x000fea0003800200 */
.L_x_2124:
        /* <DEDUP_REMOVED lines=32> */
.L_x_2127:
[----:B------:R-:W-:Y:S05]  /*2ea0*/  BSYNC.RECONVERGENT B1 ;  /* 0x0000000000017941 */ /* 0x000fea0003800200 */
.L_x_2126:
        /* <DEDUP_REMOVED lines=32> */
.L_x_2129:
[----:B------:R-:W-:Y:S05]  /*30b0*/  BSYNC.RECONVERGENT B1 ;  /* 0x0000000000017941 */ /* 0x000fea0003800200 */
.L_x_2128:
        /* <DEDUP_REMOVED lines=32> */
.L_x_2131:
[----:B------:R-:W-:Y:S05]  /*32c0*/  BSYNC.RECONVERGENT B1 ;  /* 0x0000000000017941 */ /* 0x000fea0003800200 */
.L_x_2130:
        /* <DEDUP_REMOVED lines=32> */
.L_x_2133:
[----:B------:R-:W-:Y:S05]  /*34d0*/  BSYNC.RECONVERGENT B1 ;  /* 0x0000000000017941 */ /* 0x000fea0003800200 */
.L_x_2132:
        /* <DEDUP_REMOVED lines=16> */
[----:B------:R2:W4:Y:S01]  /*35e0*/  LDS.64 R20, [R8+0x80] ;  /* 0x0000800008147984 */ /* 0x0005220000000a00 */
[----:B------:R-:W-:Y:S01]  /*35f0*/  DSETP.GEU.AND P0, PT, R4, R6, PT ;  /* 0x000000060400722a */ /* 0x000fe20003f0e000 */
[----:B------:R-:W-:Y:S02]  /*3600*/  IMAD.MOV.U32 R2, RZ, RZ, R4 ;  /* 0x000000ffff027224 */ /* 0x000fe400078e0004 */
[----:B------:R-:W-:-:S11]  /*3610*/  IMAD.MOV.U32 R3, RZ, RZ, R5 ;  /* 0x000000ffff037224 */ /* 0x000fd600078e0005 */
[----:B--2---:R-:W-:Y:S05]  /*3620*/  @!P0 BRA `(.L_x_2097) ;  /* 0x0000003c008c8947 */ /* 0x004fea0003800000 */
[CC--:B----4-:R-:W-:Y:S02]  /*3630*/  ISETP.GE.U32.AND P0, PT, R9.reuse, R20.reuse, PT ;  /* 0x000000140900720c */ /* 0x0d0fe40003f06070 */
        /* <DEDUP_REMOVED lines=8> */
.L_x_2065:
[----:B------:R-:W1:Y:S01]  /*36c0*/  S2R R0, SR_TID.X ;  /* 0x0000000000007919 */ /* 0x000e620000002100 */
[----:B------:R-:W1:Y:S02]  /*36d0*/  LDC.64 R12, c[0x0][0x380] ;  /* 0x0000e000ff0c7b82 */ /* 0x000e640000000a00 */
[----:B-1----:R-:W-:-:S05]  /*36e0*/  IMAD.WIDE.U32 R12, R0, 0x10, R12 ;  /* 0x00000010000c7825 */ /* 0x002fca00078e000c */
[----:B0-----:R-:W2:Y:S04]  /*36f0*/  LDG.E.64.CONSTANT R20, desc[UR10][R12.64] ;  /* 0x0000000a0c147981 */ /* 0x001ea8000c1e9b00 */
[----:B------:R-:W3:Y:S04]  /*3700*/  LDG.E.64.CONSTANT R10, desc[UR10][R12.64+0x1000] ;  /* 0x0010000a0c0a7981 */ /* 0x000ee8000c1e9b00 */
[----:B------:R-:W4:Y:S04]  /*3710*/  LDG.E.64.CONSTANT R22, desc[UR10][R12.64+0x8] ;  /* 0x0000080a0c167981 */ /* 0x000f28000c1e9b00 */
[----:B------:R0:W5:Y:S04]  /*3720*/  LDG.E.64.CONSTANT R16, desc[UR10][R12.64+0x2000] ;  /* 0x0020000a0c107981 */ /* 0x000168000c1e9b00 */
[----:B------:R0:W5:Y:S04]  /*3730*/  LDG.E.64.CONSTANT R8, desc[UR10][R12.64+0x3000] ;  /* 0x0030000a0c087981 */ /* 0x000168000c1e9b00 */
[----:B------:R0:W5:Y:S04]  /*3740*/  LDG.E.64.CONSTANT R4, desc[UR10][R12.64+0x4000] ;  /* 0x0040000a0c047981 */ /* 0x000168000c1e9b00 */
[----:B------:R0:W5:Y:S04]  /*3750*/  LDG.E.64.CONSTANT R24, desc[UR10][R12.64+0x2008] ;  /* 0x0020080a0c187981 */ /* 0x000168000c1e9b00 */
[----:B------:R0:W5:Y:S04]  /*3760*/  LDG.E.64.CONSTANT R6, desc[UR10][R12.64+0x3008] ;  /* 0x0030080a0c067981 */ /* 0x000168000c1e9b00 */
[----:B------:R0:W5:Y:S01]  /*3770*/  LDG.E.64.CONSTANT R2, desc[UR10][R12.64+0x4008] ;  /* 0x0040080a0c027981 */ /* 0x000162000c1e9b00 */
[----:B------:R-:W-:Y:S01]  /*3780*/  BSSY.RECONVERGENT B1, `(.L_x_2134) ;  /* 0x0000014000017945 */ /* 0x000fe20003800200 */
[----:B--2---:R-:W-:-:S02]  /*3790*/  IMAD.MOV.U32 R18, RZ, RZ, R20 ;  /* 0x000000ffff127224 */ /* 0x004fc400078e0014 */
[----:B------:R-:W-:Y:S01]  /*37a0*/  IMAD.MOV.U32 R19, RZ, RZ, R21 ;  /* 0x000000ffff137224 */ /* 0x000fe200078e0015 */
[----:B---3--:R-:W-:Y:S01]  /*37b0*/  DSETP.GEU.AND P0, PT, R20, R10, PT ;  /* 0x0000000a1400722a */ /* 0x008fe20003f0e000 */
[----:B----4-:R-:W-:Y:S02]  /*37c0*/  IMAD.MOV.U32 R14, RZ, RZ, R22 ;  /* 0x000000ffff0e7224 */ /* 0x010fe400078e0016 */
[----:B------:R-:W-:-:S11]  /*37d0*/  IMAD.MOV.U32 R15, RZ, RZ, R23 ;  /* 0x000000ffff0f7224 */ /* 0x000fd600078e0017 */
[----:B0-----:R-:W-:Y:S05]  /*37e0*/  @!P0 BRA `(.L_x_2135) ;  /* 0x0000000000348947 */ /* 0x001fea0003800000 */
[----:B------:R0:W5:Y:S01]  /*37f0*/  LDG.E.64.CONSTANT R14, desc[UR10][R12.64+0x1008] ;  /* 0x0010080a0c0e7981 */ /* 0x000162000c1e9b00 */
[----:B------:R-:W-:Y:S01]  /*3800*/  DSETP.GEU.AND P0, PT, R10, R20, PT ;  /* 0x000000140a00722a */ /* 0x000fe20003f0e000 */
[----:B------:R-:W-:Y:S02]  /*3810*/  IMAD.MOV.U32 R18, RZ, RZ, R10 ;  /* 0x000000ffff127224 */ /* 0x000fe400078e000a */
[----:B------:R-:W-:-:S11]  /*3820*/  IMAD.MOV.U32 R19, RZ, RZ, R11 ;  /* 0x000000ffff137224 */ /* 0x000fd600078e000b */
[----:B0-----:R-:W-:Y:S05]  /*3830*/  @!P0 BRA `(.L_x_2135) ;  /* 0x0000000000208947 */ /* 0x001fea0003800000 */
        /* <DEDUP_REMOVED lines=8> */
.L_x_2135:
[----:B------:R-:W-:Y:S05]  /*38c0*/  BSYNC.RECONVERGENT B1 ;  /* 0x0000000000017941 */ /* 0x000fea0003800200 */
.L_x_2134:
        /* <DEDUP_REMOVED lines=21> */
.L_x_2137:
[----:B------:R-:W-:Y:S05]  /*3a20*/  BSYNC.RECONVERGENT B1 ;  /* 0x0000000000017941 */ /* 0x000fea0003800200 */
.L_x_2136:
        /* <DEDUP_REMOVED lines=21> */
.L_x_2139:
[----:B------:R-:W-:Y:S05]  /*3b80*/  BSYNC.RECONVERGENT B1 ;  /* 0x0000000000017941 */ /* 0x000fea0003800200 */
.L_x_2138:
        /* <DEDUP_REMOVED lines=21> */
.L_x_2141:
[----:B------:R-:W-:Y:S05]  /*3ce0*/  BSYNC.RECONVERGENT B1 ;  /* 0x0000000000017941 */ /* 0x000fea0003800200 */
.L_x_2140:
[----:B------:R-:W-:Y:S01]  /*3cf0*/  UISETP.GE.U32.AND UP0, UPT, UR8, 0xa00, UPT ;  /* 0x00000a000800788c */ /* 0x000fe2000bf06070 */
[----:B------:R-:W-:Y:S02]  /*3d00*/  IMAD.MOV.U32 R17, RZ, RZ, 0x500 ;  /* 0x00000500ff117424 */ /* 0x000fe400078e00ff */
[----:B------:R-:W-:-:S06]  /*3d10*/  IMAD.MOV.U32 R15, RZ, RZ, RZ ;  /* 0x000000ffff0f7224 */ /* 0x000fcc00078e00ff */
[----:B------:R-:W-:Y:S05]  /*3d20*/  BRA.U !UP0, `(.L_x_2142) ;  /* 0x00000019084c7547 */ /* 0x000fea000b800000 */
[----:B------:R-:W-:Y:S01]  /*3d30*/  UIADD3 UR9, UP0, UPT, UR8, -0xa00, URZ ;  /* 0xfffff60008097890 */ /* 0x000fe2000ff1e0ff */
[----:B------:R-:W-:Y:S02]  /*3d40*/  IMAD.MOV.U32 R17, RZ, RZ, 0x500 ;  /* 0x00000500ff117424 */ /* 0x000fe400078e00ff */
[----:B------:R-:W-:Y:S01]  /*3d50*/  IMAD.MOV.U32 R15, RZ, RZ, RZ ;  /* 0x000000ffff0f7224 */ /* 0x000fe200078e00ff */
[----:B------:R-:W-:Y:S02]  /*3d60*/  ULEA.HI.X.SX32 UR8, UR8, 0xffffffff, 0x1, UP0 ;  /* 0xffffffff08087891 */ /* 0x000fe400080f0eff */
[----:B------:R-:W-:Y:S02]  /*3d70*/  UIMAD.WIDE.U32 UR12, UR9, -0x33333333, URZ ;  /* 0xcccccccd090c78a5 */ /* 0x000fe4000f8e00ff */
[----:B------:R-:W-:-:S04]  /*3d80*/  UIMAD.WIDE.U32 UR4, UR8, -0x33333333, URZ ;  /* 0xcccccccd080478a5 */ /* 0x000fc8000f8e00ff */
[----:B------:R-:W-:-:S04]  /*3d90*/  UIMAD.WIDE.U32 UR4, UP0, UR9, -0x33333334, UR4 ;  /* 0xcccccccc090478a5 */ /* 0x000fc8000f800004 */
[----:B------:R-:W-:Y:S02]  /*3da0*/  UIADD3.X UR7, UPT, UPT, URZ, URZ, URZ, UP0, !UPT ;  /* 0x000000ffff077290 */ /* 0x000fe400087fe4ff */
[----:B------:R-:W-:Y:S01]  /*3db0*/  UIADD3 URZ, UP0, UPT, UR13, UR4, URZ ;  /* 0x000000040dff7290 */ /* 0x000fe2000ff1e0ff */
[----:B------:R-:W-:-:S03]  /*3dc0*/  UMOV UR6, UR5 ;  /* 0x0000000500067c82 */ /* 0x000fc60008000000 */
[----:B------:R-:W-:Y:S02]  /*3dd0*/  UIMAD.WIDE.U32.X UR4, UR8, -0x33333334, UR6, UP0 ;  /* 0xcccccccc080478a5 */ /* 0x000fe400080e0406 */
[----:B------:R-:W-:Y:S02]  /*3de0*/  UISETP.GE.U32.AND UP0, UPT, UR9, 0x500, UPT ;  /* 0x000005000900788c */ /* 0x000fe4000bf06070 */
[----:B------:R-:W-:Y:S02]  /*3df0*/  USHF.R.U64 UR6, UR4, 0xa, UR5 ;  /* 0x0000000a04067899 */ /* 0x000fe40008001205 */
[----:B------:R-:W-:-:S09]  /*3e00*/  UISETP.GE.U32.AND.EX UP0, UPT, UR8, URZ, UPT, UP0 ;  /* 0x000000ff0800728c */ /* 0x000fd2000bf06100 */
[----:B------:R-:W-:Y:S05]  /*3e10*/  BRA.U !UP0, `(.L_x_2143) ;  /* 0x0000001108107547 */ /* 0x000fea000b800000 */
[----:B------:R-:W0:Y:S01]  /*3e20*/  LDCU.64 UR8, c[0x0][0x380] ;  /* 0x00007000ff0877ac */ /* 0x000e220008000a00 */
[----:B------:R-:W-:Y:S02]  /*3e30*/  IMAD.MOV.U32 R17, RZ, RZ, 0x500 ;  /* 0x00000500ff117424 */ /* 0x000fe400078e00ff */
[----:B------:R-:W-:Y:S01]  /*3e40*/  IMAD.MOV.U32 R15, RZ, RZ, RZ ;  /* 0x000000ffff0f7224 */ /* 0x000fe200078e00ff */
[----:B------:R-:W-:-:S04]  /*3e50*/  UIADD3 UR4, UP0, UPT, UR6, 0x1, URZ ;  /* 0x0000000106047890 */ /* 0x000fc8000ff1e0ff */
[----:B------:R-:W-:Y:S02]  /*3e60*/  ULEA.HI.X UR5, UR5, URZ, URZ, 0x16, UP0 ;  /* 0x000000ff05057291 */ /* 0x000fe400080fb4ff */
[----:B------:R-:W-:Y:S02]  /*3e70*/  ULOP3.LUT UR4, UR4, 0xfffffffe, URZ, 0xc0, !UPT ;  /* 0xfffffffe04047892 */ /* 0x000fe4000f8ec0ff */
[----:B------:R-:W-:Y:S01]  /*3e80*/  ULOP3.LUT UR5, UR5, 0x7fffff, URZ, 0xc0, !UPT ;  /* 0x007fffff05057892 */ /* 0x000fe2000f8ec0ff */
[----:B0-----:R-:W-:-:S04]  /*3e90*/  LEA R10, P0, R0, UR8, 0x4 ;  /* 0x00000008000a7c11 */ /* 0x001fc8000f8020ff */
[----:B------:R-:W-:Y:S02]  /*3ea0*/  IADD3 R10, P1, PT, R10, 0xe008, RZ ;  /* 0x0000e0080a0a7810 */ /* 0x000fe40007f3e0ff */
[----:B------:R-:W-:-:S05]  /*3eb0*/  LEA.HI.X R11, R0, UR9, RZ, 0x4, P0 ;  /* 0x00000009000b7c11 */ /* 0x000fca00080f24ff */
[----:B------:R-:W-:-:S07]  /*3ec0*/  IMAD.X R11, RZ, RZ, R11, P1 ;  /* 0x000000ffff0b7224 */ /* 0x000fce00008e060b */
.L_x_2164:
[----:B------:R-:W2:Y:S04]  /*3ed0*/  LDG.E.64.CONSTANT R28, desc[UR10][R10.64+-0x9008] ;  /* 0xff6ff80a0a1c7981 */ /* 0x000ea8000c1e9b00 */
[----:B------:R0:W5:Y:S04]  /*3ee0*/  LDG.E.64.CONSTANT R26, desc[UR10][R10.64+-0x8008] ;  /* 0xff7ff80a0a1a7981 */ /* 0x000168000c1e9b00 */
[----:B------:R0:W5:Y:S04]  /*3ef0*/  LDG.E.64.CONSTANT R22, desc[UR10][R10.64+-0x7008] ;  /* 0xff8ff80a0a167981 */ /* 0x000168000c1e9b00 */
[----:B------:R0:W5:Y:S04]  /*3f00*/  LDG.E.64.CONSTANT R4, desc[UR10][R10.64+-0x6008] ;  /* 0xff9ff80a0a047981 */ /* 0x000168000c1e9b00 */
[----:B------:R0:W5:Y:S04]  /*3f10*/  LDG.E.64.CONSTANT R2, desc[UR10][R10.64+-0x5008] ;  /* 0xffaff80a0a027981 */ /* 0x000168000c1e9b00 */
[----:B------:R0:W5:Y:S04]  /*3f20*/  LDG.E.64.CONSTANT R8, desc[UR10][R10.64+-0x4008] ;  /* 0xffbff80a0a087981 */ /* 0x000168000c1e9b00 */
[----:B------:R0:W5:Y:S01]  /*3f30*/  LDG.E.64.CONSTANT R6, desc[UR10][R10.64+-0x3008] ;  /* 0xffcff80a0a067981 */ /* 0x000162000c1e9b00 */
[----:B------:R-:W-:Y:S01]  /*3f40*/  UIADD3 UR4, UP0, UPT, UR4, -0x2, URZ ;  /* 0xfffffffe04047890 */ /* 0x000fe2000ff1e0ff */
[----:B------:R-:W-:Y:S01]  /*3f50*/  BSSY.RECONVERGENT B1, `(.L_x_2144) ;  /* 0x0000019000017945 */ /* 0x000fe20003800200 */
[----:B------:R-:W-:-:S02]  /*3f60*/  IMAD.MOV.U32 R37, RZ, RZ, R14 ;  /* 0x000000ffff257224 */ /* 0x000fc400078e000e */
[----:B------:R-:W-:Y:S01]  /*3f70*/  UIADD3.X UR5, UPT, UPT, UR5, -0x1, URZ, UP0, !UPT ;  /* 0xffffffff05057890 */ /* 0x000fe200087fe4ff */
[----:B------:R-:W-:Y:S01]  /*3f80*/  IMAD.MOV.U32 R16, RZ, RZ, R21 ;  /* 0x000000ffff107224 */ /* 0x000fe200078e0015 */
[----:B------:R-:W-:Y:S01]  /*3f90*/  UISETP.NE.U32.AND UP0, UPT, UR4, URZ, UPT ;  /* 0x000000ff0400728c */ /* 0x000fe2000bf05070 */
[----:B------:R-:W-:Y:S02]  /*3fa0*/  IMAD.MOV.U32 R24, RZ, RZ, R18 ;  /* 0x000000ffff187224 */ /* 0x000fe400078e0012 */
[----:B------:R-:W-:Y:S01]  /*3fb0*/  IMAD.MOV.U32 R25, RZ, RZ, R19 ;  /* 0x000000ffff197224 */ /* 0x000fe200078e0013 */
[----:B------:R-:W-:Y:S01]  /*3fc0*/  UISETP.NE.AND.EX UP0, UPT, UR5, URZ, UPT, UP0 ;  /* 0x000000ff0500728c */ /* 0x000fe2000bf05300 */
        /* <DEDUP_REMOVED lines=17> */
.L_x_2145:
[----:B------:R-:W-:Y:S05]  /*40e0*/  BSYNC.RECONVERGENT B1 ;  /* 0x0000000000017941 */ /* 0x000fea0003800200 */
.L_x_2144:
[----:B------:R0:W5:Y:S02]  /*40f0*/  LDG.E.64.CONSTANT R18, desc[UR10][R10.64+-0x8000] ;  /* 0xff80000a0a127981 */ /* 0x000164000c1e9b00 */
[----:B-----5:R-:W-:Y:S01]  /*4100*/  DSETP.GEU.AND P0, PT, R24, R26, PT ;  /* 0x0000001a1800722a */ /* 0x020fe20003f0e000 */
[----:B------:R-:W-:Y:S01]  /*4110*/  BSSY.RECONVERGENT B1, `(.L_x_2146) ;  /* 0x0000014000017945 */ /* 0x000fe20003800200 */
[----:B------:R-:W-:Y:S02]  /*4120*/  IMAD.MOV.U32 R33, RZ, RZ, R37 ;  /* 0x000000ffff217224 */ /* 0x000fe400078e0025 */
        /* <DEDUP_REMOVED lines=18> */
.L_x_2147:
[----:B------:R-:W-:Y:S05]  /*4250*/  BSYNC.RECONVERGENT B1 ;  /* 0x0000000000017941 */ /* 0x000fea0003800200 */
.L_x_2146:
[----:B------:R0:W5:Y:S01]  /*4260*/  LDG.E.64.CONSTANT R24, desc[UR10][R10.64+-0x7000] ;  /* 0xff90000a0a187981 */ /* 0x000162000c1e9b00 */
[----:B------:R-:W-:Y:S01]  /*4270*/  DSETP.GEU.AND P0, PT, R20, R22, PT ;  /* 0x000000161400722a */ /* 0x000fe20003f0e000 */
[----:B------:R-:W-:Y:S01]  /*4280*/  BSSY.RECONVERGENT B1, `(.L_x_2148) ;  /* 0x0000014000017945 */ /* 0x000fe20003800200 */
[----:B------:R-:W-:Y:S02]  /*4290*/  IMAD.MOV.U32 R29, RZ, RZ, R33 ;  /* 0x000000ffff1d7224 */ /* 0x000fe400078e0021 */
[----:B------:R-:W-:Y:S02]  /*42a0*/  IMAD.MOV.U32 R31, RZ, RZ, R35 ;  /* 0x000000ffff1f7224 */ /* 0x000fe400078e0023 */
[----:B------:R-:W-:Y:S02]  /*42b0*/  IMAD.MOV.U32 R18, RZ, RZ, R20 ;  /* 0x000000ffff127224 */ /* 0x000fe400078e0014 */
[----:B------:R-:W-:-:S06]  /*42c0*/  IMAD.MOV.U32 R19, RZ, RZ, R21 ;  /* 0x000000ffff137224 */ /* 0x000fcc00078e0015 */
[----:B0-----:R-:W-:Y:S05]  /*42d0*/  @!P0 BRA `(.L_x_2149) ;  /* 0x0000000000388947 */ /* 0x001fea0003800000 */
[----:B------:R-:W-:Y:S01]  /*42e0*/  DSETP.GT.AND P0, PT, R20, R22, PT ;  /* 0x000000161400722a */ /* 0x000fe20003f04000 */
[----:B-----5:R-:W-:Y:S02]  /*42f0*/  IMAD.MOV.U32 R29, RZ, RZ, R24 ;  /* 0x000000ffff1d7224 */ /* 0x020fe400078e0018 */
        /* <DEDUP_REMOVED lines=12> */
.L_x_2149:
[----:B------:R-:W-:Y:S05]  /*43c0*/  BSYNC.RECONVERGENT B1 ;  /* 0x0000000000017941 */ /* 0x000fea0003800200 */
.L_x_2148:
[----:B------:R0:W5:Y:S01]  /*43d0*/  LDG.E.64.CONSTANT R22, desc[UR10][R10.64+-0x6000] ;  /* 0xffa0000a0a167981 */ /* 0x000162000c1e9b00 */
[----:B------:R-:W-:Y:S01]  /*43e0*/  DSETP.GEU.AND P0, PT, R18, R4, PT ;  /* 0x000000041200722a */ /* 0x000fe20003f0e000 */
[----:B------:R-:W-:Y:S01]  /*43f0*/  BSSY.RECONVERGENT B1, `(.L_x_2150) ;  /* 0x0000014000017945 */ /* 0x000fe20003800200 */
[----:B-----5:R-:W-:Y:S02]  /*4400*/  IMAD.MOV.U32 R25, RZ, RZ, R29 ;  /* 0x000000ffff197224 */ /* 0x020fe400078e001d */
        /* <DEDUP_REMOVED lines=18> */
.L_x_2151:
[----:B------:R-:W-:Y:S05]  /*4530*/  BSYNC.RECONVERGENT B1 ;  /* 0x0000000000017941 */ /* 0x000fea0003800200 */
.L_x_2150:
        /* <DEDUP_REMOVED lines=22> */
.L_x_2153:
[----:B------:R-:W-:Y:S05]  /*46a0*/  BSYNC.RECONVERGENT B1 ;  /* 0x0000000000017941 */ /* 0x000fea0003800200 */
.L_x_2152:
[----:B------:R0:W5:Y:S04]  /*46b0*/  LDG.E.64.CONSTANT R20, desc[UR10][R10.64+-0x3000] ;  /* 0xffd0000a0a147981 */ /* 0x000168000c1e9b00 */
[----:B------:R0:W5:Y:S04]  /*46c0*/  LDG.E.64.CONSTANT R22, desc[UR10][R10.64+-0x2008] ;  /* 0xffdff80a0a167981 */ /* 0x000168000c1e9b00 */
[----:B------:R0:W5:Y:S04]  /*46d0*/  LDG.E.64.CONSTANT R24, desc[UR10][R10.64+-0x2000] ;  /* 0xffe0000a0a187981 */ /* 0x000168000c1e9b00 */
[----:B------:R0:W5:Y:S04]  /*46e0*/  LDG.E.64.CONSTANT R26, desc[UR10][R10.64+-0x1008] ;  /* 0xffeff80a0a1a7981 */ /* 0x000168000c1e9b00 */
[----:B------:R0:W5:Y:S04]  /*46f0*/  LDG.E.64.CONSTANT R28, desc[UR10][R10.64+-0x1000] ;  /* 0xfff0000a0a1c7981 */ /* 0x000168000c1e9b00 */
[----:B-----5:R0:W5:Y:S04]  /*4700*/  LDG.E.64.CONSTANT R4, desc[UR10][R10.64+-0x8] ;  /* 0xfffff80a0a047981 */ /* 0x020168000c1e9b00 */
[----:B------:R0:W5:Y:S01]  /*4710*/  LDG.E.64.CONSTANT R2, desc[UR10][R10.64] ;  /* 0x0000000a0a027981 */ /* 0x000162000c1e9b00 */
[----:B------:R-:W-:Y:S01]  /*4720*/  DSETP.GEU.AND P0, PT, R18, R8, PT ;  /* 0x000000081200722a */ /* 0x000fe20003f0e000 */
[----:B------:R-:W-:Y:S01]  /*4730*/  BSSY.RECONVERGENT B1, `(.L_x_2154) ;  /* 0x0000015000017945 */ /* 0x000fe20003800200 */
[----:B------:R-:W-:-:S02]  /*4740*/  IMAD.MOV.U32 R16, RZ, RZ, R35 ;  /* 0x000000ffff107224 */ /* 0x000fc400078e0023 */
[----:B------:R-:W-:Y:S02]  /*4750*/  IMAD.MOV.U32 R14, RZ, RZ, R37 ;  /* 0x000000ffff0e7224 */ /* 0x000fe400078e0025 */
[----:B------:R-:W-:Y:S02]  /*4760*/  IMAD.MOV.U32 R30, RZ, RZ, R18 ;  /* 0x000000ffff1e7224 */ /* 0x000fe400078e0012 */
[----:B------:R-:W-:-:S06]  /*4770*/  IMAD.MOV.U32 R31, RZ, RZ, R19 ;  /* 0x000000ffff1f7224 */ /* 0x000fcc00078e0013 */
        /* <DEDUP_REMOVED lines=16> */
.L_x_2155:
[----:B------:R-:W-:Y:S05]  /*4880*/  BSYNC.RECONVERGENT B1 ;  /* 0x0000000000017941 */ /* 0x000fea0003800200 */
.L_x_2154:
        /* <DEDUP_REMOVED lines=21> */
.L_x_2157:
[----:B------:R-:W-:Y:S05]  /*49e0*/  BSYNC.RECONVERGENT B1 ;  /* 0x0000000000017941 */ /* 0x000fea0003800200 */
.L_x_2156:
        /* <DEDUP_REMOVED lines=21> */
.L_x_2159:
[----:B------:R-:W-:Y:S05]  /*4b40*/  BSYNC.RECONVERGENT B1 ;  /* 0x0000000000017941 */ /* 0x000fea0003800200 */
.L_x_2158:
        /* <DEDUP_REMOVED lines=21> */
.L_x_2161:
[----:B------:R-:W-:Y:S05]  /*4ca0*/  BSYNC.RECONVERGENT B1 ;  /* 0x0000000000017941 */ /* 0x000fea0003800200 */
.L_x_2160:
        /* <DEDUP_REMOVED lines=21> */
.L_x_2163:
[----:B------:R-:W-:Y:S05]  /*4e00*/  BSYNC.RECONVERGENT B1 ;  /* 0x0000000000017941 */ /* 0x000fea0003800200 */
.L_x_2162:
[----:B------:R-:W-:Y:S02]  /*4e10*/  IADD3 R17, P0, PT, R17, 0xa00, RZ ;  /* 0x00000a0011117810 */ /* 0x000fe40007f1e0ff */
[----:B------:R-:W-:-:S03]  /*4e20*/  IADD3 R10, P1, PT, R10, 0xa000, RZ ;  /* 0x0000a0000a0a7810 */ /* 0x000fc60007f3e0ff */
[----:B------:R-:W-:Y:S02]  /*4e30*/  IMAD.X R15, RZ, RZ, R15, P0 ;  /* 0x000000ffff0f7224 */ /* 0x000fe400000e060f */
[----:B------:R-:W-:Y:S01]  /*4e40*/  IMAD.X R11, RZ, RZ, R11, P1 ;  /* 0x000000ffff0b7224 */ /* 0x000fe200008e060b */
[----:B------:R-:W-:Y:S07]  /*4e50*/  BRA.U UP0, `(.L_x_2164) ;  /* 0xfffffff1001c7547 */ /* 0x000fee000b83ffff */
.L_x_2143:
[----:B------:R-:W-:-:S04]  /*4e60*/  ULOP3.LUT UR4, UR6, 0x1, URZ, 0xc0, !UPT ;  /* 0x0000000106047892 */ /* 0x000fc8000f8ec0ff */
[----:B------:R-:W-:-:S04]  /*4e70*/  UISETP.NE.U32.AND UP0, UPT, UR4, 0x1, UPT ;  /* 0x000000010400788c */ /* 0x000fc8000bf05070 */
[----:B------:R-:W-:-:S09]  /*4e80*/  UISETP.NE.U32.AND.EX UP0, UPT, URZ, URZ, UPT, UP0 ;  /* 0x000000ffff00728c */ /* 0x000fd2000bf05100 */
[----:B------:R-:W-:Y:S05]  /*4e90*/  BRA.U !UP0, `(.L_x_2142) ;  /* 0x0000000508f07547 */ /* 0x000fea000b800000 */
[----:B------:R-:W-:-:S04]  /*4ea0*/  LEA R30, P0, R17, R12, 0x4 ;  /* 0x0000000c111e7211 */ /* 0x000fc800078020ff */
[----:B------:R-:W-:-:S05]  /*4eb0*/  LEA.HI.X R31, R17, R13, R15, 0x4, P0 ;  /* 0x0000000d111f7211 */ /* 0x000fca00000f240f */
[----:B------:R-:W2:Y:S04]  /*4ec0*/  LDG.E.64.CONSTANT R28, desc[UR10][R30.64] ;  /* 0x0000000a1e1c7981 */ /* 0x000ea8000c1e9b00 */
[----:B------:R0:W5:Y:S04]  /*4ed0*/  LDG.E.64.CONSTANT R26, desc[UR10][R30.64+0x1000] ;  /* 0x0010000a1e1a7981 */ /* 0x000168000c1e9b00 */
[----:B------:R0:W5:Y:S04]  /*4ee0*/  LDG.E.64.CONSTANT R24, desc[UR10][R30.64+0x1008] ;  /* 0x0010080a1e187981 */ /* 0x000168000c1e9b00 */
[----:B------:R0:W5:Y:S04]  /*4ef0*/  LDG.E.64.CONSTANT R22, desc[UR10][R30.64+0x2000] ;  /* 0x0020000a1e167981 */ /* 0x000168000c1e9b00 */
[----:B------:R0:W5:Y:S04]  /*4f00*/  LDG.E.64.CONSTANT R12, desc[UR10][R30.64+0x2008] ;  /* 0x0020080a1e0c7981 */ /* 0x000168000c1e9b00 */
[----:B------:R0:W5:Y:S04]  /*4f10*/  LDG.E.64.CONSTANT R10, desc[UR10][R30.64+0x3000] ;  /* 0x0030000a1e0a7981 */ /* 0x000168000c1e9b00 */
[----:B------:R0:W5:Y:S04]  /*4f20*/  LDG.E.64.CONSTANT R8, desc[UR10][R30.64+0x3008] ;  /* 0x0030080a1e087981 */ /* 0x000168000c1e9b00 */
        /* <DEDUP_REMOVED lines=24> */
.L_x_2166:
[----:B------:R-:W-:Y:S05]  /*50b0*/  BSYNC.RECONVERGENT B1 ;  /* 0x0000000000017941 */ /* 0x000fea0003800200 */
.L_x_2165:
        /* <DEDUP_REMOVED lines=21> */
.L_x_2168:
[----:B------:R-:W-:Y:S05]  /*5210*/  BSYNC.RECONVERGENT B1 ;  /* 0x0000000000017941 */ /* 0x000fea0003800200 */
.L_x_2167:
        /* <DEDUP_REMOVED lines=21> */
.L_x_2170:
[----:B------:R-:W-:Y:S05]  /*5370*/  BSYNC.RECONVERGENT B1 ;  /* 0x0000000000017941 */ /* 0x000fea0003800200 */
.L_x_2169:
        /* <DEDUP_REMOVED lines=21> */
.L_x_2172:
[----:B------:R-:W-:Y:S05]  /*54d0*/  BSYNC.RECONVERGENT B1 ;  /* 0x0000000000017941 */ /* 0x000fea0003800200 */
.L_x_2171:
[----:B------:R-:W-:Y:S01]  /*54e0*/  DSETP.GEU.AND P0, PT, R12, R6, PT ;  /* 0x000000060c00722a */ /* 0x000fe20003f0e000 */
[----:B------:R-:W-:Y:S01]  /*54f0*/  BSSY.RECONVERGENT B1, `(.L_x_2173) ;  /* 0x0000015000017945 */ /* 0x000fe20003800200 */
[----:B------:R-:W-:Y:S01]  /*5500*/  IADD3 R17, P2, PT, R17, 0x500, RZ ;  /* 0x0000050011117810 */ /* 0x000fe20007f5e0ff */
[----:B------:R-:W-:Y:S02]  /*5510*/  IMAD.MOV.U32 R14, RZ, RZ, R23 ;  /* 0x000000ffff0e7224 */ /* 0x000fe400078e0017 */
[----:B------:R-:W-:Y:S02]  /*5520*/  IMAD.MOV.U32 R21, RZ, RZ, R25 ;  /* 0x000000ffff157224 */ /* 0x000fe400078e0019 */
[----:B------:R-:W-:Y:S02]  /*5530*/  IMAD.MOV.U32 R18, RZ, RZ, R12 ;  /* 0x000000ffff127224 */ /* 0x000fe400078e000c */
[----:B------:R-:W-:-:S05]  /*5540*/  IMAD.MOV.U32 R19, RZ, RZ, R13 ;  /* 0x000000ffff137224 */ /* 0x000fca00078e000d */
        /* <DEDUP_REMOVED lines=15> */
.L_x_2174:
[----:B------:R-:W-:Y:S05]  /*5640*/  BSYNC.RECONVERGENT B1 ;  /* 0x0000000000017941 */ /* 0x000fea0003800200 */
.L_x_2173:
[----:B------:R-:W-:-:S07]  /*5650*/  IMAD.X R15, RZ, RZ, R15, P2 ;  /* 0x000000ffff0f7224 */ /* 0x000fce00010e060f */
.L_x_2142:
[----:B------:R-:W0:Y:S02]  /*5660*/  LDCU UR4, c[0x0][0x390] ;  /* 0x00007200ff0477ac */ /* 0x000e240008000800 */
[----:B0-----:R-:W-:Y:S02]  /*5670*/  USHF.R.S32.HI UR5, URZ, 0x1f, UR4 ;  /* 0x0000001fff057899 */ /* 0x001fe40008011404 */
        /* <DEDUP_REMOVED lines=8> */
[----:B------:R-:W-:Y:S03]  /*5700*/  BSSY.RECONVERGENT B2, `(.L_x_2177) ;  /* 0x000002e000027945 */ /* 0x000fe60003800200 */
[----:B------:R-:W-:-:S04]  /*5710*/  IADD3 R16, PT, PT, -R17, UR4, R2 ;  /* 0x0000000411107c10 */ /* 0x000fc8000fffe102 */
[----:B------:R-:W-:-:S04]  /*5720*/  LOP3.LUT R2, R16, 0x300, RZ, 0xc0, !PT ;  /* 0x0000030010027812 */ /* 0x000fc800078ec0ff */
[----:B------:R-:W-:Y:S01]  /*5730*/  ISETP.NE.AND P0, PT, R2, 0x300, PT ;  /* 0x000003000200780c */ /* 0x000fe20003f05270 */
[----:B------:R-:W-:-:S12]  /*5740*/  IMAD.MOV.U32 R2, RZ, RZ, R0 ;  /* 0x000000ffff027224 */ /* 0x000fd800078e0000 */
[----:B------:R-:W-:Y:S05]  /*5750*/  @!P0 BRA `(.L_x_2178) ;  /* 0x0000000000a08947 */ /* 0x000fea0003800000 */
[----:B------:R-:W0:Y:S01]  /*5760*/  LDCU.64 UR6, c[0x0][0x380] ;  /* 0x00007000ff0677ac */ /* 0x000e220008000a00 */
[----:B------:R-:W-:Y:S02]  /*5770*/  IADD3 R5, P0, PT, R0, R17, RZ ;  /* 0x0000001100057210 */ /* 0x000fe40007f1e0ff */
[----:B------:R-:W-:-:S03]  /*5780*/  LEA.HI R2, R16, 0x1, RZ, 0x18 ;  /* 0x0000000110027811 */ /* 0x000fc600078fc0ff */
[----:B------:R-:W-:Y:S01]  /*5790*/  IMAD.X R6, RZ, RZ, R15, P0 ;  /* 0x000000ffff067224 */ /* 0x000fe200000e060f */
[----:B------:R-:W-:Y:S01]  /*57a0*/  LOP3.LUT R4, R2, 0x3, RZ, 0xc0, !PT ;  /* 0x0000000302047812 */ /* 0x000fe200078ec0ff */
[----:B------:R-:W-:-:S04]  /*57b0*/  IMAD.MOV.U32 R2, RZ, RZ, R0 ;  /* 0x000000ffff027224 */ /* 0x000fc800078e0000 */
[----:B------:R-:W-:Y:S01]  /*57c0*/  IMAD.MOV R10, RZ, RZ, -R4 ;  /* 0x000000ffff0a7224 */ /* 0x000fe200078e0a04 */
[----:B0-----:R-:W-:-:S04]  /*57d0*/  LEA R12, P1, R5, UR6, 0x4 ;  /* 0x00000006050c7c11 */ /* 0x001fc8000f8220ff */
[----:B------:R-:W-:-:S09]  /*57e0*/  LEA.HI.X R5, R5, UR7, R6, 0x4, P1 ;  /* 0x0000000705057c11 */ /* 0x000fd200088f2406 */
.L_x_2181:
[----:B------:R-:W-:-:S05]  /*57f0*/  IMAD.MOV.U32 R4, RZ, RZ, R12 ;  /* 0x000000ffff047224 */ /* 0x000fca00078e000c */
[----:B------:R-:W2:Y:S01]  /*5800*/  LDG.E.64.CONSTANT R8, desc[UR10][R4.64] ;  /* 0x0000000a04087981 */ /* 0x000ea2000c1e9b00 */
[----:B------:R-:W-:Y:S01]  /*5810*/  VIADD R10, R10, 0x1 ;  /* 0x000000010a0a7836 */ /* 0x000fe20000000000 */
[----:B------:R-:W-:Y:S01]  /*5820*/  BSSY.RECONVERGENT B3, `(.L_x_2179) ;  /* 0x0000018000037945 */ /* 0x000fe20003800200 */
[----:B------:R-:W-:-:S03]  /*5830*/  IADD3 R12, P3, PT, R4, 0x1000, RZ ;  /* 0x00001000040c7810 */ /* 0x000fc60007f7e0ff */
[----:B------:R-:W-:Y:S01]  /*5840*/  ISETP.NE.AND P2, PT, R10, RZ, PT ;  /* 0x000000ff0a00720c */ /* 0x000fe20003f45270 */
[----:B--2---:R-:W-:-:S14]  /*5850*/  DSETP.GEU.AND P0, PT, R18, R8, PT ;  /* 0x000000081200722a */ /* 0x004fdc0003f0e000 */
        /* <DEDUP_REMOVED lines=20> */
.L_x_2180:
[----:B------:R-:W-:Y:S05]  /*59a0*/  BSYNC.RECONVERGENT B3 ;  /* 0x0000000000037941 */ /* 0x000fea0003800200 */
.L_x_2179:
[----:B------:R-:W-:Y:S02]  /*59b0*/  IMAD.X R5, RZ, RZ, R5, P3 ;  /* 0x000000ffff057224 */ /* 0x000fe400018e0605 */
[----:B------:R-:W-:Y:S01]  /*59c0*/  VIADD R2, R2, 0x100 ;  /* 0x0000010002027836 */ /* 0x000fe20000000000 */
[----:B------:R-:W-:Y:S06]  /*59d0*/  @P2 BRA `(.L_x_2181) ;  /* 0xfffffffc00842947 */ /* 0x000fec000383ffff */
.L_x_2178:
[----:B------:R-:W-:Y:S05]  /*59e0*/  BSYNC.RECONVERGENT B2 ;  /* 0x0000000000027941 */ /* 0x000fea0003800200 */
.L_x_2177:
[----:B------:R-:W-:-:S13]  /*59f0*/  ISETP.GE.U32.AND P0, PT, R16, 0x300, PT ;  /* 0x000003001000780c */ /* 0x000fda0003f06070 */
[----:B------:R-:W-:Y:S05]  /*5a00*/  @!P0 BRA `(.L_x_2176) ;  /* 0x0000000400b08947 */ /* 0x000fea0003800000 */
[----:B------:R-:W0:Y:S01]  /*5a10*/  LDCU.64 UR6, c[0x0][0x380] ;  /* 0x00007000ff0677ac */ /* 0x000e220008000a00 */
[----:B------:R-:W-:-:S05]  /*5a20*/  IADD3 R5, P0, PT, R2, R17, RZ ;  /* 0x0000001102057210 */ /* 0x000fca0007f1e0ff */
[----:B------:R-:W-:Y:S01]  /*5a30*/  IMAD.X R6, RZ, RZ, R15, P0 ;  /* 0x000000ffff067224 */ /* 0x000fe200000e060f */
[----:B0-----:R-:W-:-:S04]  /*5a40*/  LEA R4, P1, R5, UR6, 0x4 ;  /* 0x0000000605047c11 */ /* 0x001fc8000f8220ff */
[----:B------:R-:W-:Y:S02]  /*5a50*/  IADD3 R4, P0, PT, R4, 0x3008, RZ ;  /* 0x0000300804047810 */ /* 0x000fe40007f1e0ff */
[----:B------:R-:W-:-:S05]  /*5a60*/  LEA.HI.X R5, R5, UR7, R6, 0x4, P1 ;  /* 0x0000000705057c11 */ /* 0x000fca00088f2406 */
[----:B------:R-:W-:-:S07]  /*5a70*/  IMAD.X R5, RZ, RZ, R5, P0 ;  /* 0x000000ffff057224 */ /* 0x000fce00000e0605 */
.L_x_2190:
[----:B------:R-:W2:Y:S04]  /*5a80*/  LDG.E.64.CONSTANT R16, desc[UR10][R4.64+-0x3008] ;  /* 0xffcff80a04107981 */ /* 0x000ea8000c1e9b00 */
        /* <DEDUP_REMOVED lines=25> */
.L_x_2183:
[----:B------:R-:W-:Y:S05]  /*5c20*/  BSYNC.RECONVERGENT B2 ;  /* 0x0000000000027941 */ /* 0x000fea0003800200 */
.L_x_2182:
        /* <DEDUP_REMOVED lines=22> */
.L_x_2185:
[----:B------:R-:W-:Y:S05]  /*5d90*/  BSYNC.RECONVERGENT B2 ;  /* 0x0000000000027941 */ /* 0x000fea0003800200 */
.L_x_2184:
        /* <DEDUP_REMOVED lines=22> */
.L_x_2187:
[----:B------:R-:W-:Y:S05]  /*5f00*/  BSYNC.RECONVERGENT B2 ;  /* 0x0000000000027941 */ /* 0x000fea0003800200 */
.L_x_2186:
        /* <DEDUP_REMOVED lines=22> */
.L_x_2189:
[----:B------:R-:W-:Y:S05]  /*6070*/  BSYNC.RECONVERGENT B2 ;  /* 0x0000000000027941 */ /* 0x000fea0003800200 */
.L_x_2188:
[----:B------:R-:W-:Y:S01]  /*6080*/  VIADD R2, R2, 0x400 ;  /* 0x0000040002027836 */ /* 0x000fe20000000000 */
[----:B------:R-:W-:-:S04]  /*6090*/  IADD3 R4, P1, PT, R4, 0x4000, RZ ;  /* 0x0000400004047810 */ /* 0x000fc80007f3e0ff */
[----:B------:R-:W-:Y:S01]  /*60a0*/  ISETP.GE.AND P0, PT, R2, R3, PT ;  /* 0x000000030200720c */ /* 0x000fe20003f06270 */
[----:B------:R-:W-:-:S12]  /*60b0*/  IMAD.X R5, RZ, RZ, R5, P1 ;  /* 0x000000ffff057224 */ /* 0x000fd800008e0605 */
[----:B------:R-:W-:Y:S05]  /*60c0*/  @!P0 BRA `(.L_x_2190) ;  /* 0xfffffff8006c8947 */ /* 0x000fea000383ffff */
.L_x_2176:
[----:B------:R-:W-:Y:S05]  /*60d0*/  BSYNC.RECONVERGENT B1 ;  /* 0x0000000000017941 */ /* 0x000fea0003800200 */
.L_x_2175:
[----:B------:R-:W0:Y:S01]  /*60e0*/  S2R R2, SR_LANEID ;  /* 0x0000000000027919 */ /* 0x000e220000000000 */
[----:B------:R-:W-:Y:S01]  /*60f0*/  BSSY.RECONVERGENT B1, `(.L_x_2191) ;  /* 0x000001a000017945 */ /* 0x000fe20003800200 */
[----:B------:R-:W-:Y:S01]  /*6100*/  IMAD.MOV.U32 R3, RZ, RZ, R14 ;  /* 0x000000ffff037224 */ /* 0x000fe200078e000e */
[----:B------:R-:W-:Y:S01]  /*6110*/  SHFL.DOWN PT, R6, R18, 0x1, 0x1f ;  /* 0x08201f0012067f89 */ /* 0x000fe200000e0000 */
[----:B------:R-:W-:Y:S02]  /*6120*/  IMAD.MOV.U32 R12, RZ, RZ, R21 ;  /* 0x000000ffff0c7224 */ /* 0x000fe400078e0015 */
[----:B------:R-:W-:Y:S01]  /*6130*/  IMAD.MOV.U32 R4, RZ, RZ, R18 ;  /* 0x000000ffff047224 */ /* 0x000fe200078e0012 */
[----:B------:R-:W1:Y:S01]  /*6140*/  SHFL.DOWN PT, R7, R19, 0x1, 0x1f ;  /* 0x08201f0013077f89 */ /* 0x000e6200000e0000 */
[----:B------:R-:W-:-:S03]  /*6150*/  IMAD.MOV.U32 R5, RZ, RZ, R19 ;  /* 0x000000ffff057224 */ /* 0x000fc600078e0013 */
[----:B------:R2:W3:Y:S04]  /*6160*/  SHFL.DOWN PT, R9, R14, 0x1, 0x1f ;  /* 0x08201f000e097f89 */ /* 0x0004e800000e0000 */
[----:B------:R2:W4:Y:S01]  /*6170*/  SHFL.DOWN PT, R8, R21, 0x1, 0x1f ;  /* 0x08201f0015087f89 */ /* 0x00052200000e0000 */
[----:B-1----:R-:W-:-:S06]  /*6180*/  DSETP.GEU.AND P0, PT, R18, R6, PT ;  /* 0x000000061200722a */ /* 0x002fcc0003f0e000 */
[----:B0-----:R-:W-:-:S13]  /*6190*/  ISETP.GT.OR P0, PT, R2, 0x1e, !P0 ;  /* 0x0000001e0200780c */ /* 0x001fda0004704670 */
[----:B--234-:R-:W-:Y:S05]  /*61a0*/  @P0 BRA `(.L_x_2192) ;  /* 0x0000000000380947 */ /* 0x01cfea0003800000 */
        /* <DEDUP_REMOVED lines=14> */
.L_x_2192:
[----:B------:R-:W-:Y:S05]  /*6290*/  BSYNC.RECONVERGENT B1 ;  /* 0x0000000000017941 */ /* 0x000fea0003800200 */
.L_x_2191:
        /* <DEDUP_REMOVED lines=26> */
.L_x_2194:
[----:B------:R-:W-:Y:S05]  /*6440*/  BSYNC.RECONVERGENT B1 ;  /* 0x0000000000017941 */ /* 0x000fea0003800200 */
.L_x_2193:
        /* <DEDUP_REMOVED lines=26> */
.L_x_2196:
[----:B------:R-:W-:Y:S05]  /*65f0*/  BSYNC.RECONVERGENT B1 ;  /* 0x0000000000017941 */ /* 0x000fea0003800200 */
.L_x_2195:
        /* <DEDUP_REMOVED lines=26> */
.L_x_2198:
[----:B------:R-:W-:Y:S05]  /*67a0*/  BSYNC.RECONVERGENT B1 ;  /* 0x0000000000017941 */ /* 0x000fea0003800200 */
.L_x_2197:
[----:B------:R-:W-:Y:S01]  /*67b0*/  SHFL.DOWN PT, R4, R6, 0x10, 0x1f ;  /* 0x0a001f0006047f89 */ /* 0x000fe200000e0000 */
[----:B------:R-:W-:Y:S01]  /*67c0*/  BSSY.RECONVERGENT B1, `(.L_x_2199) ;  /* 0x000001a000017945 */ /* 0x000fe20003800200 */
[----:B------:R-:W-:Y:S01]  /*67d0*/  ISETP.NE.AND P1, PT, R2, RZ, PT ;  /* 0x000000ff0200720c */ /* 0x000fe20003f25270 */
[----:B------:R-:W-:Y:S01]  /*67e0*/  IMAD.MOV.U32 R20, RZ, RZ, R10 ;  /* 0x000000ffff147224 */ /* 0x000fe200078e000a */
[----:B------:R-:W0:Y:S01]  /*67f0*/  SHFL.DOWN PT, R5, R7, 0x10, 0x1f ;  /* 0x0a001f0007057f89 */ /* 0x000e2200000e0000 */
[----:B------:R-:W-:Y:S02]  /*6800*/  IMAD.MOV.U32 R21, RZ, RZ, R11 ;  /* 0x000000ffff157224 */ /* 0x000fe400078e000b */
[----:B------:R-:W-:Y:S01]  /*6810*/  IMAD.MOV.U32 R3, RZ, RZ, R7 ;  /* 0x000000ffff037224 */ /* 0x000fe200078e0007 */
[----:B------:R1:W2:Y:S04]  /*6820*/  SHFL.DOWN PT, R9, R10, 0x10, 0x1f ;  /* 0x0a001f000a097f89 */ /* 0x0002a800000e0000 */
[----:B------:R1:W3:Y:S01]  /*6830*/  SHFL.DOWN PT, R8, R11, 0x10, 0x1f ;  /* 0x0a001f000b087f89 */ /* 0x0002e200000e0000 */
[----:B0-----:R-:W-:-:S06]  /*6840*/  DSETP.GEU.AND P0, PT, R6, R4, PT ;  /* 0x000000040600722a */ /* 0x001fcc0003f0e000 */
[----:B------:R-:W-:Y:S01]  /*6850*/  ISETP.GT.OR P0, PT, R2, 0xf, !P0 ;  /* 0x0000000f0200780c */ /* 0x000fe20004704670 */
        /* <DEDUP_REMOVED lines=16> */
.L_x_2200:
[----:B------:R-:W-:Y:S05]  /*6960*/  BSYNC.RECONVERGENT B1 ;  /* 0x0000000000017941 */ /* 0x000fea0003800200 */
.L_x_2199:
        /* <DEDUP_REMOVED lines=10> */
.L_x_2202:
[----:B------:R-:W-:Y:S05]  /*6a10*/  BSYNC.RECONVERGENT B1 ;  /* 0x0000000000017941 */ /* 0x000fea0003800200 */
.L_x_2201:
[----:B------:R-:W-:Y:S01]  /*6a20*/  BAR.SYNC.DEFER_BLOCKING 0x0 ;  /* 0x0000000000007b1d */ /* 0x000fe20000010000 */
[----:B------:R-:W-:-:S13]  /*6a30*/  ISETP.NE.AND P1, PT, R0, RZ, PT ;  /* 0x000000ff0000720c */ /* 0x000fda0003f25270 */
[----:B------:R-:W-:Y:S05]  /*6a40*/  @P1 BRA `(.L_x_2097) ;  /* 0x0000000800841947 */ /* 0x000fea0003800000 */
[----:B0-----:R-:W0:Y:S01]  /*6a50*/  S2R R5, SR_CgaCtaId ;  /* 0x0000000000057919 */ /* 0x001e220000008800 */
[----:B------:R-:W-:Y:S01]  /*6a60*/  MOV R0, 0x400 ;  /* 0x0000040000007802 */ /* 0x000fe20000000f00 */
[----:B------:R-:W-:Y:S01]  /*6a70*/  BSSY.RECONVERGENT B1, `(.L_x_2203) ;  /* 0x000001a000017945 */ /* 0x000fe20003800200 */
[----:B------:R-:W-:Y:S02]  /*6a80*/  IMAD.MOV.U32 R33, RZ, RZ, R20 ;  /* 0x000000ffff217224 */ /* 0x000fe400078e0014 */
[----:B------:R-:W-:Y:S02]  /*6a90*/  IMAD.MOV.U32 R31, RZ, RZ, R21 ;  /* 0x000000ffff1f7224 */ /* 0x000fe400078e0015 */
[----:B------:R-:W-:Y:S02]  /*6aa0*/  IMAD.MOV.U32 R28, RZ, RZ, R2 ;  /* 0x000000ffff1c7224 */ /* 0x000fe400078e0002 */
[----:B------:R-:W-:Y:S01]  /*6ab0*/  IMAD.MOV.U32 R29, RZ, RZ, R3 ;  /* 0x000000ffff1d7224 */ /* 0x000fe200078e0003 */
[----:B0-----:R-:W-:-:S05]  /*6ac0*/  LEA R0, R5, R0, 0x18 ;  /* 0x0000000005007211 */ /* 0x001fca00078ec0ff */
[----:B------:R-:W0:Y:S04]  /*6ad0*/  LDS.64 R16, [R0+0x18] ;  /* 0x0000180000107984 */ /* 0x000e280000000a00 */
[----:B------:R1:W2:Y:S04]  /*6ae0*/  LDS.128 R12, [R0+0x40] ;  /* 0x00004000000c7984 */ /* 0x0002a80000000c00 */
[----:B------:R1:W3:Y:S04]  /*6af0*/  LDS.128 R8, [R0+0x50] ;  /* 0x0000500000087984 */ /* 0x0002e80000000c00 */
[----:B------:R1:W4:Y:S01]  /*6b00*/  LDS.128 R4, [R0+0x20] ;  /* 0x0000200000047984 */ /* 0x0003220000000c00 */
[----:B0-----:R-:W-:-:S14]  /*6b10*/  DSETP.GEU.AND P0, PT, R2, R16, PT ;  /* 0x000000100200722a */ /* 0x001fdc0003f0e000 */
[----:B-1234-:R-:W-:Y:S05]  /*6b20*/  @!P0 BRA `(.L_x_2204) ;  /* 0x0000000000388947 */ /* 0x01efea0003800000 */
        /* <DEDUP_REMOVED lines=14> */
.L_x_2204:
[----:B------:R-:W-:Y:S05]  /*6c10*/  BSYNC.RECONVERGENT B1 ;  /* 0x0000000000017941 */ /* 0x000fea0003800200 */
.L_x_2203:
        /* <DEDUP_REMOVED lines=24> */
.L_x_2206:
[----:B------:R-:W-:Y:S05]  /*6da0*/  BSYNC.RECONVERGENT B1 ;  /* 0x0000000000017941 */ /* 0x000fea0003800200 */
.L_x_2205:
        /* <DEDUP_REMOVED lines=21> */
.L_x_2208:
[----:B------:R-:W-:Y:S05]  /*6f00*/  BSYNC.RECONVERGENT B1 ;  /* 0x0000000000017941 */ /* 0x000fea0003800200 */
.L_x_2207:
        /* <DEDUP_REMOVED lines=21> */
.L_x_2210:
[----:B------:R-:W-:Y:S05]  /*7060*/  BSYNC.RECONVERGENT B1 ;  /* 0x0000000000017941 */ /* 0x000fea0003800200 */
.L_x_2209:
        /* <DEDUP_REMOVED lines=21> */
.L_x_2212:
[----:B------:R-:W-:Y:S05]  /*71c0*/  BSYNC.RECONVERGENT B1 ;  /* 0x0000000000017941 */ /* 0x000fea0003800200 */
.L_x_2211:
        /* <DEDUP_REMOVED lines=21> */
.L_x_2214:
[----:B------:R-:W-:Y:S05]  /*7320*/  BSYNC.RECONVERGENT B1 ;  /* 0x0000000000017941 */ /* 0x000fea0003800200 */
.L_x_2213:
[----:B--2---:R-:W-:Y:S01]  /*7330*/  DSETP.GEU.AND P0, PT, R6, R18, PT ;  /* 0x000000120600722a */ /* 0x004fe20003f0e000 */
[----:B------:R-:W-:Y:S02]  /*7340*/  IMAD.MOV.U32 R20, RZ, RZ, R9 ;  /* 0x000000ffff147224 */ /* 0x000fe400078e0009 */
[----:B------:R-:W-:Y:S02]  /*7350*/  IMAD.MOV.U32 R21, RZ, RZ, R8 ;  /* 0x000000ffff157224 */ /* 0x000fe400078e0008 */
[----:B------:R-:W-:Y:S02]  /*7360*/  IMAD.MOV.U32 R2, RZ, RZ, R6 ;  /* 0x000000ffff027224 */ /* 0x000fe400078e0006 */
[----:B------:R-:W-:-:S07]  /*7370*/  IMAD.MOV.U32 R3, RZ, RZ, R7 ;  /* 0x000000ffff037224 */ /* 0x000fce00078e0007 */
[----:B------:R-:W-:Y:S05]  /*7380*/  @!P0 BRA `(.L_x_2097) ;  /* 0x0000000000348947 */ /* 0x000fea0003800000 */
[----:B------:R2:W1:Y:S01]  /*7390*/  LDS.64 R20, [R0+0x80] ;  /* 0x0000800000147984 */ /* 0x0004620000000a00 */
[----:B------:R-:W-:Y:S01]  /*73a0*/  DSETP.GEU.AND P0, PT, R18, R6, PT ;  /* 0x000000061200722a */ /* 0x000fe20003f0e000 */
[----:B------:R-:W-:Y:S02]  /*73b0*/  IMAD.MOV.U32 R2, RZ, RZ, R18 ;  /* 0x000000ffff027224 */ /* 0x000fe400078e0012 */
[----:B------:R-:W-:-:S11]  /*73c0*/  IMAD.MOV.U32 R3, RZ, RZ, R19 ;  /* 0x000000ffff037224 */ /* 0x000fd600078e0013 */
[----:B--2---:R-:W-:Y:S05]  /*73d0*/  @!P0 BRA `(.L_x_2097) ;  /* 0x0000000000208947 */ /* 0x004fea0003800000 */
[CC--:B-1----:R-:W-:Y:S02]  /*73e0*/  ISETP.GE.U32.AND P0, PT, R9.reuse, R20.reuse, PT ;  /* 0x000000140900720c */ /* 0x0c2fe40003f06070 */
[----:B------:R-:W-:Y:S02]  /*73f0*/  ISETP.LT.U32.AND P2, PT, R9, R20, PT ;  /* 0x000000140900720c */ /* 0x000fe40003f41070 */
[CC--:B------:R-:W-:Y:S02]  /*7400*/  ISETP.GE.AND.EX P0, PT, R8.reuse, R21.reuse, PT, P0 ;  /* 0x000000150800720c */ /* 0x0c0fe40003f06300 */
[----:B------:R-:W-:Y:S02]  /*7410*/  ISETP.LT.AND.EX P2, PT, R8, R21, PT, P2 ;  /* 0x000000150800720c */ /* 0x000fe40003f41320 */
[----:B------:R-:W-:Y:S02]  /*7420*/  FSEL R2, R6, R18, !P0 ;  /* 0x0000001206027208 */ /* 0x000fe40004000000 */
[----:B------:R-:W-:-:S02]  /*7430*/  FSEL R3, R7, R19, !P0 ;  /* 0x0000001307037208 */ /* 0x000fc40004000000 */
[----:B------:R-:W-:Y:S02]  /*7440*/  SEL R20, R9, R20, P2 ;  /* 0x0000001409147207 */ /* 0x000fe40001000000 */
[----:B------:R-:W-:-:S07]  /*7450*/  SEL R21, R8, R21, P2 ;  /* 0x0000001508157207 */ /* 0x000fce0001000000 */
.L_x_2097:
[----:B------:R-:W-:Y:S05]  /*7460*/  BSYNC.RECONVERGENT B0 ;  /* 0x0000000000007941 */ /* 0x000fea0003800200 */
.L_x_2064:
[----:B------:R-:W-:Y:S05]  /*7470*/  @P1 EXIT ;  /* 0x000000000000194d */ /* 0x000fea0003800000 */
[----:B01----:R-:W0:Y:S02]  /*7480*/  LDC.64 R4, c[0x0][0x388] ;  /* 0x0000e200ff047b82 */ /* 0x003e240000000a00 */
[----:B0-----:R-:W-:Y:S04]  /*7490*/  STG.E.64 desc[UR10][R4.64], R2 ;  /* 0x0000000204007986 */ /* 0x001fe8000c101b0a */
[----:B---34-:R-:W-:Y:S01]  /*74a0*/  STG.E.64 desc[UR10][R4.64+0x8], R20 ;  /* 0x0000081404007986 */ /* 0x018fe2000c101b0a */
[----:B------:R-:W-:Y:S05]  /*74b0*/  EXIT ;  /* 0x000000000000794d */ /* 0x000fea0003800000 */
.L_x_2215:
        /* <DEDUP_REMOVED lines=12> */
.L_x_2903:


//--------------------- .text._ZN6thrust24THRUST_300001_SM_1000_NS8cuda_cub4core6detail13_kernel_agentINS1_8__reduce10DrainAgentIlEEJN3cub18CUB_300001_SM_10009GridQueueIyEElEEEvDpT0_ --------------------------
	.section	.text._ZN6thrust24THRUST_300001_SM_1000_NS8cuda_cub4core6detail13_kernel_agentINS1_8__reduce10DrainAgentIlEEJN3cub18CUB_300001_SM_10009GridQueueIyEElEEEvDpT0_,"ax",@progbits
	.align	128
        .global         _ZN6thrust24THRUST_300001_SM_1000_NS8cuda_cub4core6detail13_kernel_agentINS1_8__reduce10DrainAgentIlEEJN3cub18CUB_300001_SM_10009GridQueueIyEElEEEvDpT0_
        .type           _ZN6thrust24THRUST_300001_SM_1000_NS8cuda_cub4core6detail13_kernel_agentINS1_8__reduce10DrainAgentIlEEJN3cub18CUB_300001_SM_10009GridQueueIyEElEEEvDpT0_,@function
        .size           _ZN6thrust24THRUST_300001_SM_1000_NS8cuda_cub4core6detail13_kernel_agentINS1_8__reduce10DrainAgentIlEEJN3cub18CUB_300001_SM_10009GridQueueIyEElEEEvDpT0_,(.L_x_2904 - _ZN6thrust24THRUST_300001_SM_1000_NS8cuda_cub4core6detail13_kernel_agentINS1_8__reduce10DrainAgentIlEEJN3cub18CUB_300001_SM_10009GridQueueIyEElEEEvDpT0_)
        .other          _ZN6thrust24THRUST_300001_SM_1000_NS8cuda_cub4core6detail13_kernel_agentINS1_8__reduce10DrainAgentIlEEJN3cub18CUB_300001_SM_10009GridQueueIyEElEEEvDpT0_,@"STO_CUDA_ENTRY STV_DEFAULT"
_ZN6thrust24THRUST_300001_SM_1000_NS8cuda_cub4core6detail13_kernel_agentINS1_8__reduce10DrainAgentIlEEJN3cub18CUB_300001_SM_10009GridQueueIyEElEEEvDpT0_:
.text._ZN6thrust24THRUST_300001_SM_1000_NS8cuda_cub4core6detail13_kernel_agentINS1_8__reduce10DrainAgentIlEEJN3cub18CUB_300001_SM_10009GridQueueIyEElEEEvDpT0_:
[----:B------:R-:W-:Y:S08]  /*0000*/  LDC R1, c[0x0][0x37c] ;  /* 0x0000df00ff017b82 */ /* 0x000ff00000000800 */
[----:B------:R-:W0:Y:S01]  /*0010*/  LDC.64 R2, c[0x0][0x380] ;  /* 0x0000e000ff027b82 */ /* 0x000e220000000a00 */
[----:B------:R-:W0:Y:S07]  /*0020*/  LDCU.64 UR4, c[0x0][0x358] ;  /* 0x00006b00ff0477ac */ /* 0x000e2e0008000a00 */
[----:B------:R-:W1:Y:S01]  /*0030*/  LDC.64 R4, c[0x0][0x388] ;  /* 0x0000e200ff047b82 */ /* 0x000e620000000a00 */
[----:B0-----:R-:W-:Y:S04]  /*0040*/  STG.E.64 desc[UR4][R2.64+0x8], RZ ;  /* 0x000008ff02007986 */ /* 0x001fe8000c101b04 */
[----:B-1----:R-:W-:Y:S01]  /*0050*/  STG.E.64 desc[UR4][R2.64], R4 ;  /* 0x0000000402007986 */ /* 0x002fe2000c101b04 */
[----:B------:R-:W-:Y:S05]  /*0060*/  EXIT ;  /* 0x000000000000794d */ /* 0x000fea0003800000 */
.L_x_2216:
        /* <DEDUP_REMOVED lines=9> */
.L_x_2904:


//--------------------- .text._ZN6thrust24THRUST_300001_SM_1000_NS8cuda_cub4core6detail13_kernel_agentINS1_8__reduce11ReduceAgentINS0_12zip_iteratorIN4cuda3std3__45tupleIJNS0_6detail15normal_iteratorINS0_10device_ptrIdEEEENS0_17counting_iteratorIlNS0_11use_defaultESI_SI_EEEEEEEPNSB_IJdlEEESM_lNS1_9__extrema9arg_min_fIdlNSA_4lessIdEEEEEEJSL_SN_lN3cub18CUB_300001_SM_100013GridEvenShareIlEENSV_9GridQueueIyEESS_EEEvDpT0_ --------------------------
	.section	.text._ZN6thrust24THRUST_300001_SM_1000_NS8cuda_cub4core6detail13_kernel_agentINS1_8__reduce11ReduceAgentINS0_12zip_iteratorIN4cuda3std3__45tupleIJNS0_6detail15normal_iteratorINS0_10device_ptrIdEEEENS0_17counting_iteratorIlNS0_11use_defaultESI_SI_EEEEEEEPNSB_IJdlEEESM_lNS1_9__extrema9arg_min_fIdlNSA_4lessIdEEEEEEJSL_SN_lN3cub18CUB_300001_SM_100013GridEvenShareIlEENSV_9GridQueueIyEESS_EEEvDpT0_,"ax",@progbits
	.align	128
        .global         _ZN6thrust24THRUST_300001_SM_1000_NS8cuda_cub4core6detail13_kernel_agentINS1_8__reduce11ReduceAgentINS0_12zip_iteratorIN4cuda3std3__45tupleIJNS0_6detail15normal_iteratorINS0_10device_ptrIdEEEENS0_17counting_iteratorIlNS0_11use_defaultESI_SI_EEEEEEEPNSB_IJdlEEESM_lNS1_9__extrema9arg_min_fIdlNSA_4lessIdEEEEEEJSL_SN_lN3cub18CUB_300001_SM_100013GridEvenShareIlEENSV_9GridQueueIyEESS_EEEvDpT0_
        .type           _ZN6thrust24THRUST_300001_SM_1000_NS8cuda_cub4core6detail13_kernel_agentINS1_8__reduce11ReduceAgentINS0_12zip_iteratorIN4cuda3std3__45tupleIJNS0_6detail15normal_iteratorINS0_10device_ptrIdEEEENS0_17counting_iteratorIlNS0_11use_defaultESI_SI_EEEEEEEPNSB_IJdlEEESM_lNS1_9__extrema9arg_min_fIdlNSA_4lessIdEEEEEEJSL_SN_lN3cub18CUB_300001_SM_100013GridEvenShareIlEENSV_9GridQueueIyEESS_EEEvDpT0_,@function
        .size           _ZN6thrust24THRUST_300001_SM_1000_NS8cuda_cub4core6detail13_kernel_agentINS1_8__reduce11ReduceAgentINS0_12zip_iteratorIN4cuda3std3__45tupleIJNS0_6detail15normal_iteratorINS0_10device_ptrIdEEEENS0_17counting_iteratorIlNS0_11use_defaultESI_SI_EEEEEEEPNSB_IJdlEEESM_lNS1_9__extrema9arg_min_fIdlNSA_4lessIdEEEEEEJSL_SN_lN3cub18CUB_300001_SM_100013GridEvenShareIlEENSV_9GridQueueIyEESS_EEEvDpT0_,(.L_x_2905 - _ZN6thrust24THRUST_300001_SM_1000_NS8cuda_cub4core6detail13_kernel_agentINS1_8__reduce11ReduceAgentINS0_12zip_iteratorIN4cuda3std3__45tupleIJNS0_6detail15normal_iteratorINS0_10device_ptrIdEEEENS0_17counting_iteratorIlNS0_11use_defaultESI_SI_EEEEEEEPNSB_IJdlEEESM_lNS1_9__extrema9arg_min_fIdlNSA_4lessIdEEEEEEJSL_SN_lN3cub18CUB_300001_SM_100013GridEvenShareIlEENSV_9GridQueueIyEESS_EEEvDpT0_)
        .other          _ZN6thrust24THRUST_300001_SM_1000_NS8cuda_cub4core6detail13_kernel_agentINS1_8__reduce11ReduceAgentINS0_12zip_iteratorIN4cuda3std3__45tupleIJNS0_6detail15normal_iteratorINS0_10device_ptrIdEEEENS0_17counting_iteratorIlNS0_11use_defaultESI_SI_EEEEEEEPNSB_IJdlEEESM_lNS1_9__extrema9arg_min_fIdlNSA_4lessIdEEEEEEJSL_SN_lN3cub18CUB_300001_SM_100013GridEvenShareIlEENSV_9GridQueueIyEESS_EEEvDpT0_,@"STO_CUDA_ENTRY STV_DEFAULT"
_ZN6thrust24THRUST_300001_SM_1000_NS8cuda_cub4core6detail13_kernel_agentINS1_8__reduce11ReduceAgentINS0_12zip_iteratorIN4cuda3std3__45tupleIJNS0_6detail15normal_iteratorINS0_10device_ptrIdEEEENS0_17counting_iteratorIlNS0_11use_defaultESI_SI_EEEEEEEPNSB_IJdlEEESM_lNS1_9__extrema9arg_min_fIdlNSA_4lessIdEEEEEEJSL_SN_lN3cub18CUB_300001_SM_100013GridEvenShareIlEENSV_9GridQueueIyEESS_EEEvDpT0_:
.text._ZN6thrust24THRUST_300001_SM_1000_NS8cuda_cub4core6detail13_kernel_agentINS1_8__reduce11ReduceAgentINS0_12zip_iteratorIN4cuda3std3__45tupleIJNS0_6detail15normal_iteratorINS0_10device_ptrIdEEEENS0_17counting_iteratorIlNS0_11use_defaultESI_SI_EEEEEEEPNSB_IJdlEEESM_lNS1_9__extrema9arg_min_fIdlNSA_4lessIdEEEEEEJSL_SN_lN3cub18CUB_300001_SM_100013GridEvenShareIlEENSV_9GridQueueIyEESS_EEEvDpT0_:
        /* <DEDUP_REMOVED lines=18> */
[----:B------:R-:W-:Y:S01]  /*0120*/  IMAD.MOV.U32 R7, RZ, RZ, RZ ;  /* 0x000000ffff077224 */ /* 0x000fe200078e00ff */
[----:B------:R-:W-:Y:S01]  /*0130*/  CS2R R2, SRZ ;  /* 0x0000000000027805 */ /* 0x000fe2000001ff00 */
[----:B------:R-:W-:Y:S01]  /*0140*/  IMAD.MOV.U32 R8, RZ, RZ, RZ ;  /* 0x000000ffff087224 */ /* 0x000fe200078e00ff */
        /* <DEDUP_REMOVED lines=12> */
.L_x_2220:
[----:B------:R-:W-:Y:S05]  /*0210*/  BSYNC.RECONVERGENT B1 ;  /* 0x0000000000017941 */ /* 0x000fea0003800200 */
.L_x_2219:
        /* <DEDUP_REMOVED lines=15> */
[C---:B0-----:R-:W-:Y:S02]  /*0310*/  LEA R17, P2, R18.reuse, UR4, 0x3 ;  /* 0x0000000412117c11 */ /* 0x041fe4000f8418ff */
[C---:B------:R-:W-:Y:S02]  /*0320*/  IADD3 R19, P1, PT, R18.reuse, UR6, RZ ;  /* 0x0000000612137c10 */ /* 0x040fe4000ff3e0ff */
[----:B------:R-:W-:Y:S02]  /*0330*/  LEA.HI.X R18, R18, UR5, R21, 0x3, P2 ;  /* 0x0000000512127c11 */ /* 0x000fe400090f1c15 */
[----:B------:R-:W-:-:S09]  /*0340*/  IADD3.X R21, PT, PT, R21, UR7, RZ, P1, !PT ;  /* 0x0000000715157c10 */ /* 0x000fd20008ffe4ff */
.L_x_2227:
[----:B------:R-:W-:Y:S02]  /*0350*/  IMAD.MOV.U32 R10, RZ, RZ, R17 ;  /* 0x000000ffff0a7224 */ /* 0x000fe400078e0011 */
[----:B------:R-:W-:-:S06]  /*0360*/  IMAD.MOV.U32 R11, RZ, RZ, R18 ;  /* 0x000000ffff0b7224 */ /* 0x000fcc00078e0012 */
[----:B------:R-:W2:Y:S01]  /*0370*/  LDG.E.64 R10, desc[UR10][R10.64] ;  /* 0x0000000a0a0a7981 */ /* 0x000ea2000c1e1b00 */
[----:B------:R-:W-:Y:S01]  /*0380*/  VIADD R12, R12, 0x1 ;  /* 0x000000010c0c7836 */ /* 0x000fe20000000000 */
[----:B------:R-:W-:Y:S01]  /*0390*/  BSSY.RECONVERGENT B3, `(.L_x_2225) ;  /* 0x0000017000037945 */ /* 0x000fe20003800200 */
[----:B------:R-:W-:-:S03]  /*03a0*/  IADD3 R17, P3, PT, R17, 0x800, RZ ;  /* 0x0000080011117810 */ /* 0x000fc60007f7e0ff */
[----:B------:R-:W-:Y:S01]  /*03b0*/  ISETP.NE.AND P2, PT, R12, RZ, PT ;  /* 0x000000ff0c00720c */ /* 0x000fe20003f45270 */
[----:B--2--5:R-:W-:-:S14]  /*03c0*/  DSETP.GEU.AND P0, PT, R2, R10, PT ;  /* 0x0000000a0200722a */ /* 0x024fdc0003f0e000 */
[----:B------:R-:W-:Y:S05]  /*03d0*/  @!P0 BRA `(.L_x_2226) ;  /* 0x0000000000488947 */ /* 0x000fea0003800000 */
[----:B------:R-:W-:Y:S01]  /*03e0*/  DSETP.GEU.AND P0, PT, R10, R2, PT ;  /* 0x000000020a00722a */ /* 0x000fe20003f0e000 */
[----:B------:R-:W-:Y:S02]  /*03f0*/  IMAD.MOV.U32 R13, RZ, RZ, R2 ;  /* 0x000000ffff0d7224 */ /* 0x000fe400078e0002 */
[----:B------:R-:W-:Y:S02]  /*0400*/  IMAD.MOV.U32 R15, RZ, RZ, R3 ;  /* 0x000000ffff0f7224 */ /* 0x000fe400078e0003 */
[----:B------:R-:W-:Y:S02]  /*0410*/  IMAD.MOV.U32 R14, RZ, RZ, R7 ;  /* 0x000000ffff0e7224 */ /* 0x000fe400078e0007 */
[----:B------:R-:W-:Y:S02]  /*0420*/  IMAD.MOV.U32 R16, RZ, RZ, R8 ;  /* 0x000000ffff107224 */ /* 0x000fe400078e0008 */
[----:B------:R-:W-:Y:S02]  /*0430*/  IMAD.MOV.U32 R7, RZ, RZ, R19 ;  /* 0x000000ffff077224 */ /* 0x000fe400078e0013 */
[----:B------:R-:W-:-:S02]  /*0440*/  IMAD.MOV.U32 R8, RZ, RZ, R21 ;  /* 0x000000ffff087224 */ /* 0x000fc400078e0015 */
[----:B------:R-:W-:Y:S02]  /*0450*/  IMAD.MOV.U32 R2, RZ, RZ, R10 ;  /* 0x000000ffff027224 */ /* 0x000fe400078e000a */
[----:B------:R-:W-:Y:S01]  /*0460*/  IMAD.MOV.U32 R3, RZ, RZ, R11 ;  /* 0x000000ffff037224 */ /* 0x000fe200078e000b */
[----:B------:R-:W-:Y:S06]  /*0470*/  @!P0 BRA `(.L_x_2226) ;  /* 0x0000000000208947 */ /* 0x000fec0003800000 */
        /* <DEDUP_REMOVED lines=8> */
.L_x_2226:
[----:B------:R-:W-:Y:S05]  /*0500*/  BSYNC.RECONVERGENT B3 ;  /* 0x0000000000037941 */ /* 0x000fea0003800200 */
.L_x_2225:
[----:B------:R-:W-:Y:S01]  /*0510*/  IADD3 R19, P0, PT, R19, 0x100, RZ ;  /* 0x0000010013137810 */ /* 0x000fe20007f1e0ff */
[----:B------:R-:W-:Y:S02]  /*0520*/  VIADD R9, R9, 0x100 ;  /* 0x0000010009097836 */ /* 0x000fe40000000000 */
[----:B------:R-:W-:Y:S02]  /*0530*/  IMAD.X R18, RZ, RZ, R18, P3 ;  /* 0x000000ffff127224 */ /* 0x000fe400018e0612 */
[----:B------:R-:W-:Y:S01]  /*0540*/  IMAD.X R21, RZ, RZ, R21, P0 ;  /* 0x000000ffff157224 */ /* 0x000fe200000e0615 */
[----:B------:R-:W-:Y:S07]  /*0550*/  @P2 BRA `(.L_x_2227) ;  /* 0xfffffffc007c2947 */ /* 0x000fee000383ffff */
.L_x_2224:
[----:B------:R-:W-:Y:S05]  /*0560*/  BSYNC.RECONVERGENT B2 ;  /* 0x0000000000027941 */ /* 0x000fea0003800200 */
.L_x_2223:
[----:B------:R-:W-:-:S13]  /*0570*/  ISETP.GE.U32.AND P0, PT, R20, 0x300, PT ;  /* 0x000003001400780c */ /* 0x000fda0003f06070 */
[----:B------:R-:W-:Y:S05]  /*0580*/  @!P0 BRA `(.L_x_2222) ;  /* 0x0000000400d48947 */ /* 0x000fea0003800000 */
[----:B------:R-:W0:Y:S01]  /*0590*/  LDC.64 R10, c[0x0][0x380] ;  /* 0x0000e000ff0a7b82 */ /* 0x000e220000000a00 */
[----:B------:R-:W-:-:S07]  /*05a0*/  VIADD R9, R9, 0x200 ;  /* 0x0000020009097836 */ /* 0x000fce0000000000 */
[----:B------:R-:W1:Y:S02]  /*05b0*/  LDC.64 R12, c[0x0][0x388] ;  /* 0x0000e200ff0c7b82 */ /* 0x000e640000000a00 */
.L_x_2236:
[----:B------:R-:W-:-:S05]  /*05c0*/  VIADD R14, R9, 0xfffffe00 ;  /* 0xfffffe00090e7836 */ /* 0x000fca0000000000 */
[----:B------:R-:W-:-:S04]  /*05d0*/  IADD3 R21, P0, PT, R5, R14, RZ ;  /* 0x0000000e05157210 */ /* 0x000fc80007f1e0ff */
[----:B------:R-:W-:Y:S02]  /*05e0*/  LEA.HI.X.SX32 R30, R14, RZ, 0x1, P0 ;  /* 0x000000ff0e1e7211 */ /* 0x000fe400000f0eff */
[----:B0-----:R-:W-:-:S04]  /*05f0*/  LEA R24, P0, R21, R10, 0x3 ;  /* 0x0000000a15187211 */ /* 0x001fc800078018ff */
[----:B------:R-:W-:-:S05]  /*0600*/  LEA.HI.X R25, R21, R11, R30, 0x3, P0 ;  /* 0x0000000b15197211 */ /* 0x000fca00000f1c1e */
[----:B------:R-:W2:Y:S04]  /*0610*/  LDG.E.64 R22, desc[UR10][R24.64] ;  /* 0x0000000a18167981 */ /* 0x000ea8000c1e1b00 */
[----:B-----5:R0:W5:Y:S04]  /*0620*/  LDG.E.64 R18, desc[UR10][R24.64+0x800] ;  /* 0x0008000a18127981 */ /* 0x020168000c1e1b00 */
[----:B------:R0:W5:Y:S04]  /*0630*/  LDG.E.64 R14, desc[UR10][R24.64+0x1000] ;  /* 0x0010000a180e7981 */ /* 0x000168000c1e1b00 */
[----:B------:R0:W5:Y:S01]  /*0640*/  LDG.E.64 R16, desc[UR10][R24.64+0x1800] ;  /* 0x0018000a18107981 */ /* 0x000162000c1e1b00 */
[----:B-1----:R-:W-:Y:S01]  /*0650*/  IADD3 R32, P1, PT, R21, R12, RZ ;  /* 0x0000000c15207210 */ /* 0x002fe20007f3e0ff */
[----:B------:R-:W-:Y:S01]  /*0660*/  BSSY.RECONVERGENT B2, `(.L_x_2228) ;  /* 0x0000017000027945 */ /* 0x000fe20003800200 */
[----:B------:R-:W-:-:S02]  /*0670*/  IMAD.MOV.U32 R27, RZ, RZ, R7 ;  /* 0x000000ffff1b7224 */ /* 0x000fc400078e0007 */
[----:B------:R-:W-:Y:S02]  /*0680*/  IMAD.MOV.U32 R28, RZ, RZ, R8 ;  /* 0x000000ffff1c7224 */ /* 0x000fe400078e0008 */
[----:B------:R-:W-:Y:S02]  /*0690*/  VIADD R26, R9, 0xffffff00 ;  /* 0xffffff00091a7836 */ /* 0x000fe40000000000 */
[----:B------:R-:W-:Y:S02]  /*06a0*/  IMAD.MOV.U32 R20, RZ, RZ, R2 ;  /* 0x000000ffff147224 */ /* 0x000fe400078e0002 */
[----:B------:R-:W-:Y:S02]  /*06b0*/  IMAD.MOV.U32 R21, RZ, RZ, R3 ;  /* 0x000000ffff157224 */ /* 0x000fe400078e0003 */
[----:B------:R-:W-:Y:S01]  /*06c0*/  IMAD.X R29, R30, 0x1, R13, P1 ;  /* 0x000000011e1d7824 */ /* 0x000fe200008e060d */
[----:B--2---:R-:W-:-:S14]  /*06d0*/  DSETP.GEU.AND P0, PT, R2, R22, PT ;  /* 0x000000160200722a */ /* 0x004fdc0003f0e000 */
        /* <DEDUP_REMOVED lines=15> */
.L_x_2229:
[----:B------:R-:W-:Y:S05]  /*07d0*/  BSYNC.RECONVERGENT B2 ;  /* 0x0000000000027941 */ /* 0x000fea0003800200 */
.L_x_2228:
[----:B-----5:R-:W-:Y:S01]  /*07e0*/  DSETP.GEU.AND P0, PT, R20, R18, PT ;  /* 0x000000121400722a */ /* 0x020fe20003f0e000 */
[----:B------:R-:W-:Y:S01]  /*07f0*/  SHF.R.S32.HI R2, RZ, 0x1f, R26 ;  /* 0x0000001fff027819 */ /* 0x000fe2000001141a */
[----:B------:R-:W-:Y:S01]  /*0800*/  BSSY.RECONVERGENT B2, `(.L_x_2230) ;  /* 0x0000016000027945 */ /* 0x000fe20003800200 */
[----:B------:R-:W-:Y:S01]  /*0810*/  IADD3 R26, P1, P2, R26, R12, R5 ;  /* 0x0000000c1a1a7210 */ /* 0x000fe20007a3e005 */
[----:B------:R-:W-:Y:S02]  /*0820*/  IMAD.MOV.U32 R22, RZ, RZ, R27 ;  /* 0x000000ffff167224 */ /* 0x000fe400078e001b */
[----:B------:R-:W-:Y:S01]  /*0830*/  IMAD.MOV.U32 R23, RZ, RZ, R28 ;  /* 0x000000ffff177224 */ /* 0x000fe200078e001c */
[----:B------:R-:W-:Y:S01]  /*0840*/  IADD3.X R7, PT, PT, R2, R13, RZ, P1, P2 ;  /* 0x0000000d02077210 */ /* 0x000fe20000fe44ff */
        /* <DEDUP_REMOVED lines=17> */
.L_x_2231:
[----:B------:R-:W-:Y:S05]  /*0960*/  BSYNC.RECONVERGENT B2 ;  /* 0x0000000000027941 */ /* 0x000fea0003800200 */
.L_x_2230:
[----:B------:R-:W-:Y:S01]  /*0970*/  DSETP.GEU.AND P0, PT, R2, R14, PT ;  /* 0x0000000e0200722a */ /* 0x000fe20003f0e000 */
[----:B------:R-:W-:Y:S01]  /*0980*/  SHF.R.S32.HI R8, RZ, 0x1f, R9 ;  /* 0x0000001fff087819 */ /* 0x000fe20000011409 */
[C---:B------:R-:W-:Y:S01]  /*0990*/  VIADD R7, R9.reuse, 0x100 ;  /* 0x0000010009077836 */ /* 0x040fe20000000000 */
[----:B------:R-:W-:Y:S01]  /*09a0*/  IADD3 R25, P1, P2, R9, R12, R5 ;  /* 0x0000000c09197210 */ /* 0x000fe20007a3e005 */
[----:B------:R-:W-:Y:S01]  /*09b0*/  BSSY.RECONVERGENT B2, `(.L_x_2232) ;  /* 0x0000016000027945 */ /* 0x000fe20003800200 */
[----:B------:R-:W-:Y:S02]  /*09c0*/  IMAD.MOV.U32 R20, RZ, RZ, R22 ;  /* 0x000000ffff147224 */ /* 0x000fe400078e0016 */
[----:B------:R-:W-:Y:S01]  /*09d0*/  IADD3.X R24, PT, PT, R8, R13, RZ, P1, P2 ;  /* 0x0000000d08187210 */ /* 0x000fe20000fe44ff */
[----:B------:R-:W-:Y:S01]  /*09e0*/  IMAD.MOV.U32 R21, RZ, RZ, R23 ;  /* 0x000000ffff157224 */ /* 0x000fe200078e0017 */
[----:B------:R-:W-:Y:S01]  /*09f0*/  SHF.R.S32.HI R8, RZ, 0x1f, R7 ;  /* 0x0000001fff087819 */ /* 0x000fe20000011407 */
        /* <DEDUP_REMOVED lines=17> */
.L_x_2233:
[----:B------:R-:W-:Y:S05]  /*0b10*/  BSYNC.RECONVERGENT B2 ;  /* 0x0000000000027941 */ /* 0x000fea0003800200 */
.L_x_2232:
        /* <DEDUP_REMOVED lines=23> */
.L_x_2235:
[----:B------:R-:W-:Y:S05]  /*0c90*/  BSYNC.RECONVERGENT B2 ;  /* 0x0000000000027941 */ /* 0x000fea0003800200 */
.L_x_2234:
[C---:B------:R-:W-:Y:S02]  /*0ca0*/  VIADD R15, R9.reuse, 0x200 ;  /* 0x00000200090f7836 */ /* 0x040fe40000000000 */
[----:B------:R-:W-:-:S03]  /*0cb0*/  VIADD R9, R9, 0x400 ;  /* 0x0000040009097836 */ /* 0x000fc60000000000 */
[----:B------:R-:W-:-:S13]  /*0cc0*/  ISETP.GE.AND P0, PT, R15, R4, PT ;  /* 0x000000040f00720c */ /* 0x000fda0003f06270 */
[----:B------:R-:W-:Y:S05]  /*0cd0*/  @!P0 BRA `(.L_x_2236) ;  /* 0xfffffff800388947 */ /* 0x000fea000383ffff */
.L_x_2222:
[----:B------:R-:W-:Y:S05]  /*0ce0*/  BSYNC.RECONVERGENT B1 ;  /* 0x0000000000017941 */ /* 0x000fea0003800200 */
.L_x_2221:
[----:B------:R-:W-:-:S13]  /*0cf0*/  ISETP.GE.AND P0, PT, R4, 0x100, PT ;  /* 0x000001000400780c */ /* 0x000fda0003f06270 */
[----:B------:R-:W-:Y:S05]  /*0d00*/  @!P0 BRA `(.L_x_2237) ;  /* 0x0000001000e48947 */ /* 0x000fea0003800000 */
[----:B------:R-:W0:Y:S01]  /*0d10*/  S2R R4, SR_LANEID ;  /* 0x0000000000047919 */ /* 0x000e220000000000 */
[----:B------:R-:W-:Y:S01]  /*0d20*/  BSSY.RECONVERGENT B1, `(.L_x_2238) ;  /* 0x000001a000017945 */ /* 0x000fe20003800200 */
[----:B------:R-:W-:Y:S01]  /*0d30*/  IMAD.MOV.U32 R14, RZ, RZ, R7 ;  /* 0x000000ffff0e7224 */ /* 0x000fe200078e0007 */
[----:B-----5:R-:W-:Y:S01]  /*0d40*/  SHFL.DOWN PT, R12, R2, 0x1, 0x1f ;  /* 0x08201f00020c7f89 */ /* 0x020fe200000e0000 */
        /* <DEDUP_REMOVED lines=23> */
.L_x_2239:
[----:B------:R-:W-:Y:S05]  /*0ec0*/  BSYNC.RECONVERGENT B1 ;  /* 0x0000000000017941 */ /* 0x000fea0003800200 */
.L_x_2238:
        /* <DEDUP_REMOVED lines=26> */
.L_x_2241:
[----:B------:R-:W-:Y:S05]  /*1070*/  BSYNC.RECONVERGENT B1 ;  /* 0x0000000000017941 */ /* 0x000fea0003800200 */
.L_x_2240:
        /* <DEDUP_REMOVED lines=26> */
.L_x_2243:
[----:B------:R-:W-:Y:S05]  /*1220*/  BSYNC.RECONVERGENT B1 ;  /* 0x0000000000017941 */ /* 0x000fea0003800200 */
.L_x_2242:
        /* <DEDUP_REMOVED lines=26> */
.L_x_2245:
[----:B------:R-:W-:Y:S05]  /*13d0*/  BSYNC.RECONVERGENT B1 ;  /* 0x0000000000017941 */ /* 0x000fea0003800200 */
.L_x_2244:
        /* <DEDUP_REMOVED lines=27> */
.L_x_2247:
[----:B------:R-:W-:Y:S05]  /*1590*/  BSYNC.RECONVERGENT B1 ;  /* 0x0000000000017941 */ /* 0x000fea0003800200 */
.L_x_2246:
[----:B------:R-:W-:Y:S04]  /*15a0*/  BSSY.RECONVERGENT B1, `(.L_x_2248) ;  /* 0x000000a000017945 */ /* 0x000fe80003800200 */
[----:B------:R-:W-:Y:S05]  /*15b0*/  @P2 BRA `(.L_x_2249) ;  /* 0x0000000000202947 */ /* 0x000fea0003800000 */
[----:B------:R-:W1:Y:S01]  /*15c0*/  S2R R8, SR_CgaCtaId ;  /* 0x0000000000087919 */ /* 0x000e620000008800 */
[----:B------:R-:W-:Y:S02]  /*15d0*/  MOV R5, 0x400 ;  /* 0x0000040000057802 */ /* 0x000fe40000000f00 */
[----:B0-----:R-:W-:-:S04]  /*15e0*/  SHF.R.U32.HI R4, RZ, 0x1, R6 ;  /* 0x00000001ff047819 */ /* 0x001fc80000011606 */
[----:B------:R-:W-:Y:S02]  /*15f0*/  LOP3.LUT R4, R4, 0x1f0, RZ, 0xc0, !PT ;  /* 0x000001f004047812 */ /* 0x000fe400078ec0ff */
[----:B-1----:R-:W-:-:S05]  /*1600*/  LEA R5, R8, R5, 0x18 ;  /* 0x0000000508057211 */ /* 0x002fca00078ec0ff */
[----:B------:R-:W-:-:S05]  /*1610*/  IMAD.IADD R5, R4, 0x1, R5 ;  /* 0x0000000104057824 */ /* 0x000fca00078e0205 */
[----:B------:R1:W-:Y:S04]  /*1620*/  STS.64 [R5+0x10], R16 ;  /* 0x0000101005007388 */ /* 0x0003e80000000a00 */
[----:B------:R1:W-:Y:S02]  /*1630*/  STS.64 [R5+0x8], R2 ;  /* 0x0000080205007388 */ /* 0x0003e40000000a00 */
.L_x_2249:
[----:B------:R-:W-:Y:S05]  /*1640*/  BSYNC.RECONVERGENT B1 ;  /* 0x0000000000017941 */ /* 0x000fea0003800200 */
.L_x_2248:
        /* <DEDUP_REMOVED lines=12> */
[----:B0-----:R0:W2:Y:S04]  /*1710*/  LDS.128 R4, [R32+0x40] ;  /* 0x0000400020047984 */ /* 0x0010a80000000c00 */
[----:B------:R0:W3:Y:S04]  /*1720*/  LDS.128 R8, [R32+0x50] ;  /* 0x0000500020087984 */ /* 0x0000e80000000c00 */
[----:B------:R0:W4:Y:S01]  /*1730*/  LDS.128 R12, [R32+0x20] ;  /* 0x00002000200c7984 */ /* 0x0001220000000c00 */
        /* <DEDUP_REMOVED lines=16> */
.L_x_2252:
[----:B------:R-:W-:Y:S05]  /*1840*/  BSYNC.RECONVERGENT B1 ;  /* 0x0000000000017941 */ /* 0x000fea0003800200 */
.L_x_2251:
        /* <DEDUP_REMOVED lines=24> */
.L_x_2254:
[----:B------:R-:W-:Y:S05]  /*19d0*/  BSYNC.RECONVERGENT B1 ;  /* 0x0000000000017941 */ /* 0x000fea0003800200 */
.L_x_2253:
        /* <DEDUP_REMOVED lines=21> */
.L_x_2256:
[----:B------:R-:W-:Y:S05]  /*1b30*/  BSYNC.RECONVERGENT B1 ;  /* 0x0000000000017941 */ /* 0x000fea0003800200 */
.L_x_2255:
        /* <DEDUP_REMOVED lines=21> */
.L_x_2258:
[----:B------:R-:W-:Y:S05]  /*1c90*/  BSYNC.RECONVERGENT B1 ;  /* 0x0000000000017941 */ /* 0x000fea0003800200 */
.L_x_2257:
        /* <DEDUP_REMOVED lines=21> */
.L_x_2260:
[----:B------:R-:W-:Y:S05]  /*1df0*/  BSYNC.RECONVERGENT B1 ;  /* 0x0000000000017941 */ /* 0x000fea0003800200 */
.L_x_2259:
        /* <DEDUP_REMOVED lines=21> */
.L_x_2262:
[----:B------:R-:W-:Y:S05]  /*1f50*/  BSYNC.RECONVERGENT B1 ;  /* 0x0000000000017941 */ /* 0x000fea0003800200 */
.L_x_2261:
        /* <DEDUP_REMOVED lines=20> */
.L_x_2237:
[----:B------:R-:W-:Y:S01]  /*20a0*/  LOP3.LUT R5, R6, 0x3e0, RZ, 0xc0, !PT ;  /* 0x000003e006057812 */ /* 0x000fe200078ec0ff */
[----:B------:R-:W-:Y:S01]  /*20b0*/  BSSY.RECONVERGENT B1, `(.L_x_2263) ;  /* 0x0000020000017945 */ /* 0x000fe20003800200 */
[----:B------:R-:W-:Y:S02]  /*20c0*/  IMAD.MOV.U32 R16, RZ, RZ, R7 ;  /* 0x000000ffff107224 */ /* 0x000fe400078e0007 */
[----:B------:R-:W-:Y:S02]  /*20d0*/  IMAD.MOV.U32 R18, RZ, RZ, R8 ;  /* 0x000000ffff127224 */ /* 0x000fe400078e0008 */
[----:B------:R-:W-:Y:S01]  /*20e0*/  VIADD R9, R5, 0x20 ;  /* 0x0000002005097836 */ /* 0x000fe20000000000 */
[----:B------:R-:W-:Y:S01]  /*20f0*/  LOP3.LUT R5, RZ, R5, RZ, 0x33, !PT ;  /* 0x00000005ff057212 */ /* 0x000fe200078e33ff */
[----:B-----5:R-:W-:Y:S02]  /*2100*/  IMAD.MOV.U32 R10, RZ, RZ, R2 ;  /* 0x000000ffff0a7224 */ /* 0x020fe400078e0002 */
[----:B------:R-:W-:Y:S01]  /*2110*/  IMAD.MOV.U32 R11, RZ, RZ, R3 ;  /* 0x000000ffff0b7224 */ /* 0x000fe200078e0003 */
[----:B------:R-:W-:Y:S01]  /*2120*/  ISETP.GT.AND P0, PT, R9, R4, PT ;  /* 0x000000040900720c */ /* 0x000fe20003f04270 */
[----:B------:R-:W-:-:S05]  /*2130*/  IMAD.IADD R5, R4, 0x1, R5 ;  /* 0x0000000104057824 */ /* 0x000fca00078e0205 */
        /* <DEDUP_REMOVED lines=23> */
.L_x_2264:
[----:B------:R-:W-:Y:S05]  /*22b0*/  BSYNC.RECONVERGENT B1 ;  /* 0x0000000000017941 */ /* 0x000fea0003800200 */
.L_x_2263:
        /* <DEDUP_REMOVED lines=27> */
.L_x_2266:
[----:B------:R-:W-:Y:S05]  /*2470*/  BSYNC.RECONVERGENT B1 ;  /* 0x0000000000017941 */ /* 0x000fea0003800200 */
.L_x_2265:
[----:B------:R-:W-:Y:S01]  /*2480*/  SHFL.DOWN PT, R12, R2, 0x4, R9 ;  /* 0x08800000020c7989 */ /* 0x000fe200000e0009 */
[----:B------:R-:W-:Y:S01]  /*2490*/  VIADD R8, R5, 0x4 ;  /* 0x0000000405087836 */ /* 0x000fe20000000000 */
[----:B------:R-:W-:Y:S01]  /*24a0*/  BSSY.RECONVERGENT B1, `(.L_x_2267) ;  /* 0x0000019000017945 */ /* 0x000fe20003800200 */
[----:B------:R-:W-:Y:S01]  /*24b0*/  IMAD.MOV.U32 R16, RZ, RZ, R14 ;  /* 0x000000ffff107224 */ /* 0x000fe200078e000e */
[----:B------:R-:W0:Y:S01]  /*24c0*/  SHFL.DOWN PT, R13, R3, 0x4, R9 ;  /* 0x08800000030d7989 */ /* 0x000e2200000e0009 */
[----:B------:R-:W-:Y:S02]  /*24d0*/  IMAD.MOV.U32 R18, RZ, RZ, R20 ;  /* 0x000000ffff127224 */ /* 0x000fe400078e0014 */
[----:B------:R-:W-:Y:S01]  /*24e0*/  IMAD.MOV.U32 R10, RZ, RZ, R2 ;  /* 0x000000ffff0a7224 */ /* 0x000fe200078e0002 */
[----:B------:R1:W2:Y:S01]  /*24f0*/  SHFL.DOWN PT, R7, R14, 0x4, R9 ;  /* 0x088000000e077989 */ /* 0x0002a200000e0009 */
[----:B------:R-:W-:-:S03]  /*2500*/  IMAD.MOV.U32 R11, RZ, RZ, R3 ;  /* 0x000000ffff0b7224 */ /* 0x000fc600078e0003 */
[----:B------:R1:W3:Y:S01]  /*2510*/  SHFL.DOWN PT, R15, R20, 0x4, R9 ;  /* 0x08800000140f7989 */ /* 0x0002e200000e0009 */
[----:B0-----:R-:W-:-:S06]  /*2520*/  DSETP.GEU.AND P0, PT, R2, R12, PT ;  /* 0x0000000c0200722a */ /* 0x001fcc0003f0e000 */
[----:B------:R-:W-:-:S13]  /*2530*/  ISETP.GT.OR P0, PT, R8, R9, !P0 ;  /* 0x000000090800720c */ /* 0x000fda0004704670 */
        /* <DEDUP_REMOVED lines=15> */
.L_x_2268:
[----:B------:R-:W-:Y:S05]  /*2630*/  BSYNC.RECONVERGENT B1 ;  /* 0x0000000000017941 */ /* 0x000fea0003800200 */
.L_x_2267:
        /* <DEDUP_REMOVED lines=27> */
.L_x_2270:
[----:B------:R-:W-:Y:S05]  /*27f0*/  BSYNC.RECONVERGENT B1 ;  /* 0x0000000000017941 */ /* 0x000fea0003800200 */
.L_x_2269:
[----:B------:R-:W-:Y:S01]  /*2800*/  SHFL.DOWN PT, R10, R12, 0x10, R9 ;  /* 0x0a0000000c0a7989 */ /* 0x000fe200000e0009 */
[C---:B------:R-:W-:Y:S01]  /*2810*/  VIADD R2, R5.reuse, 0x10 ;  /* 0x0000001005027836 */ /* 0x040fe20000000000 */
[----:B------:R-:W-:Y:S01]  /*2820*/  ISETP.NE.AND P2, PT, R5, RZ, PT ;  /* 0x000000ff0500720c */ /* 0x000fe20003f45270 */
[----:B------:R-:W-:Y:S01]  /*2830*/  BSSY.RECONVERGENT B1, `(.L_x_2271) ;  /* 0x0000019000017945 */ /* 0x000fe20003800200 */
        /* <DEDUP_REMOVED lines=24> */
.L_x_2272:
[----:B------:R-:W-:Y:S05]  /*29c0*/  BSYNC.RECONVERGENT B1 ;  /* 0x0000000000017941 */ /* 0x000fea0003800200 */
.L_x_2271:
        /* <DEDUP_REMOVED lines=10> */
.L_x_2274:
[----:B------:R-:W-:Y:S05]  /*2a70*/  BSYNC.RECONVERGENT B1 ;  /* 0x0000000000017941 */ /* 0x000fea0003800200 */
.L_x_2273:
        /* <DEDUP_REMOVED lines=35> */
.L_x_2276:
[----:B------:R-:W-:Y:S05]  /*2cb0*/  BSYNC.RECONVERGENT B1 ;  /* 0x0000000000017941 */ /* 0x000fea0003800200 */
.L_x_2275:
[----:B------:R-:W-:Y:S01]  /*2cc0*/  ISETP.GE.AND P0, PT, R4, 0x41, PT ;  /* 0x000000410400780c */ /* 0x000fe20003f06270 */
[----:B------:R-:W-:Y:S02]  /*2cd0*/  IMAD.MOV.U32 R11, RZ, RZ, R5 ;  /* 0x000000ffff0b7224 */ /* 0x000fe400078e0005 */
        /* <DEDUP_REMOVED lines=30> */
.L_x_2278:
[----:B------:R-:W-:Y:S05]  /*2ec0*/  BSYNC.RECONVERGENT B1 ;  /* 0x0000000000017941 */ /* 0x000fea0003800200 */
.L_x_2277:
        /* <DEDUP_REMOVED lines=32> */
.L_x_2280:
[----:B------:R-:W-:Y:S05]  /*30d0*/  BSYNC.RECONVERGENT B1 ;  /* 0x0000000000017941 */ /* 0x000fea0003800200 */
.L_x_2279:
        /* <DEDUP_REMOVED lines=32> */
.L_x_2282:
[----:B------:R-:W-:Y:S05]  /*32e0*/  BSYNC.RECONVERGENT B1 ;  /* 0x0000000000017941 */ /* 0x000fea0003800200 */
.L_x_2281:
        /* <DEDUP_REMOVED lines=32> */
.L_x_2284:
[----:B------:R-:W-:Y:S05]  /*34f0*/  BSYNC.RECONVERGENT B1 ;  /* 0x0000000000017941 */ /* 0x000fea0003800200 */
.L_x_2283:
        /* <DEDUP_REMOVED lines=11> */
[----:B------:R-:W-:Y:S02]  /*35b0*/  IMAD.MOV.U32 R6, RZ, RZ, R8 ;  /* 0x000000ffff067224 */ /* 0x000fe400078e0008 */
[----:B------:R-:W-:Y:S01]  /*35c0*/  IMAD.MOV.U32 R7, RZ, RZ, R9 ;  /* 0x000000ffff077224 */ /* 0x000fe200078e0009 */
[----:B0-----:R-:W-:-:S05]  /*35d0*/  LEA R13, R3, R2, 0x18 ;  /* 0x00000002030d7211 */ /* 0x001fca00078ec0ff */
        /* <DEDUP_REMOVED lines=18> */
.L_x_2286:
[----:B------:R-:W-:Y:S05]  /*3700*/  BSYNC.RECONVERGENT B1 ;  /* 0x0000000000017941 */ /* 0x000fea0003800200 */
.L_x_2285:
        /* <DEDUP_REMOVED lines=30> */
.L_x_2218:
        /* <DEDUP_REMOVED lines=12> */
[----:B------:R0:W5:Y:S01]  /*39b0*/  LDG.E.64 R10, desc[UR10][R22.64+0x2000] ;  /* 0x0020000a160a7981 */ /* 0x000162000c1e1b00 */
[C---:B------:R-:W-:Y:S01]  /*39c0*/  VIADD R4, R7.reuse, 0x100 ;  /* 0x0000010007047836 */ /* 0x040fe20000000000 */
[----:B------:R-:W-:Y:S01]  /*39d0*/  UMOV UR4, URZ ;  /* 0x000000ff00047c82 */ /* 0x000fe20008000000 */
[----:B------:R-:W-:Y:S01]  /*39e0*/  IMAD.U32 R16, RZ, RZ, UR14 ;  /* 0x0000000eff107e24 */ /* 0x000fe2000f8e00ff */
[----:B------:R-:W-:Y:S01]  /*39f0*/  BSSY.RECONVERGENT B1, `(.L_x_2287) ;  /* 0x0000018000017945 */ /* 0x000fe20003800200 */
[----:B------:R-:W-:Y:S01]  /*3a00*/  VIADD R6, R7, 0x200 ;  /* 0x0000020007067836 */ /* 0x000fe20000000000 */
[----:B------:R-:W-:Y:S01]  /*3a10*/  ISETP.LE.U32.AND P0, PT, R13, UR6, PT ;  /* 0x000000060d007c0c */ /* 0x000fe2000bf03070 */
[----:B--2---:R-:W-:-:S06]  /*3a20*/  DSETP.GEU.AND P2, PT, R14, R8, PT ;  /* 0x000000080e00722a */ /* 0x004fcc0003f4e000 */
[----:B------:R-:W-:Y:S02]  /*3a30*/  FSEL R8, R14, R8, !P2 ;  /* 0x000000080e087208 */ /* 0x000fe40005000000 */
[----:B------:R-:W-:-:S06]  /*3a40*/  FSEL R9, R15, R9, !P2 ;  /* 0x000000090f097208 */ /* 0x000fcc0005000000 */
[----:B---3--:R-:W-:-:S06]  /*3a50*/  DSETP.GEU.AND P3, PT, R20, R8, PT ;  /* 0x000000081400722a */ /* 0x008fcc0003f6e000 */
[----:B------:R-:W-:Y:S02]  /*3a60*/  FSEL R14, R20, R8, !P3 ;  /* 0x00000008140e7208 */ /* 0x000fe40005800000 */
[----:B------:R-:W-:Y:S01]  /*3a70*/  FSEL R15, R21, R9, !P3 ;  /* 0x00000009150f7208 */ /* 0x000fe20005800000 */
[----:B------:R-:W-:Y:S01]  /*3a80*/  IMAD.U32 R9, RZ, RZ, UR15 ;  /* 0x0000000fff097e24 */ /* 0x000fe2000f8e00ff */
[----:B------:R-:W-:-:S03]  /*3a90*/  IADD3 R8, P1, PT, R5, R16, RZ ;  /* 0x0000001005087210 */ /* 0x000fc60007f3e0ff */
[----:B------:R-:W-:Y:S01]  /*3aa0*/  IMAD.MOV.U32 R5, RZ, RZ, R15 ;  /* 0x000000ffff057224 */ /* 0x000fe200078e000f */
[----:B----4-:R-:W-:Y:S01]  /*3ab0*/  DSETP.GEU.AND P4, PT, R14, R2, PT ;  /* 0x000000020e00722a */ /* 0x010fe20003f8e000 */
[----:B------:R-:W-:Y:S01]  /*3ac0*/  @P3 SEL R6, R4, R7, !P2 ;  /* 0x0000000704063207 */ /* 0x000fe20005000000 */
[----:B------:R-:W-:-:S04]  /*3ad0*/  IMAD.MOV.U32 R4, RZ, RZ, R14 ;  /* 0x000000ffff047224 */ /* 0x000fc800078e000e */
[----:B------:R-:W-:-:S08]  /*3ae0*/  IMAD.MOV.U32 R19, RZ, RZ, R6 ;  /* 0x000000ffff137224 */ /* 0x000fd000078e0006 */
[----:B0-----:R-:W-:Y:S05]  /*3af0*/  @!P4 BRA `(.L_x_2288) ;  /* 0x00000000001cc947 */ /* 0x001fea0003800000 */
[----:B------:R-:W-:Y:S01]  /*3b00*/  DSETP.GEU.AND P2, PT, R2, R14, PT ;  /* 0x0000000e0200722a */ /* 0x000fe20003f4e000 */
[----:B------:R-:W-:Y:S02]  /*3b10*/  IMAD.MOV.U32 R4, RZ, RZ, R2 ;  /* 0x000000ffff047224 */ /* 0x000fe400078e0002 */
[----:B------:R-:W-:Y:S02]  /*3b20*/  IMAD.MOV.U32 R5, RZ, RZ, R3 ;  /* 0x000000ffff057224 */ /* 0x000fe400078e0003 */
[----:B------:R-:W-:-:S09]  /*3b30*/  VIADD R19, R7, 0x300 ;  /* 0x0000030007137836 */ /* 0x000fd20000000000 */
[----:B------:R-:W-:Y:S02]  /*3b40*/  @P2 IMAD.MOV.U32 R4, RZ, RZ, R14 ;  /* 0x000000ffff042224 */ /* 0x000fe400078e000e */
[----:B------:R-:W-:Y:S02]  /*3b50*/  @P2 IMAD.MOV.U32 R5, RZ, RZ, R15 ;  /* 0x000000ffff052224 */ /* 0x000fe400078e000f */
[----:B------:R-:W-:-:S07]  /*3b60*/  @P2 IMAD.MOV.U32 R19, RZ, RZ, R6 ;  /* 0x000000ffff132224 */ /* 0x000fce00078e0006 */
.L_x_2288:
[----:B------:R-:W-:Y:S05]  /*3b70*/  BSYNC.RECONVERGENT B1 ;  /* 0x0000000000017941 */ /* 0x000fea0003800200 */
.L_x_2287:
[----:B------:R-:W-:Y:S01]  /*3b80*/  IMAD.X R20, RZ, RZ, R9, P1 ;  /* 0x000000ffff147224 */ /* 0x000fe200008e0609 */
[----:B-----5:R-:W-:Y:S01]  /*3b90*/  DSETP.GEU.AND P1, PT, R4, R10, PT ;  /* 0x0000000a0400722a */ /* 0x020fe20003f2e000 */
[----:B------:R-:W-:Y:S01]  /*3ba0*/  LOP3.LUT R14, R7, 0x400, RZ, 0xfc, !PT ;  /* 0x00000400070e7812 */ /* 0x000fe200078efcff */
[----:B------:R-:W-:Y:S01]  /*3bb0*/  BSSY.RECONVERGENT B1, `(.L_x_2289) ;  /* 0x0000019000017945 */ /* 0x000fe20003800200 */
[-C--:B------:R-:W-:Y:S01]  /*3bc0*/  IADD3 R22, P3, PT, R19, R8.reuse, RZ ;  /* 0x0000000813167210 */ /* 0x080fe20007f7e0ff */
[----:B------:R-:W-:Y:S01]  /*3bd0*/  IMAD.MOV.U32 R2, RZ, RZ, R4 ;  /* 0x000000ffff027224 */ /* 0x000fe200078e0004 */
[----:B------:R-:W-:Y:S01]  /*3be0*/  IADD3 R15, P2, PT, R14, R8, RZ ;  /* 0x000000080e0f7210 */ /* 0x000fe20007f5e0ff */
[----:B------:R-:W-:Y:S01]  /*3bf0*/  IMAD.MOV.U32 R3, RZ, RZ, R5 ;  /* 0x000000ffff037224 */ /* 0x000fe200078e0005 */
[----:B------:R-:W-:Y:S01]  /*3c00*/  IADD3.X R21, PT, PT, R20, UR4, RZ, P3, !PT ;  /* 0x0000000414157c10 */ /* 0x000fe20009ffe4ff */
[----:B------:R-:W-:Y:S01]  /*3c10*/  IMAD.MOV.U32 R8, RZ, RZ, R22 ;  /* 0x000000ffff087224 */ /* 0x000fe200078e0016 */
[----:B------:R-:W-:Y:S01]  /*3c20*/  ISETP.GE.U32.AND.EX P0, PT, RZ, R12, PT, P0 ;  /* 0x0000000cff00720c */ /* 0x000fe20003f06100 */
[----:B------:R-:W-:-:S02]  /*3c30*/  IMAD.X R20, RZ, RZ, R20, P2 ;  /* 0x000000ffff147224 */ /* 0x000fc400010e0614 */
[----:B------:R-:W-:Y:S02]  /*3c40*/  IMAD.MOV.U32 R6, RZ, RZ, R21 ;  /* 0x000000ffff067224 */ /* 0x000fe400078e0015 */
[----:B------:R-:W-:Y:S08]  /*3c50*/  @!P1 BRA `(.L_x_2290) ;  /* 0x0000000000389947 */ /* 0x000ff00003800000 */
[----:B------:R-:W-:Y:S01]  /*3c60*/  DSETP.GEU.AND P2, PT, R10, R4, PT ;  /* 0x000000040a00722a */ /* 0x000fe20003f4e000 */
[----:B------:R-:W-:Y:S02]  /*3c70*/  IMAD.U32 R2, RZ, RZ, UR4 ;  /* 0x00000004ff027e24 */ /* 0x000fe4000f8e00ff */
[----:B------:R-:W-:Y:S02]  /*3c80*/  IMAD.MOV.U32 R8, RZ, RZ, R15 ;  /* 0x000000ffff087224 */ /* 0x000fe400078e000f */
[----:B------:R-:W-:Y:S02]  /*3c90*/  IMAD.MOV.U32 R6, RZ, RZ, R20 ;  /* 0x000000ffff067224 */ /* 0x000fe400078e0014 */
[----:B------:R-:W-:-:S07]  /*3ca0*/  IMAD.MOV.U32 R3, RZ, RZ, R11 ;  /* 0x000000ffff037224 */ /* 0x000fce00078e000b */
[----:B------:R-:W-:-:S04]  /*3cb0*/  @P2 ISETP.GE.U32.AND P1, PT, R19, R14, PT ;  /* 0x0000000e1300220c */ /* 0x000fc80003f26070 */
[----:B------:R-:W-:Y:S01]  /*3cc0*/  @P2 ISETP.GE.AND.EX P1, PT, R2, RZ, PT, P1 ;  /* 0x000000ff0200220c */ /* 0x000fe20003f26310 */
[----:B------:R-:W-:-:S03]  /*3cd0*/  IMAD.MOV.U32 R2, RZ, RZ, R10 ;  /* 0x000000ffff027224 */ /* 0x000fc600078e000a */
[----:B------:R-:W-:Y:S02]  /*3ce0*/  @P2 FSEL R4, R4, R10, !P1 ;  /* 0x0000000a04042208 */ /* 0x000fe40004800000 */
[----:B------:R-:W-:Y:S02]  /*3cf0*/  @P2 FSEL R5, R5, R11, !P1 ;  /* 0x0000000b05052208 */ /* 0x000fe40004800000 */
[----:B------:R-:W-:Y:S01]  /*3d00*/  @P2 SEL R8, R22, R15, !P1 ;  /* 0x0000000f16082207 */ /* 0x000fe20004800000 */
[----:B------:R-:W-:Y:S01]  /*3d10*/  @P2 IMAD.MOV.U32 R2, RZ, RZ, R4 ;  /* 0x000000ffff022224 */ /* 0x000fe200078e0004 */
[----:B------:R-:W-:Y:S01]  /*3d20*/  @P2 SEL R6, R21, R20, !P1 ;  /* 0x0000001415062207 */ /* 0x000fe20004800000 */
[----:B------:R-:W-:-:S07]  /*3d30*/  @P2 IMAD.MOV.U32 R3, RZ, RZ, R5 ;  /* 0x000000ffff032224 */ /* 0x000fce00078e0005 */
.L_x_2290:
[----:B------:R-:W-:Y:S05]  /*3d40*/  BSYNC.RECONVERGENT B1 ;  /* 0x0000000000017941 */ /* 0x000fea0003800200 */
.L_x_2289:
        /* <DEDUP_REMOVED lines=21> */
.L_x_2293:
[----:B------:R-:W-:Y:S05]  /*3ea0*/  BSYNC.RECONVERGENT B1 ;  /* 0x0000000000017941 */ /* 0x000fea0003800200 */
.L_x_2292:
[----:B------:R-:W1:Y:S08]  /*3eb0*/  S2UR UR5, SR_CgaCtaId ;  /* 0x00000000000579c3 */ /* 0x000e700000008800 */
[----:B------:R-:W-:Y:S06]  /*3ec0*/  BAR.SYNC.DEFER_BLOCKING 0x0 ;  /* 0x0000000000007b1d */ /* 0x000fec0000010000 */
[----:B------:R-:W-:-:S02]  /*3ed0*/  UMOV UR4, 0x400 ;  /* 0x0000040000047882 */ /* 0x000fc40000000000 */
[----:B-1----:R-:W-:-:S06]  /*3ee0*/  ULEA UR4, UR5, UR4, 0x18 ;  /* 0x0000000405047291 */ /* 0x002fcc000f8ec0ff */
[----:B------:R-:W-:-:S05]  /*3ef0*/  IMAD.U32 R19, RZ, RZ, UR4 ;  /* 0x00000004ff137e24 */ /* 0x000fca000f8e00ff */
[----:B0-----:R-:W0:Y:S02]  /*3f00*/  LDS.64 R10, [R19+0x98] ;  /* 0x00009800130a7984 */ /* 0x001e240000000a00 */
[----:B0-----:R-:W-:-:S04]  /*3f10*/  IADD3 R14, P1, PT, R10, 0x500, RZ ;  /* 0x000005000a0e7810 */ /* 0x001fc80007f3e0ff */
[----:B------:R-:W-:Y:S01]  /*3f20*/  ISETP.GT.U32.AND P0, PT, R14, R13, PT ;  /* 0x0000000d0e00720c */ /* 0x000fe20003f04070 */
[----:B------:R-:W-:-:S05]  /*3f30*/  IMAD.X R15, RZ, RZ, R11, P1 ;  /* 0x000000ffff0f7224 */ /* 0x000fca00008e060b */
[----:B------:R-:W-:-:S13]  /*3f40*/  ISETP.GT.AND.EX P0, PT, R15, R12, PT, P0 ;  /* 0x0000000c0f00720c */ /* 0x000fda0003f04300 */
[----:B------:R-:W-:Y:S05]  /*3f50*/  @P0 BRA `(.L_x_2294) ;  /* 0x0000000800840947 */ /* 0x000fea0003800000 */
[----:B------:R-:W-:Y:S01]  /*3f60*/  BSSY.RECONVERGENT B1, `(.L_x_2294) ;  /* 0x00000a0000017945 */ /* 0x000fe20003800200 */
[----:B------:R-:W0:Y:S01]  /*3f70*/  LDCU.64 UR8, c[0x0][0x398] ;  /* 0x00007300ff0877ac */ /* 0x000e220008000a00 */
[----:B------:R-:W1:Y:S02]  /*3f80*/  LDCU.128 UR12, c[0x0][0x380] ;  /* 0x00007000ff0c77ac */ /* 0x000e640008000c00 */
.L_x_2307:
[----:B------:R-:W-:Y:S01]  /*3f90*/  IADD3 R29, P0, PT, R7, R10, RZ ;  /* 0x0000000a071d7210 */ /* 0x000fe20007f1e0ff */
[----:B-1----:R-:W-:Y:S02]  /*3fa0*/  IMAD.U32 R18, RZ, RZ, UR12 ;  /* 0x0000000cff127e24 */ /* 0x002fe4000f8e00ff */
[----:B------:R-:W-:Y:S02]  /*3fb0*/  IMAD.U32 R17, RZ, RZ, UR13 ;  /* 0x0000000dff117e24 */ /* 0x000fe4000f8e00ff */
[----:B------:R-:W-:Y:S01]  /*3fc0*/  IMAD.X R26, RZ, RZ, R11, P0 ;  /* 0x000000ffff1a7224 */ /* 0x000fe200000e060b */
[----:B------:R-:W-:-:S04]  /*3fd0*/  LEA R30, P0, R29, R18, 0x3 ;  /* 0x000000121d1e7211 */ /* 0x000fc800078018ff */
[----:B------:R-:W-:-:S05]  /*3fe0*/  LEA.HI.X R31, R29, R17, R26, 0x3, P0 ;  /* 0x000000111d1f7211 */ /* 0x000fca00000f1c1a */
[----:B------:R-:W2:Y:S04]  /*3ff0*/  LDG.E.64 R24, desc[UR10][R30.64] ;  /* 0x0000000a1e187981 */ /* 0x000ea8000c1e1b00 */
[----:B------:R1:W5:Y:S04]  /*4000*/  LDG.E.64 R22, desc[UR10][R30.64+0x800] ;  /* 0x0008000a1e167981 */ /* 0x000368000c1e1b00 */
[----:B------:R1:W5:Y:S04]  /*4010*/  LDG.E.64 R14, desc[UR10][R30.64+0x1000] ;  /* 0x0010000a1e0e7981 */ /* 0x000368000c1e1b00 */
[----:B------:R1:W5:Y:S04]  /*4020*/  LDG.E.64 R12, desc[UR10][R30.64+0x1800] ;  /* 0x0018000a1e0c7981 */ /* 0x000368000c1e1b00 */
[----:B------:R1:W5:Y:S01]  /*4030*/  LDG.E.64 R10, desc[UR10][R30.64+0x2000] ;  /* 0x0020000a1e0a7981 */ /* 0x000362000c1e1b00 */
[----:B------:R-:W-:Y:S01]  /*4040*/  IMAD.U32 R16, RZ, RZ, UR14 ;  /* 0x0000000eff107e24 */ /* 0x000fe2000f8e00ff */
[----:B------:R-:W-:Y:S01]  /*4050*/  BSSY.RECONVERGENT B2, `(.L_x_2295) ;  /* 0x0000018000027945 */ /* 0x000fe20003800200 */
[----:B------:R-:W-:-:S02]  /*4060*/  IMAD.U32 R9, RZ, RZ, UR15 ;  /* 0x0000000fff097e24 */ /* 0x000fc4000f8e00ff */
[----:B------:R-:W-:Y:S01]  /*4070*/  IMAD.MOV.U32 R32, RZ, RZ, R8 ;  /* 0x000000ffff207224 */ /* 0x000fe200078e0008 */
[----:B------:R-:W-:Y:S01]  /*4080*/  IADD3 R29, P1, PT, R29, R16, RZ ;  /* 0x000000101d1d7210 */ /* 0x000fe20007f3e0ff */
[----:B------:R-:W-:Y:S02]  /*4090*/  IMAD.MOV.U32 R33, RZ, RZ, R6 ;  /* 0x000000ffff217224 */ /* 0x000fe400078e0006 */
[----:B------:R-:W-:Y:S02]  /*40a0*/  IMAD.MOV.U32 R20, RZ, RZ, R2 ;  /* 0x000000ffff147224 */ /* 0x000fe400078e0002 */
[----:B------:R-:W-:Y:S02]  /*40b0*/  IMAD.MOV.U32 R21, RZ, RZ, R3 ;  /* 0x000000ffff157224 */ /* 0x000fe400078e0003 */
[----:B------:R-:W-:Y:S01]  /*40c0*/  IMAD.X R27, R26, 0x1, R9, P1 ;  /* 0x000000011a1b7824 */ /* 0x000fe200008e0609 */
[----:B--2---:R-:W-:-:S14]  /*40d0*/  DSETP.GEU.AND P0, PT, R2, R24, PT ;  /* 0x000000180200722a */ /* 0x004fdc0003f0e000 */
[----:B-1----:R-:W-:Y:S05]  /*40e0*/  @!P0 BRA `(.L_x_2296) ;  /* 0x0000000000388947 */ /* 0x002fea0003800000 */
        /* <DEDUP_REMOVED lines=14> */
.L_x_2296:
[----:B0-----:R-:W-:Y:S05]  /*41d0*/  BSYNC.RECONVERGENT B2 ;  /* 0x0000000000027941 */ /* 0x001fea0003800200 */
.L_x_2295:
[----:B-----5:R-:W-:Y:S01]  /*41e0*/  DSETP.GEU.AND P0, PT, R20, R22, PT ;  /* 0x000000161400722a */ /* 0x020fe20003f0e000 */
[----:B------:R-:W-:Y:S01]  /*41f0*/  IADD3 R3, P1, PT, R29, 0x100, RZ ;  /* 0x000001001d037810 */ /* 0x000fe20007f3e0ff */
[----:B------:R-:W-:Y:S01]  /*4200*/  BSSY.RECONVERGENT B2, `(.L_x_2297) ;  /* 0x0000015000027945 */ /* 0x000fe20003800200 */
[----:B------:R-:W-:Y:S02]  /*4210*/  IMAD.MOV.U32 R26, RZ, RZ, R32 ;  /* 0x000000ffff1a7224 */ /* 0x000fe400078e0020 */
[----:B------:R-:W-:Y:S02]  /*4220*/  IMAD.MOV.U32 R28, RZ, RZ, R33 ;  /* 0x000000ffff1c7224 */ /* 0x000fe400078e0021 */
[----:B------:R-:W-:Y:S02]  /*4230*/  IMAD.X R2, RZ, RZ, R27, P1 ;  /* 0x000000ffff027224 */ /* 0x000fe400008e061b */
[----:B------:R-:W-:Y:S02]  /*4240*/  IMAD.MOV.U32 R24, RZ, RZ, R20 ;  /* 0x000000ffff187224 */ /* 0x000fe400078e0014 */
        /* <DEDUP_REMOVED lines=16> */
.L_x_2298:
[----:B------:R-:W-:Y:S05]  /*4350*/  BSYNC.RECONVERGENT B2 ;  /* 0x0000000000027941 */ /* 0x000fea0003800200 */
.L_x_2297:
[----:B------:R-:W-:Y:S01]  /*4360*/  DSETP.GEU.AND P0, PT, R24, R14, PT ;  /* 0x0000000e1800722a */ /* 0x000fe20003f0e000 */
        /* <DEDUP_REMOVED lines=22> */
.L_x_2300:
[----:B------:R-:W-:Y:S05]  /*44d0*/  BSYNC.RECONVERGENT B2 ;  /* 0x0000000000027941 */ /* 0x000fea0003800200 */
.L_x_2299:
        /* <DEDUP_REMOVED lines=23> */
.L_x_2302:
[----:B------:R-:W-:Y:S05]  /*4650*/  BSYNC.RECONVERGENT B2 ;  /* 0x0000000000027941 */ /* 0x000fea0003800200 */
.L_x_2301:
        /* <DEDUP_REMOVED lines=23> */
.L_x_2304:
[----:B------:R-:W-:Y:S05]  /*47d0*/  BSYNC.RECONVERGENT B2 ;  /* 0x0000000000027941 */ /* 0x000fea0003800200 */
.L_x_2303:
[----:B------:R-:W-:Y:S01]  /*47e0*/  BAR.SYNC.DEFER_BLOCKING 0x0 ;  /* 0x0000000000007b1d */ /* 0x000fe20000010000 */
[----:B------:R-:W-:-:S05]  /*47f0*/  ISETP.NE.AND P0, PT, R7, RZ, PT ;  /* 0x000000ff0700720c */ /* 0x000fca0003f05270 */
[----:B------:R-:W-:Y:S08]  /*4800*/  BSSY.RECONVERGENT B2, `(.L_x_2305) ;  /* 0x000000c000027945 */ /* 0x000ff00003800200 */
[----:B------:R-:W-:Y:S05]  /*4810*/  @P0 BRA `(.L_x_2306) ;  /* 0x0000000000280947 */ /* 0x000fea0003800000 */
[----:B------:R-:W-:Y:S02]  /*4820*/  IMAD.MOV.U32 R12, RZ, RZ, 0x500 ;  /* 0x00000500ff0c7424 */ /* 0x000fe400078e00ff */
[----:B------:R-:W-:-:S05]  /*4830*/  IMAD.MOV.U32 R13, RZ, RZ, 0x0 ;  /* 0x00000000ff0d7424 */ /* 0x000fca00078e00ff */
[----:B------:R-:W2:Y:S01]  /*4840*/  ATOMG.E.ADD.64.STRONG.GPU PT, R10, desc[UR10][R4.64], R12 ;  /* 0x8000000c040a79a8 */ /* 0x000ea200081ef50a */
[----:B------:R-:W0:Y:S01]  /*4850*/  S2UR UR5, SR_CgaCtaId ;  /* 0x00000000000579c3 */ /* 0x000e220000008800 */
[----:B------:R-:W-:Y:S02]  /*4860*/  UMOV UR4, 0x400 ;  /* 0x0000040000047882 */ /* 0x000fe40000000000 */
[----:B0-----:R-:W-:-:S06]  /*4870*/  ULEA UR4, UR5, UR4, 0x18 ;  /* 0x0000000405047291 */ /* 0x001fcc000f8ec0ff */
[----:B------:R-:W-:Y:S01]  /*4880*/  IMAD.U32 R19, RZ, RZ, UR4 ;  /* 0x00000004ff137e24 */ /* 0x000fe2000f8e00ff */
[----:B--2---:R-:W-:-:S05]  /*4890*/  IADD3 R10, P0, PT, R10, UR6, RZ ;  /* 0x000000060a0a7c10 */ /* 0x004fca000ff1e0ff */
[----:B------:R-:W-:-:S05]  /*48a0*/  IMAD.X R11, RZ, RZ, R11, P0 ;  /* 0x000000ffff0b7224 */ /* 0x000fca00000e060b */
[----:B------:R0:W-:Y:S03]  /*48b0*/  STS.64 [R19+0x98], R10 ;  /* 0x0000980a13007388 */ /* 0x0001e60000000a00 */
.L_x_2306:
[----:B------:R-:W-:Y:S05]  /*48c0*/  BSYNC.RECONVERGENT B2 ;  /* 0x0000000000027941 */ /* 0x000fea0003800200 */
.L_x_2305:
[----:B------:R-:W-:Y:S01]  /*48d0*/  BAR.SYNC.DEFER_BLOCKING 0x0 ;  /* 0x0000000000007b1d */ /* 0x000fe20000010000 */
[----:B------:R-:W-:Y:S02]  /*48e0*/  IMAD.U32 R13, RZ, RZ, UR8 ;  /* 0x00000008ff0d7e24 */ /* 0x000fe4000f8e00ff */
[----:B------:R-:W-:-:S03]  /*48f0*/  IMAD.U32 R12, RZ, RZ, UR9 ;  /* 0x00000009ff0c7e24 */ /* 0x000fc6000f8e00ff */
[----:B0-----:R-:W0:Y:S02]  /*4900*/  LDS.64 R10, [R19+0x98] ;  /* 0x00009800130a7984 */ /* 0x001e240000000a00 */
[----:B0-----:R-:W-:-:S04]  /*4910*/  IADD3 R14, P1, PT, R10, 0x500, RZ ;  /* 0x000005000a0e7810 */ /* 0x001fc80007f3e0ff */
[----:B------:R-:W-:Y:S01]  /*4920*/  ISETP.GT.U32.AND P0, PT, R14, R13, PT ;  /* 0x0000000d0e00720c */ /* 0x000fe20003f04070 */
[----:B------:R-:W-:-:S05]  /*4930*/  IMAD.X R15, RZ, RZ, R11, P1 ;  /* 0x000000ffff0f7224 */ /* 0x000fca00008e060b */
[----:B------:R-:W-:-:S13]  /*4940*/  ISETP.GT.AND.EX P0, PT, R15, R12, PT, P0 ;  /* 0x0000000c0f00720c */ /* 0x000fda0003f04300 */
[----:B------:R-:W-:Y:S05]  /*4950*/  @!P0 BRA `(.L_x_2307) ;  /* 0xfffffff4008c8947 */ /* 0x000fea000383ffff */
[----:B------:R-:W-:Y:S05]  /*4960*/  BSYNC.RECONVERGENT B1 ;  /* 0x0000000000017941 */ /* 0x000fea0003800200 */
.L_x_2294:
        /* <DEDUP_REMOVED lines=24> */
.L_x_2313:
[----:B------:R-:W-:Y:S02]  /*4af0*/  IMAD.MOV.U32 R12, RZ, RZ, R18 ;  /* 0x000000ffff0c7224 */ /* 0x000fe400078e0012 */
[----:B------:R-:W-:-:S06]  /*4b00*/  IMAD.MOV.U32 R13, RZ, RZ, R19 ;  /* 0x000000ffff0d7224 */ /* 0x000fcc00078e0013 */
[----:B------:R-:W2:Y:S01]  /*4b10*/  LDG.E.64 R12, desc[UR10][R12.64] ;  /* 0x0000000a0c0c7981 */ /* 0x000ea2000c1e1b00 */
[----:B------:R-:W-:Y:S01]  /*4b20*/  VIADD R9, R9, 0x1 ;  /* 0x0000000109097836 */ /* 0x000fe20000000000 */
[----:B------:R-:W-:Y:S01]  /*4b30*/  BSSY.RECONVERGENT B3, `(.L_x_2311) ;  /* 0x0000017000037945 */ /* 0x000fe20003800200 */
[----:B------:R-:W-:-:S03]  /*4b40*/  IADD3 R18, P3, PT, R18, 0x800, RZ ;  /* 0x0000080012127810 */ /* 0x000fc60007f7e0ff */
[----:B------:R-:W-:Y:S01]  /*4b50*/  ISETP.NE.AND P2, PT, R9, RZ, PT ;  /* 0x000000ff0900720c */ /* 0x000fe20003f45270 */
[----:B--2---:R-:W-:-:S14]  /*4b60*/  DSETP.GEU.AND P0, PT, R2, R12, PT ;  /* 0x0000000c0200722a */ /* 0x004fdc0003f0e000 */
        /* <DEDUP_REMOVED lines=19> */
.L_x_2312:
[----:B------:R-:W-:Y:S05]  /*4ca0*/  BSYNC.RECONVERGENT B3 ;  /* 0x0000000000037941 */ /* 0x000fea0003800200 */
.L_x_2311:
[----:B------:R-:W-:Y:S01]  /*4cb0*/  IADD3 R21, P0, PT, R21, 0x100, RZ ;  /* 0x0000010015157810 */ /* 0x000fe20007f1e0ff */
[----:B------:R-:W-:Y:S02]  /*4cc0*/  VIADD R5, R5, 0x100 ;  /* 0x0000010005057836 */ /* 0x000fe40000000000 */
[----:B------:R-:W-:Y:S02]  /*4cd0*/  IMAD.X R19, RZ, RZ, R19, P3 ;  /* 0x000000ffff137224 */ /* 0x000fe400018e0613 */
[----:B------:R-:W-:Y:S01]  /*4ce0*/  IMAD.X R23, RZ, RZ, R23, P0 ;  /* 0x000000ffff177224 */ /* 0x000fe200000e0617 */
[----:B------:R-:W-:Y:S07]  /*4cf0*/  @P2 BRA `(.L_x_2313) ;  /* 0xfffffffc007c2947 */ /* 0x000fee000383ffff */
.L_x_2310:
[----:B------:R-:W-:Y:S05]  /*4d00*/  BSYNC.RECONVERGENT B2 ;  /* 0x0000000000027941 */ /* 0x000fea0003800200 */
.L_x_2309:
[----:B------:R-:W-:-:S13]  /*4d10*/  ISETP.GE.U32.AND P0, PT, R20, 0x300, PT ;  /* 0x000003001400780c */ /* 0x000fda0003f06070 */
[----:B------:R-:W-:Y:S05]  /*4d20*/  @!P0 BRA `(.L_x_2308) ;  /* 0x0000000400c88947 */ /* 0x000fea0003800000 */
[----:B------:R-:W0:Y:S01]  /*4d30*/  LDC.64 R14, c[0x0][0x380] ;  /* 0x0000e000ff0e7b82 */ /* 0x000e220000000a00 */
[----:B------:R-:W-:-:S07]  /*4d40*/  VIADD R5, R5, 0x200 ;  /* 0x0000020005057836 */ /* 0x000fce0000000000 */
[----:B------:R-:W1:Y:S02]  /*4d50*/  LDC.64 R16, c[0x0][0x388] ;  /* 0x0000e200ff107b82 */ /* 0x000e640000000a00 */
.L_x_2322:
[----:B------:R-:W-:-:S05]  /*4d60*/  VIADD R9, R5, 0xfffffe00 ;  /* 0xfffffe0005097836 */ /* 0x000fca0000000000 */
[----:B------:R-:W-:-:S05]  /*4d70*/  IADD3 R23, P0, PT, R9, R10, RZ ;  /* 0x0000000a09177210 */ /* 0x000fca0007f1e0ff */
[----:B------:R-:W-:Y:S01]  /*4d80*/  IMAD.X R30, RZ, RZ, R11, P0 ;  /* 0x000000ffff1e7224 */ /* 0x000fe200000e060b */
[----:B0-----:R-:W-:-:S04]  /*4d90*/  LEA R26, P0, R23, R14, 0x3 ;  /* 0x0000000e171a7211 */ /* 0x001fc800078018ff */
[----:B------:R-:W-:-:S05]  /*4da0*/  LEA.HI.X R27, R23, R15, R30, 0x3, P0 ;  /* 0x0000000f171b7211 */ /* 0x000fca00000f1c1e */
[----:B------:R-:W2:Y:S04]  /*4db0*/  LDG.E.64 R24, desc[UR10][R26.64] ;  /* 0x0000000a1a187981 */ /* 0x000ea8000c1e1b00 */
[----:B------:R0:W5:Y:S04]  /*4dc0*/  LDG.E.64 R20, desc[UR10][R26.64+0x800] ;  /* 0x0008000a1a147981 */ /* 0x000168000c1e1b00 */
        /* <DEDUP_REMOVED lines=26> */
.L_x_2315:
[----:B------:R-:W-:Y:S05]  /*4f70*/  BSYNC.RECONVERGENT B2 ;  /* 0x0000000000027941 */ /* 0x000fea0003800200 */
.L_x_2314:
[----:B-----5:R-:W-:Y:S01]  /*4f80*/  DSETP.GEU.AND P0, PT, R22, R20, PT ;  /* 0x000000141600722a */ /* 0x020fe20003f0e000 */
        /* <DEDUP_REMOVED lines=23> */
.L_x_2317:
[----:B------:R-:W-:Y:S05]  /*5100*/  BSYNC.RECONVERGENT B2 ;  /* 0x0000000000027941 */ /* 0x000fea0003800200 */
.L_x_2316:
[----:B------:R-:W-:Y:S01]  /*5110*/  DSETP.GEU.AND P0, PT, R2, R12, PT ;  /* 0x0000000c0200722a */ /* 0x000fe20003f0e000 */
[CC--:B------:R-:W-:Y:S01]  /*5120*/  IADD3 R23, P1, P4, R10.reuse, R16.reuse, R5 ;  /* 0x000000100a177210 */ /* 0x0c0fe20007c3e005 */
[----:B------:R-:W-:Y:S01]  /*5130*/  BSSY.RECONVERGENT B2, `(.L_x_2318) ;  /* 0x0000016000027945 */ /* 0x000fe20003800200 */
[----:B------:R-:W-:Y:S01]  /*5140*/  IADD3 R24, P2, P3, R10, R16, R25 ;  /* 0x000000100a187210 */ /* 0x000fe20007b5e019 */
[----:B------:R-:W-:Y:S01]  /*5150*/  IMAD.MOV.U32 R9, RZ, RZ, R6 ;  /* 0x000000ffff097224 */ /* 0x000fe200078e0006 */
        /* <DEDUP_REMOVED lines=19> */
.L_x_2319:
[----:B------:R-:W-:Y:S05]  /*5290*/  BSYNC.RECONVERGENT B2 ;  /* 0x0000000000027941 */ /* 0x000fea0003800200 */
.L_x_2318:
[----:B------:R-:W-:Y:S01]  /*52a0*/  DSETP.GEU.AND P0, PT, R20, R18, PT ;  /* 0x000000121400722a */ /* 0x000fe20003f0e000 */
[----:B------:R-:W-:Y:S01]  /*52b0*/  BSSY.RECONVERGENT B2, `(.L_x_2320) ;  /* 0x0000015000027945 */ /* 0x000fe20003800200 */
[----:B------:R-:W-:Y:S01]  /*52c0*/  IADD3.X R13, PT, PT, R11, R17, RZ, P2, P3 ;  /* 0x000000110b0d7210 */ /* 0x000fe200017e64ff */
        /* <DEDUP_REMOVED lines=19> */
.L_x_2321:
[----:B------:R-:W-:Y:S05]  /*5400*/  BSYNC.RECONVERGENT B2 ;  /* 0x0000000000027941 */ /* 0x000fea0003800200 */
.L_x_2320:
[C---:B------:R-:W-:Y:S02]  /*5410*/  VIADD R9, R5.reuse, 0x200 ;  /* 0x0000020005097836 */ /* 0x040fe40000000000 */
[----:B------:R-:W-:-:S03]  /*5420*/  VIADD R5, R5, 0x400 ;  /* 0x0000040005057836 */ /* 0x000fc60000000000 */
[----:B------:R-:W-:-:S13]  /*5430*/  ISETP.GE.AND P0, PT, R9, R4, PT ;  /* 0x000000040900720c */ /* 0x000fda0003f06270 */
[----:B------:R-:W-:Y:S05]  /*5440*/  @!P0 BRA `(.L_x_2322) ;  /* 0xfffffff800448947 */ /* 0x000fea000383ffff */
.L_x_2308:
[----:B------:R-:W-:Y:S05]  /*5450*/  BSYNC.RECONVERGENT B1 ;  /* 0x0000000000017941 */ /* 0x000fea0003800200 */
.L_x_2291:
        /* <DEDUP_REMOVED lines=27> */
.L_x_2324:
[----:B------:R-:W-:Y:S05]  /*5610*/  BSYNC.RECONVERGENT B1 ;  /* 0x0000000000017941 */ /* 0x000fea0003800200 */
.L_x_2323:
        /* <DEDUP_REMOVED lines=26> */
.L_x_2326:
[----:B------:R-:W-:Y:S05]  /*57c0*/  BSYNC.RECONVERGENT B1 ;  /* 0x0000000000017941 */ /* 0x000fea0003800200 */
.L_x_2325:
        /* <DEDUP_REMOVED lines=26> */
.L_x_2328:
[----:B------:R-:W-:Y:S05]  /*5970*/  BSYNC.RECONVERGENT B1 ;  /* 0x0000000000017941 */ /* 0x000fea0003800200 */
.L_x_2327:
        /* <DEDUP_REMOVED lines=26> */
.L_x_2330:
[----:B------:R-:W-:Y:S05]  /*5b20*/  BSYNC.RECONVERGENT B1 ;  /* 0x0000000000017941 */ /* 0x000fea0003800200 */
.L_x_2329:
        /* <DEDUP_REMOVED lines=27> */
.L_x_2332:
[----:B------:R-:W-:Y:S05]  /*5ce0*/  BSYNC.RECONVERGENT B1 ;  /* 0x0000000000017941 */ /* 0x000fea0003800200 */
.L_x_2331:
        /* <DEDUP_REMOVED lines=10> */
.L_x_2334:
[----:B------:R-:W-:Y:S05]  /*5d90*/  BSYNC.RECONVERGENT B1 ;  /* 0x0000000000017941 */ /* 0x000fea0003800200 */
.L_x_2333:
        /* <DEDUP_REMOVED lines=31> */
.L_x_2336:
[----:B------:R-:W-:Y:S05]  /*5f90*/  BSYNC.RECONVERGENT B1 ;  /* 0x0000000000017941 */ /* 0x000fea0003800200 */
.L_x_2335:
        /* <DEDUP_REMOVED lines=24> */
.L_x_2338:
[----:B------:R-:W-:Y:S05]  /*6120*/  BSYNC.RECONVERGENT B1 ;  /* 0x0000000000017941 */ /* 0x000fea0003800200 */
.L_x_2337:
        /* <DEDUP_REMOVED lines=21> */
.L_x_2340:
[----:B------:R-:W-:Y:S05]  /*6280*/  BSYNC.RECONVERGENT B1 ;  /* 0x0000000000017941 */ /* 0x000fea0003800200 */
.L_x_2339:
        /* <DEDUP_REMOVED lines=21> */
.L_x_2342:
[----:B------:R-:W-:Y:S05]  /*63e0*/  BSYNC.RECONVERGENT B1 ;  /* 0x0000000000017941 */ /* 0x000fea0003800200 */
.L_x_2341:
        /* <DEDUP_REMOVED lines=21> */
.L_x_2344:
[----:B------:R-:W-:Y:S05]  /*6540*/  BSYNC.RECONVERGENT B1 ;  /* 0x0000000000017941 */ /* 0x000fea0003800200 */
.L_x_2343:
        /* <DEDUP_REMOVED lines=21> */
.L_x_2346:
[----:B------:R-:W-:Y:S05]  /*66a0*/  BSYNC.RECONVERGENT B1 ;  /* 0x0000000000017941 */ /* 0x000fea0003800200 */
.L_x_2345:
        /* <DEDUP_REMOVED lines=19> */
.L_x_2250:
[----:B------:R-:W-:Y:S05]  /*67e0*/  BSYNC.RECONVERGENT B0 ;  /* 0x0000000000007941 */ /* 0x000fea0003800200 */
.L_x_2217:
[----:B------:R-:W-:Y:S05]  /*67f0*/  @P1 EXIT ;  /* 0x000000000000194d */ /* 0x000fea0003800000 */
[----:B01----:R-:W0:Y:S02]  /*6800*/  LDC.64 R4, c[0x0][0x390] ;  /* 0x0000e400ff047b82 */ /* 0x003e240000000a00 */
[----:B0-----:R-:W-:-:S05]  /*6810*/  IMAD.WIDE.U32 R4, R0, 0x10, R4 ;  /* 0x0000001000047825 */ /* 0x001fca00078e0004 */
[----:B------:R-:W-:Y:S04]  /*6820*/  STG.E.64 desc[UR10][R4.64], R2 ;  /* 0x0000000204007986 */ /* 0x000fe8000c101b0a */
[----:B---34-:R-:W-:Y:S01]  /*6830*/  STG.E.64 desc[UR10][R4.64+0x8], R16 ;  /* 0x0000081004007986 */ /* 0x018fe2000c101b0a */
[----:B------:R-:W-:Y:S05]  /*6840*/  EXIT ;  /* 0x000000000000794d */ /* 0x000fea0003800000 */
.L_x_2347:
        /* <DEDUP_REMOVED lines=11> */
.L_x_2905:


//--------------------- .text._ZN6thrust24THRUST_300001_SM_1000_NS8cuda_cub4core6detail13_kernel_agentINS1_8__reduce11ReduceAgentINS0_12zip_iteratorIN4cuda3std3__45tupleIJNS0_6detail15normal_iteratorINS0_10device_ptrIdEEEENS0_17counting_iteratorIlNS0_11use_defaultESI_SI_EEEEEEEPNSB_IJdlEEESM_lNS1_9__extrema9arg_min_fIdlNSA_4lessIdEEEEEEJSL_SN_lSS_EEEvDpT0_ --------------------------
	.section	.text._ZN6thrust24THRUST_300001_SM_1000_NS8cuda_cub4core6detail13_kernel_agentINS1_8__reduce11ReduceAgentINS0_12zip_iteratorIN4cuda3std3__45tupleIJNS0_6detail15normal_iteratorINS0_10device_ptrIdEEEENS0_17counting_iteratorIlNS0_11use_defaultESI_SI_EEEEEEEPNSB_IJdlEEESM_lNS1_9__extrema9arg_min_fIdlNSA_4lessIdEEEEEEJSL_SN_lSS_EEEvDpT0_,"ax",@progbits
	.align	128
        .global         _ZN6thrust24THRUST_300001_SM_1000_NS8cuda_cub4core6detail13_kernel_agentINS1_8__reduce11ReduceAgentINS0_12zip_iteratorIN4cuda3std3__45tupleIJNS0_6detail15normal_iteratorINS0_10device_ptrIdEEEENS0_17counting_iteratorIlNS0_11use_defaultESI_SI_EEEEEEEPNSB_IJdlEEESM_lNS1_9__extrema9arg_min_fIdlNSA_4lessIdEEEEEEJSL_SN_lSS_EEEvDpT0_
        .type           _ZN6thrust24THRUST_300001_SM_1000_NS8cuda_cub4core6detail13_kernel_agentINS1_8__reduce11ReduceAgentINS0_12zip_iteratorIN4cuda3std3__45tupleIJNS0_6detail15normal_iteratorINS0_10device_ptrIdEEEENS0_17counting_iteratorIlNS0_11use_defaultESI_SI_EEEEEEEPNSB_IJdlEEESM_lNS1_9__extrema9arg_min_fIdlNSA_4lessIdEEEEEEJSL_SN_lSS_EEEvDpT0_,@function
        .size           _ZN6thrust24THRUST_300001_SM_1000_NS8cuda_cub4core6detail13_kernel_agentINS1_8__reduce11ReduceAgentINS0_12zip_iteratorIN4cuda3std3__45tupleIJNS0_6detail15normal_iteratorINS0_10device_ptrIdEEEENS0_17counting_iteratorIlNS0_11use_defaultESI_SI_EEEEEEEPNSB_IJdlEEESM_lNS1_9__extrema9arg_min_fIdlNSA_4lessIdEEEEEEJSL_SN_lSS_EEEvDpT0_,(.L_x_2906 - _ZN6thrust24THRUST_300001_SM_1000_NS8cuda_cub4core6detail13_kernel_agentINS1_8__reduce11ReduceAgentINS0_12zip_iteratorIN4cuda3std3__45tupleIJNS0_6detail15normal_iteratorINS0_10device_ptrIdEEEENS0_17counting_iteratorIlNS0_11use_defaultESI_SI_EEEEEEEPNSB_IJdlEEESM_lNS1_9__extrema9arg_min_fIdlNSA_4lessIdEEEEEEJSL_SN_lSS_EEEvDpT0_)
        .other          _ZN6thrust24THRUST_300001_SM_1000_NS8cuda_cub4core6detail13_kernel_agentINS1_8__reduce11ReduceAgentINS0_12zip_iteratorIN4cuda3std3__45tupleIJNS0_6detail15normal_iteratorINS0_10device_ptrIdEEEENS0_17counting_iteratorIlNS0_11use_defaultESI_SI_EEEEEEEPNSB_IJdlEEESM_lNS1_9__extrema9arg_min_fIdlNSA_4lessIdEEEEEEJSL_SN_lSS_EEEvDpT0_,@"STO_CUDA_ENTRY STV_DEFAULT"
_ZN6thrust24THRUST_300001_SM_1000_NS8cuda_cub4core6detail13_kernel_agentINS1_8__reduce11ReduceAgentINS0_12zip_iteratorIN4cuda3std3__45tupleIJNS0_6detail15normal_iteratorINS0_10device_ptrIdEEEENS0_17counting_iteratorIlNS0_11use_defaultESI_SI_EEEEEEEPNSB_IJdlEEESM_lNS1_9__extrema9arg_min_fIdlNSA_4lessIdEEEEEEJSL_SN_lSS_EEEvDpT0_:
.text._ZN6thrust24THRUST_300001_SM_1000_NS8cuda_cub4core6detail13_kernel_agentINS1_8__reduce11ReduceAgentINS0_12zip_iteratorIN4cuda3std3__45tupleIJNS0_6detail15normal_iteratorINS0_10device_ptrIdEEEENS0_17counting_iteratorIlNS0_11use_defaultESI_SI_EEEEEEEPNSB_IJdlEEESM_lNS1_9__extrema9arg_min_fIdlNSA_4lessIdEEEEEEJSL_SN_lSS_EEEvDpT0_:
        /* <DEDUP_REMOVED lines=25> */
.L_x_2351:
[----:B0-----:R-:W-:Y:S05]  /*0190*/  BSYNC.RECONVERGENT B1 ;  /* 0x0000000000017941 */ /* 0x001fea0003800200 */
.L_x_2350:
        /* <DEDUP_REMOVED lines=19> */
.L_x_2358:
        /* <DEDUP_REMOVED lines=27> */
.L_x_2357:
[----:B------:R-:W-:Y:S05]  /*0480*/  BSYNC.RECONVERGENT B3 ;  /* 0x0000000000037941 */ /* 0x000fea0003800200 */
.L_x_2356:
[----:B------:R-:W-:Y:S01]  /*0490*/  IADD3 R17, P0, PT, R17, 0x100, RZ ;  /* 0x0000010011117810 */ /* 0x000fe20007f1e0ff */
[----:B------:R-:W-:Y:S02]  /*04a0*/  VIADD R10, R10, 0x100 ;  /* 0x000001000a0a7836 */ /* 0x000fe40000000000 */
[----:B------:R-:W-:Y:S02]  /*04b0*/  IMAD.X R15, RZ, RZ, R15, P3 ;  /* 0x000000ffff0f7224 */ /* 0x000fe400018e060f */
[----:B------:R-:W-:Y:S01]  /*04c0*/  IMAD.X R16, RZ, RZ, R16, P0 ;  /* 0x000000ffff107224 */ /* 0x000fe200000e0610 */
[----:B------:R-:W-:Y:S07]  /*04d0*/  @P2 BRA `(.L_x_2358) ;  /* 0xfffffffc007c2947 */ /* 0x000fee000383ffff */
.L_x_2355:
[----:B------:R-:W-:Y:S05]  /*04e0*/  BSYNC.RECONVERGENT B2 ;  /* 0x0000000000027941 */ /* 0x000fea0003800200 */
.L_x_2354:
[----:B------:R-:W-:-:S13]  /*04f0*/  ISETP.GE.U32.AND P0, PT, R18, 0x300, PT ;  /* 0x000003001200780c */ /* 0x000fda0003f06070 */
[----:B------:R-:W-:Y:S05]  /*0500*/  @!P0 BRA `(.L_x_2353) ;  /* 0x0000000400bc8947 */ /* 0x000fea0003800000 */
[----:B------:R-:W0:Y:S01]  /*0510*/  LDC.64 R4, c[0x0][0x380] ;  /* 0x0000e000ff047b82 */ /* 0x000e220000000a00 */
[----:B------:R-:W-:-:S07]  /*0520*/  VIADD R20, R10, 0x200 ;  /* 0x000002000a147836 */ /* 0x000fce0000000000 */
[----:B------:R-:W1:Y:S02]  /*0530*/  LDC.64 R6, c[0x0][0x388] ;  /* 0x0000e200ff067b82 */ /* 0x000e640000000a00 */
.L_x_2367:
        /* <DEDUP_REMOVED lines=8> */
[----:B------:R-:W-:-:S02]  /*05c0*/  IMAD.MOV.U32 R21, RZ, RZ, R9 ;  /* 0x000000ffff157224 */ /* 0x000fc400078e0009 */
[----:B------:R-:W-:Y:S01]  /*05d0*/  IMAD.MOV.U32 R22, RZ, RZ, R8 ;  /* 0x000000ffff167224 */ /* 0x000fe200078e0008 */
[----:B------:R-:W-:Y:S01]  /*05e0*/  LEA.HI.X.SX32 R23, R23, R7, 0x1, P1 ;  /* 0x0000000717177211 */ /* 0x000fe200008f0eff */
[----:B------:R-:W-:Y:S02]  /*05f0*/  IMAD.MOV.U32 R16, RZ, RZ, R2 ;  /* 0x000000ffff107224 */ /* 0x000fe400078e0002 */
[----:B------:R-:W-:Y:S01]  /*0600*/  IMAD.MOV.U32 R17, RZ, RZ, R3 ;  /* 0x000000ffff117224 */ /* 0x000fe200078e0003 */
        /* <DEDUP_REMOVED lines=16> */
.L_x_2360:
[----:B------:R-:W-:Y:S05]  /*0710*/  BSYNC.RECONVERGENT B2 ;  /* 0x0000000000027941 */ /* 0x000fea0003800200 */
.L_x_2359:
[----:B-----5:R-:W-:Y:S01]  /*0720*/  DSETP.GEU.AND P0, PT, R16, R14, PT ;  /* 0x0000000e1000722a */ /* 0x020fe20003f0e000 */
[C---:B------:R-:W-:Y:S01]  /*0730*/  VIADD R2, R20.reuse, 0xffffff00 ;  /* 0xffffff0014027836 */ /* 0x040fe20000000000 */
[----:B------:R-:W-:Y:S01]  /*0740*/  BSSY.RECONVERGENT B2, `(.L_x_2361) ;  /* 0x0000017000027945 */ /* 0x000fe20003800200 */
[----:B------:R-:W-:Y:S02]  /*0750*/  VIADD R8, R20, 0x100 ;  /* 0x0000010014087836 */ /* 0x000fe40000000000 */
[----:B------:R-:W-:Y:S01]  /*0760*/  IMAD.MOV.U32 R18, RZ, RZ, R21 ;  /* 0x000000ffff127224 */ /* 0x000fe200078e0015 */
[C---:B------:R-:W-:Y:S01]  /*0770*/  IADD3 R24, P1, PT, R2.reuse, R6, RZ ;  /* 0x0000000602187210 */ /* 0x040fe20007f3e0ff */
[----:B------:R-:W-:Y:S02]  /*0780*/  IMAD.MOV.U32 R9, RZ, RZ, R22 ;  /* 0x000000ffff097224 */ /* 0x000fe400078e0016 */
[----:B------:R-:W-:Y:S01]  /*0790*/  IMAD.MOV.U32 R3, RZ, RZ, R17 ;  /* 0x000000ffff037224 */ /* 0x000fe200078e0011 */
[----:B------:R-:W-:Y:S01]  /*07a0*/  LEA.HI.X.SX32 R19, R2, R7, 0x1, P1 ;  /* 0x0000000702137211 */ /* 0x000fe200008f0eff */
        /* <DEDUP_REMOVED lines=16> */
.L_x_2362:
[----:B------:R-:W-:Y:S05]  /*08b0*/  BSYNC.RECONVERGENT B2 ;  /* 0x0000000000027941 */ /* 0x000fea0003800200 */
.L_x_2361:
[----:B------:R-:W-:Y:S01]  /*08c0*/  DSETP.GEU.AND P0, PT, R2, R12, PT ;  /* 0x0000000c0200722a */ /* 0x000fe20003f0e000 */
[-C--:B------:R-:W-:Y:S01]  /*08d0*/  IADD3 R19, P1, PT, R20, R6.reuse, RZ ;  /* 0x0000000614137210 */ /* 0x080fe20007f3e0ff */
[----:B------:R-:W-:Y:S01]  /*08e0*/  BSSY.RECONVERGENT B2, `(.L_x_2363) ;  /* 0x0000016000027945 */ /* 0x000fe20003800200 */
[----:B------:R-:W-:Y:S01]  /*08f0*/  IADD3 R21, P2, PT, R8, R6, RZ ;  /* 0x0000000608157210 */ /* 0x000fe20007f5e0ff */
[----:B------:R-:W-:Y:S01]  /*0900*/  IMAD.MOV.U32 R16, RZ, RZ, R18 ;  /* 0x000000ffff107224 */ /* 0x000fe200078e0012 */
        /* <DEDUP_REMOVED lines=19> */
.L_x_2364:
[----:B------:R-:W-:Y:S05]  /*0a40*/  BSYNC.RECONVERGENT B2 ;  /* 0x0000000000027941 */ /* 0x000fea0003800200 */
.L_x_2363:
[----:B------:R-:W-:Y:S01]  /*0a50*/  DSETP.GEU.AND P0, PT, R14, R10, PT ;  /* 0x0000000a0e00722a */ /* 0x000fe20003f0e000 */
[----:B------:R-:W-:Y:S01]  /*0a60*/  BSSY.RECONVERGENT B2, `(.L_x_2365) ;  /* 0x0000015000027945 */ /* 0x000fe20003800200 */
[----:B------:R-:W-:Y:S01]  /*0a70*/  LEA.HI.X.SX32 R12, R8, R7, 0x1, P2 ;  /* 0x00000007080c7211 */ /* 0x000fe200010f0eff */
        /* <DEDUP_REMOVED lines=19> */
.L_x_2366:
[----:B------:R-:W-:Y:S05]  /*0bb0*/  BSYNC.RECONVERGENT B2 ;  /* 0x0000000000027941 */ /* 0x000fea0003800200 */
.L_x_2365:
[C---:B------:R-:W-:Y:S02]  /*0bc0*/  VIADD R10, R20.reuse, 0x200 ;  /* 0x00000200140a7836 */ /* 0x040fe40000000000 */
[----:B------:R-:W-:-:S03]  /*0bd0*/  VIADD R20, R20, 0x400 ;  /* 0x0000040014147836 */ /* 0x000fc60000000000 */
[----:B------:R-:W-:-:S13]  /*0be0*/  ISETP.GE.AND P0, PT, R10, UR5, PT ;  /* 0x000000050a007c0c */ /* 0x000fda000bf06270 */
[----:B------:R-:W-:Y:S05]  /*0bf0*/  @!P0 BRA `(.L_x_2367) ;  /* 0xfffffff800508947 */ /* 0x000fea000383ffff */
.L_x_2353:
[----:B------:R-:W-:Y:S05]  /*0c00*/  BSYNC.RECONVERGENT B1 ;  /* 0x0000000000017941 */ /* 0x000fea0003800200 */
.L_x_2352:
[----:B------:R-:W0:Y:S02]  /*0c10*/  LDCU UR4, c[0x0][0x398] ;  /* 0x00007300ff0477ac */ /* 0x000e240008000800 */
[----:B0-----:R-:W-:-:S09]  /*0c20*/  UISETP.GE.AND UP0, UPT, UR4, 0x100, UPT ;  /* 0x000001000400788c */ /* 0x001fd2000bf06270 */
[----:B------:R-:W-:Y:S05]  /*0c30*/  BRA.U !UP0, `(.L_x_2368) ;  /* 0x0000001108e47547 */ /* 0x000fea000b800000 */
        /* <DEDUP_REMOVED lines=27> */
.L_x_2370:
[----:B------:R-:W-:Y:S05]  /*0df0*/  BSYNC.RECONVERGENT B1 ;  /* 0x0000000000017941 */ /* 0x000fea0003800200 */
.L_x_2369:
        /* <DEDUP_REMOVED lines=26> */
.L_x_2372:
[----:B------:R-:W-:Y:S05]  /*0fa0*/  BSYNC.RECONVERGENT B1 ;  /* 0x0000000000017941 */ /* 0x000fea0003800200 */
.L_x_2371:
        /* <DEDUP_REMOVED lines=26> */
.L_x_2374:
[----:B------:R-:W-:Y:S05]  /*1150*/  BSYNC.RECONVERGENT B1 ;  /* 0x0000000000017941 */ /* 0x000fea0003800200 */
.L_x_2373:
        /* <DEDUP_REMOVED lines=26> */
.L_x_2376:
[----:B------:R-:W-:Y:S05]  /*1300*/  BSYNC.RECONVERGENT B1 ;  /* 0x0000000000017941 */ /* 0x000fea0003800200 */
.L_x_2375:
        /* <DEDUP_REMOVED lines=27> */
.L_x_2378:
[----:B------:R-:W-:Y:S05]  /*14c0*/  BSYNC.RECONVERGENT B1 ;  /* 0x0000000000017941 */ /* 0x000fea0003800200 */
.L_x_2377:
        /* <DEDUP_REMOVED lines=10> */
.L_x_2380:
[----:B------:R-:W-:Y:S05]  /*1570*/  BSYNC.RECONVERGENT B1 ;  /* 0x0000000000017941 */ /* 0x000fea0003800200 */
.L_x_2379:
        /* <DEDUP_REMOVED lines=31> */
.L_x_2383:
[----:B------:R-:W-:Y:S05]  /*1770*/  BSYNC.RECONVERGENT B1 ;  /* 0x0000000000017941 */ /* 0x000fea0003800200 */
.L_x_2382:
[----:B------:R0:W1:Y:S01]  /*1780*/  LDS.128 R16, [R0+0x30] ;  /* 0x0000300000107984 */ /* 0x0000620000000c00 */
[----:B------:R-:W-:Y:S01]  /*1790*/  DSETP.GEU.AND P0, PT, R20, R6, PT ;  /* 0x000000061400722a */ /* 0x000fe20003f0e000 */
[----:B------:R-:W-:Y:S01]  /*17a0*/  BSSY.RECONVERGENT B1, `(.L_x_2384) ;  /* 0x0000014000017945 */ /* 0x000fe20003800200 */
[----:B------:R-:W-:Y:S02]  /*17b0*/  IMAD.MOV.U32 R27, RZ, RZ, R22 ;  /* 0x000000ffff1b7224 */ /* 0x000fe400078e0016 */
[----:B------:R-:W-:Y:S02]  /*17c0*/  IMAD.MOV.U32 R25, RZ, RZ, R23 ;  /* 0x000000ffff197224 */ /* 0x000fe400078e0017 */
[----:B------:R-:W-:Y:S02]  /*17d0*/  IMAD.MOV.U32 R2, RZ, RZ, R20 ;  /* 0x000000ffff027224 */ /* 0x000fe400078e0014 */
[----:B------:R-:W-:-:S06]  /*17e0*/  IMAD.MOV.U32 R3, RZ, RZ, R21 ;  /* 0x000000ffff037224 */ /* 0x000fcc00078e0015 */
[----:B0-----:R-:W-:Y:S05]  /*17f0*/  @!P0 BRA `(.L_x_2385) ;  /* 0x0000000000388947 */ /* 0x001fea0003800000 */
[----:B------:R-:W-:Y:S01]  /*1800*/  DSETP.GEU.AND P0, PT, R6, R20, PT ;  /* 0x000000140600722a */ /* 0x000fe20003f0e000 */
[----:B-1----:R-:W-:Y:S02]  /*1810*/  IMAD.MOV.U32 R27, RZ, RZ, R16 ;  /* 0x000000ffff1b7224 */ /* 0x002fe400078e0010 */
        /* <DEDUP_REMOVED lines=12> */
.L_x_2385:
[----:B------:R-:W-:Y:S05]  /*18e0*/  BSYNC.RECONVERGENT B1 ;  /* 0x0000000000017941 */ /* 0x000fea0003800200 */
.L_x_2384:
[----:B------:R0:W2:Y:S01]  /*18f0*/  LDS.128 R4, [R0+0x40] ;  /* 0x0000400000047984 */ /* 0x0000a20000000c00 */
[----:B-1----:R-:W-:Y:S01]  /*1900*/  DSETP.GEU.AND P0, PT, R2, R18, PT ;  /* 0x000000120200722a */ /* 0x002fe20003f0e000 */
[----:B------:R-:W-:Y:S01]  /*1910*/  BSSY.RECONVERGENT B1, `(.L_x_2386) ;  /* 0x0000014000017945 */ /* 0x000fe20003800200 */
[----:B------:R-:W-:Y:S02]  /*1920*/  IMAD.MOV.U32 R29, RZ, RZ, R27 ;  /* 0x000000ffff1d7224 */ /* 0x000fe400078e001b */
[----:B------:R-:W-:Y:S02]  /*1930*/  IMAD.MOV.U32 R23, RZ, RZ, R25 ;  /* 0x000000ffff177224 */ /* 0x000fe400078e0019 */
[----:B------:R-:W-:Y:S02]  /*1940*/  IMAD.MOV.U32 R20, RZ, RZ, R2 ;  /* 0x000000ffff147224 */ /* 0x000fe400078e0002 */
[----:B------:R-:W-:-:S06]  /*1950*/  IMAD.MOV.U32 R21, RZ, RZ, R3 ;  /* 0x000000ffff157224 */ /* 0x000fcc00078e0003 */
[----:B0-----:R-:W-:Y:S05]  /*1960*/  @!P0 BRA `(.L_x_2387) ;  /* 0x0000000000388947 */ /* 0x001fea0003800000 */
        /* <DEDUP_REMOVED lines=14> */
.L_x_2387:
[----:B------:R-:W-:Y:S05]  /*1a50*/  BSYNC.RECONVERGENT B1 ;  /* 0x0000000000017941 */ /* 0x000fea0003800200 */
.L_x_2386:
[----:B------:R0:W1:Y:S01]  /*1a60*/  LDS.128 R16, [R0+0x50] ;  /* 0x0000500000107984 */ /* 0x0000620000000c00 */
[----:B--2---:R-:W-:Y:S01]  /*1a70*/  DSETP.GEU.AND P0, PT, R20, R6, PT ;  /* 0x000000061400722a */ /* 0x004fe20003f0e000 */
        /* <DEDUP_REMOVED lines=20> */
.L_x_2389:
[----:B------:R-:W-:Y:S05]  /*1bc0*/  BSYNC.RECONVERGENT B1 ;  /* 0x0000000000017941 */ /* 0x000fea0003800200 */
.L_x_2388:
        /* <DEDUP_REMOVED lines=21> */
.L_x_2391:
[----:B------:R-:W-:Y:S05]  /*1d20*/  BSYNC.RECONVERGENT B1 ;  /* 0x0000000000017941 */ /* 0x000fea0003800200 */
.L_x_2390:
        /* <DEDUP_REMOVED lines=21> */
.L_x_2393:
[----:B------:R-:W-:Y:S05]  /*1e80*/  BSYNC.RECONVERGENT B1 ;  /* 0x0000000000017941 */ /* 0x000fea0003800200 */
.L_x_2392:
[----:B------:R-:W-:Y:S01]  /*1e90*/  DSETP.GEU.AND P0, PT, R6, R10, PT ;  /* 0x0000000a0600722a */ /* 0x000fe20003f0e000 */
        /* <DEDUP_REMOVED lines=19> */
.L_x_2368:
        /* <DEDUP_REMOVED lines=33> */
.L_x_2395:
[----:B------:R-:W-:Y:S05]  /*21e0*/  BSYNC.RECONVERGENT B1 ;  /* 0x0000000000017941 */ /* 0x000fea0003800200 */
.L_x_2394:
        /* <DEDUP_REMOVED lines=27> */
.L_x_2397:
[----:B------:R-:W-:Y:S05]  /*23a0*/  BSYNC.RECONVERGENT B1 ;  /* 0x0000000000017941 */ /* 0x000fea0003800200 */
.L_x_2396:
        /* <DEDUP_REMOVED lines=27> */
.L_x_2399:
[----:B------:R-:W-:Y:S05]  /*2560*/  BSYNC.RECONVERGENT B1 ;  /* 0x0000000000017941 */ /* 0x000fea0003800200 */
.L_x_2398:
        /* <DEDUP_REMOVED lines=27> */
.L_x_2401:
[----:B------:R-:W-:Y:S05]  /*2720*/  BSYNC.RECONVERGENT B1 ;  /* 0x0000000000017941 */ /* 0x000fea0003800200 */
.L_x_2400:
        /* <DEDUP_REMOVED lines=28> */
.L_x_2403:
[----:B------:R-:W-:Y:S05]  /*28f0*/  BSYNC.RECONVERGENT B1 ;  /* 0x0000000000017941 */ /* 0x000fea0003800200 */
.L_x_2402:
        /* <DEDUP_REMOVED lines=10> */
.L_x_2405:
[----:B------:R-:W-:Y:S05]  /*29a0*/  BSYNC.RECONVERGENT B1 ;  /* 0x0000000000017941 */ /* 0x000fea0003800200 */
.L_x_2404:
        /* <DEDUP_REMOVED lines=35> */
.L_x_2407:
[----:B------:R-:W-:Y:S05]  /*2be0*/  BSYNC.RECONVERGENT B1 ;  /* 0x0000000000017941 */ /* 0x000fea0003800200 */
.L_x_2406:
        /* <DEDUP_REMOVED lines=32> */
.L_x_2409:
[----:B------:R-:W-:Y:S05]  /*2df0*/  BSYNC.RECONVERGENT B1 ;  /* 0x0000000000017941 */ /* 0x000fea0003800200 */
.L_x_2408:
        /* <DEDUP_REMOVED lines=32> */
.L_x_2411:
[----:B------:R-:W-:Y:S05]  /*3000*/  BSYNC.RECONVERGENT B1 ;  /* 0x0000000000017941 */ /* 0x000fea0003800200 */
.L_x_2410:
        /* <DEDUP_REMOVED lines=32> */
.L_x_2413:
[----:B------:R-:W-:Y:S05]  /*3210*/  BSYNC.RECONVERGENT B1 ;  /* 0x0000000000017941 */ /* 0x000fea0003800200 */
.L_x_2412:
        /* <DEDUP_REMOVED lines=32> */
.L_x_2415:
[----:B------:R-:W-:Y:S05]  /*3420*/  BSYNC.RECONVERGENT B1 ;  /* 0x0000000000017941 */ /* 0x000fea0003800200 */
.L_x_2414:
        /* <DEDUP_REMOVED lines=32> */
.L_x_2417:
[----:B------:R-:W-:Y:S05]  /*3630*/  BSYNC.RECONVERGENT B1 ;  /* 0x0000000000017941 */ /* 0x000fea0003800200 */
.L_x_2416:
        /* <DEDUP_REMOVED lines=30> */
.L_x_2349:
[----:B------:R-:W1:Y:S01]  /*3820*/  S2R R0, SR_TID.X ;  /* 0x0000000000007919 */ /* 0x000e620000002100 */
[----:B------:R-:W1:Y:S01]  /*3830*/  LDC.64 R18, c[0x0][0x380] ;  /* 0x0000e000ff127b82 */ /* 0x000e620000000a00 */
[----:B------:R-:W2:Y:S01]  /*3840*/  LDCU.64 UR6, c[0x0][0x388] ;  /* 0x00007100ff0677ac */ /* 0x000ea20008000a00 */
[----:B-1----:R-:W-:-:S05]  /*3850*/  IMAD.WIDE.U32 R18, R0, 0x8, R18 ;  /* 0x0000000800127825 */ /* 0x002fca00078e0012 */
[----:B0-----:R-:W3:Y:S04]  /*3860*/  LDG.E.64 R2, desc[UR8][R18.64] ;  /* 0x0000000812027981 */ /* 0x001ee8000c1e1b00 */
[----:B------:R-:W3:Y:S04]  /*3870*/  LDG.E.64 R4, desc[UR8][R18.64+0x800] ;  /* 0x0008000812047981 */ /* 0x000ee8000c1e1b00 */
[----:B------:R-:W4:Y:S04]  /*3880*/  LDG.E.64 R8, desc[UR8][R18.64+0x1000] ;  /* 0x0010000812087981 */ /* 0x000f28000c1e1b00 */
[----:B------:R-:W2:Y:S04]  /*3890*/  LDG.E.64 R10, desc[UR8][R18.64+0x1800] ;  /* 0x00180008120a7981 */ /* 0x000ea8000c1e1b00 */
[----:B------:R0:W5:Y:S01]  /*38a0*/  LDG.E.64 R6, desc[UR8][R18.64+0x2000] ;  /* 0x0020000812067981 */ /* 0x000162000c1e1b00 */
[----:B------:R-:W-:Y:S01]  /*38b0*/  BSSY.RECONVERGENT B1, `(.L_x_2418) ;  /* 0x0000016000017945 */ /* 0x000fe20003800200 */
[----:B---3--:R-:W-:-:S06]  /*38c0*/  DSETP.GEU.AND P0, PT, R4, R2, PT ;  /* 0x000000020400722a */ /* 0x008fcc0003f0e000 */
[----:B------:R-:W-:Y:S02]  /*38d0*/  FSEL R2, R4, R2, !P0 ;  /* 0x0000000204027208 */ /* 0x000fe40004000000 */
[----:B------:R-:W-:-:S06]  /*38e0*/  FSEL R3, R5, R3, !P0 ;  /* 0x0000000305037208 */ /* 0x000fcc0004000000 */
[----:B----4-:R-:W-:-:S06]  /*38f0*/  DSETP.GEU.AND P1, PT, R8, R2, PT ;  /* 0x000000020800722a */ /* 0x010fcc0003f2e000 */
[----:B------:R-:W-:Y:S01]  /*3900*/  FSEL R4, R8, R2, !P1 ;  /* 0x0000000208047208 */ /* 0x000fe20004800000 */
[C---:B------:R-:W-:Y:S01]  /*3910*/  VIADD R8, R0.reuse, 0x200 ;  /* 0x0000020000087836 */ /* 0x040fe20000000000 */
[----:B------:R-:W-:Y:S01]  /*3920*/  FSEL R5, R9, R3, !P1 ;  /* 0x0000000309057208 */ /* 0x000fe20004800000 */
[----:B------:R-:W-:Y:S02]  /*3930*/  VIADD R3, R0, 0x100 ;  /* 0x0000010000037836 */ /* 0x000fe40000000000 */
[----:B------:R-:W-:-:S03]  /*3940*/  IMAD.MOV.U32 R2, RZ, RZ, R4 ;  /* 0x000000ffff027224 */ /* 0x000fc600078e0004 */
[----:B--2---:R-:W-:Y:S01]  /*3950*/  DSETP.GEU.AND P2, PT, R4, R10, PT ;  /* 0x0000000a0400722a */ /* 0x004fe20003f4e000 */
        /* <DEDUP_REMOVED lines=11> */
.L_x_2419:
[----:B------:R-:W-:Y:S05]  /*3a10*/  BSYNC.RECONVERGENT B1 ;  /* 0x0000000000017941 */ /* 0x000fea0003800200 */
.L_x_2418:
[----:B-----5:R-:W-:Y:S01]  /*3a20*/  DSETP.GEU.AND P0, PT, R2, R6, PT ;  /* 0x000000060200722a */ /* 0x020fe20003f0e000 */
[----:B------:R-:W-:Y:S01]  /*3a30*/  IMAD.MOV.U32 R14, RZ, RZ, RZ ;  /* 0x000000ffff0e7224 */ /* 0x000fe200078e00ff */
[----:B------:R-:W-:Y:S01]  /*3a40*/  LOP3.LUT R8, R0, 0x400, RZ, 0xfc, !PT ;  /* 0x0000040000087812 */ /* 0x000fe200078efcff */
[----:B------:R-:W-:Y:S01]  /*3a50*/  BSSY.RECONVERGENT B1, `(.L_x_2420) ;  /* 0x0000015000017945 */ /* 0x000fe20003800200 */
[----:B------:R-:W-:Y:S02]  /*3a60*/  IADD3 R13, P2, PT, R9, UR6, RZ ;  /* 0x00000006090d7c10 */ /* 0x000fe4000ff5e0ff */
[----:B------:R-:W-:Y:S02]  /*3a70*/  IADD3 R10, P1, PT, R8, UR6, RZ ;  /* 0x00000006080a7c10 */ /* 0x000fe4000ff3e0ff */
[----:B------:R-:W-:Y:S01]  /*3a80*/  IADD3.X R12, PT, PT, R14, UR7, RZ, P2, !PT ;  /* 0x000000070e0c7c10 */ /* 0x000fe200097fe4ff */
[----:B------:R-:W-:Y:S02]  /*3a90*/  IMAD.MOV.U32 R4, RZ, RZ, R13 ;  /* 0x000000ffff047224 */ /* 0x000fe400078e000d */
[----:B------:R-:W-:-:S02]  /*3aa0*/  IMAD.X R11, RZ, RZ, UR7, P1 ;  /* 0x00000007ff0b7e24 */ /* 0x000fc400088e06ff */
[----:B------:R-:W-:Y:S01]  /*3ab0*/  IMAD.MOV.U32 R5, RZ, RZ, R12 ;  /* 0x000000ffff057224 */ /* 0x000fe200078e000c */
[----:B------:R-:W-:Y:S06]  /*3ac0*/  @!P0 BRA `(.L_x_2421) ;  /* 0x0000000000348947 */ /* 0x000fec0003800000 */
[----:B------:R-:W-:Y:S01]  /*3ad0*/  DSETP.GEU.AND P1, PT, R6, R2, PT ;  /* 0x000000020600722a */ /* 0x000fe20003f2e000 */
[----:B------:R-:W-:Y:S02]  /*3ae0*/  IMAD.MOV.U32 R4, RZ, RZ, R10 ;  /* 0x000000ffff047224 */ /* 0x000fe400078e000a */
[----:B------:R-:W-:-:S11]  /*3af0*/  IMAD.MOV.U32 R5, RZ, RZ, R11 ;  /* 0x000000ffff057224 */ /* 0x000fd600078e000b */
[----:B------:R-:W-:-:S04]  /*3b00*/  @P1 ISETP.GE.U32.AND P0, PT, R9, R8, PT ;  /* 0x000000080900120c */ /* 0x000fc80003f06070 */
[----:B------:R-:W-:-:S04]  /*3b10*/  @P1 ISETP.GE.AND.EX P0, PT, R14, RZ, PT, P0 ;  /* 0x000000ff0e00120c */ /* 0x000fc80003f06300 */
[----:B------:R-:W-:Y:S01]  /*3b20*/  @P1 FSEL R8, R2, R6, !P0 ;  /* 0x0000000602081208 */ /* 0x000fe20004000000 */
[----:B------:R-:W-:Y:S01]  /*3b30*/  IMAD.MOV.U32 R2, RZ, RZ, R6 ;  /* 0x000000ffff027224 */ /* 0x000fe200078e0006 */
[----:B------:R-:W-:Y:S01]  /*3b40*/  @P1 FSEL R9, R3, R7, !P0 ;  /* 0x0000000703091208 */ /* 0x000fe20004000000 */
[----:B------:R-:W-:Y:S01]  /*3b50*/  IMAD.MOV.U32 R3, RZ, RZ, R7 ;  /* 0x000000ffff037224 */ /* 0x000fe200078e0007 */
[----:B------:R-:W-:Y:S01]  /*3b60*/  @P1 SEL R4, R13, R10, !P0 ;  /* 0x0000000a0d041207 */ /* 0x000fe20004000000 */
[----:B------:R-:W-:Y:S01]  /*3b70*/  @P1 IMAD.MOV.U32 R2, RZ, RZ, R8 ;  /* 0x000000ffff021224 */ /* 0x000fe200078e0008 */
[----:B------:R-:W-:Y:S01]  /*3b80*/  @P1 SEL R5, R12, R11, !P0 ;  /* 0x0000000b0c051207 */ /* 0x000fe20004000000 */
[----:B------:R-:W-:-:S07]  /*3b90*/  @P1 IMAD.MOV.U32 R3, RZ, RZ, R9 ;  /* 0x000000ffff031224 */ /* 0x000fce00078e0009 */
.L_x_2421:
[----:B------:R-:W-:Y:S05]  /*3ba0*/  BSYNC.RECONVERGENT B1 ;  /* 0x0000000000017941 */ /* 0x000fea0003800200 */
.L_x_2420:
[----:B------:R-:W-:Y:S01]  /*3bb0*/  UISETP.GE.U32.AND UP0, UPT, UR4, 0xa00, UPT ;  /* 0x00000a000400788c */ /* 0x000fe2000bf06070 */
[----:B------:R-:W-:Y:S02]  /*3bc0*/  IMAD.MOV.U32 R7, RZ, RZ, 0x500 ;  /* 0x00000500ff077424 */ /* 0x000fe400078e00ff */
[----:B------:R-:W-:Y:S01]  /*3bd0*/  IMAD.MOV.U32 R6, RZ, RZ, RZ ;  /* 0x000000ffff067224 */ /* 0x000fe200078e00ff */
[----:B------:R-:W-:-:S09]  /*3be0*/  UISETP.GE.U32.AND.EX UP0, UPT, UR5, URZ, UPT, UP0 ;  /* 0x000000ff0500728c */ /* 0x000fd2000bf06100 */
[----:B------:R-:W-:Y:S05]  /*3bf0*/  BRA.U !UP0, `(.L_x_2422) ;  /* 0x0000000908107547 */ /* 0x000fea000b800000 */
[----:B------:R-:W-:Y:S01]  /*3c00*/  IMAD.MOV.U32 R7, RZ, RZ, 0x500 ;  /* 0x00000500ff077424 */ /* 0x000fe200078e00ff */
[----:B------:R-:W0:Y:S01]  /*3c10*/  LDCU.64 UR6, c[0x0][0x388] ;  /* 0x00007100ff0677ac */ /* 0x000e220008000a00 */
[----:B------:R-:W-:Y:S01]  /*3c20*/  IMAD.MOV.U32 R6, RZ, RZ, RZ ;  /* 0x000000ffff067224 */ /* 0x000fe200078e00ff */
[----:B------:R-:W1:Y:S06]  /*3c30*/  LDCU.64 UR4, c[0x0][0x398] ;  /* 0x00007300ff0477ac */ /* 0x000e6c0008000a00 */
.L_x_2433:
[----:B------:R-:W-:-:S04]  /*3c40*/  LEA R26, P0, R7, R18, 0x3 ;  /* 0x00000012071a7211 */ /* 0x000fc800078018ff */
[----:B------:R-:W-:-:S05]  /*3c50*/  LEA.HI.X R27, R7, R19, R6, 0x3, P0 ;  /* 0x00000013071b7211 */ /* 0x000fca00000f1c06 */
[----:B------:R-:W2:Y:S04]  /*3c60*/  LDG.E.64 R16, desc[UR8][R26.64] ;  /* 0x000000081a107981 */ /* 0x000ea8000c1e1b00 */
[----:B------:R3:W5:Y:S04]  /*3c70*/  LDG.E.64 R14, desc[UR8][R26.64+0x800] ;  /* 0x000800081a0e7981 */ /* 0x000768000c1e1b00 */
[----:B------:R3:W5:Y:S04]  /*3c80*/  LDG.E.64 R12, desc[UR8][R26.64+0x1000] ;  /* 0x001000081a0c7981 */ /* 0x000768000c1e1b00 */
[----:B------:R3:W5:Y:S04]  /*3c90*/  LDG.E.64 R10, desc[UR8][R26.64+0x1800] ;  /* 0x001800081a0a7981 */ /* 0x000768000c1e1b00 */
[----:B------:R3:W5:Y:S01]  /*3ca0*/  LDG.E.64 R8, desc[UR8][R26.64+0x2000] ;  /* 0x002000081a087981 */ /* 0x000762000c1e1b00 */
[----:B0-----:R-:W-:Y:S01]  /*3cb0*/  IADD3 R23, P1, P2, R7, UR6, R0 ;  /* 0x0000000607177c10 */ /* 0x001fe2000fa3e000 */
[----:B------:R-:W-:Y:S01]  /*3cc0*/  BSSY.RECONVERGENT B1, `(.L_x_2423) ;  /* 0x0000016000017945 */ /* 0x000fe20003800200 */
[----:B------:R-:W-:-:S02]  /*3cd0*/  IMAD.MOV.U32 R25, RZ, RZ, R4 ;  /* 0x000000ffff197224 */ /* 0x000fc400078e0004 */
[----:B------:R-:W-:Y:S01]  /*3ce0*/  IMAD.MOV.U32 R24, RZ, RZ, R5 ;  /* 0x000000ffff187224 */ /* 0x000fe200078e0005 */
[----:B------:R-:W-:Y:S01]  /*3cf0*/  IADD3.X R22, PT, PT, R6, UR7, RZ, P1, P2 ;  /* 0x0000000706167c10 */ /* 0x000fe20008fe44ff */
[----:B------:R-:W-:Y:S02]  /*3d00*/  IMAD.MOV.U32 R20, RZ, RZ, R2 ;  /* 0x000000ffff147224 */ /* 0x000fe400078e0002 */
[----:B------:R-:W-:Y:S01]  /*3d10*/  IMAD.MOV.U32 R21, RZ, RZ, R3 ;  /* 0x000000ffff157224 */ /* 0x000fe200078e0003 */
[----:B--2---:R-:W-:-:S14]  /*3d20*/  DSETP.GEU.AND P0, PT, R2, R16, PT ;  /* 0x000000100200722a */ /* 0x004fdc0003f0e000 */
[----:B---3--:R-:W-:Y:S05]  /*3d30*/  @!P0 BRA `(.L_x_2424) ;  /* 0x0000000000388947 */ /* 0x008fea0003800000 */
        /* <DEDUP_REMOVED lines=14> */
.L_x_2424:
[----:B-1----:R-:W-:Y:S05]  /*3e20*/  BSYNC.RECONVERGENT B1 ;  /* 0x0000000000017941 */ /* 0x002fea0003800200 */
.L_x_2423:
[----:B-----5:R-:W-:Y:S01]  /*3e30*/  DSETP.GEU.AND P0, PT, R20, R14, PT ;  /* 0x0000000e1400722a */ /* 0x020fe20003f0e000 */
[----:B------:R-:W-:Y:S01]  /*3e40*/  BSSY.RECONVERGENT B1, `(.L_x_2425) ;  /* 0x0000014000017945 */ /* 0x000fe20003800200 */
[----:B------:R-:W-:Y:S02]  /*3e50*/  IMAD.MOV.U32 R17, RZ, RZ, R25 ;  /* 0x000000ffff117224 */ /* 0x000fe400078e0019 */
[----:B------:R-:W-:Y:S02]  /*3e60*/  IMAD.MOV.U32 R16, RZ, RZ, R24 ;  /* 0x000000ffff107224 */ /* 0x000fe400078e0018 */
[----:B------:R-:W-:Y:S02]  /*3e70*/  IMAD.MOV.U32 R2, RZ, RZ, R20 ;  /* 0x000000ffff027224 */ /* 0x000fe400078e0014 */
[----:B------:R-:W-:-:S06]  /*3e80*/  IMAD.MOV.U32 R3, RZ, RZ, R21 ;  /* 0x000000ffff037224 */ /* 0x000fcc00078e0015 */
[----:B------:R-:W-:Y:S05]  /*3e90*/  @!P0 BRA `(.L_x_2426) ;  /* 0x0000000000388947 */ /* 0x000fea0003800000 */
[----:B------:R-:W-:Y:S01]  /*3ea0*/  DSETP.GEU.AND P0, PT, R14, R20, PT ;  /* 0x000000140e00722a */ /* 0x000fe20003f0e000 */
[----:B------:R-:W-:Y:S01]  /*3eb0*/  IADD3 R17, P1, PT, R23, 0x100, RZ ;  /* 0x0000010017117810 */ /* 0x000fe20007f3e0ff */
[----:B------:R-:W-:Y:S02]  /*3ec0*/  IMAD.MOV.U32 R2, RZ, RZ, R14 ;  /* 0x000000ffff027224 */ /* 0x000fe400078e000e */
[----:B------:R-:W-:Y:S02]  /*3ed0*/  IMAD.MOV.U32 R3, RZ, RZ, R15 ;  /* 0x000000ffff037224 */ /* 0x000fe400078e000f */
[----:B------:R-:W-:-:S08]  /*3ee0*/  IMAD.X R16, RZ, RZ, R22, P1 ;  /* 0x000000ffff107224 */ /* 0x000fd000008e0616 */
        /* <DEDUP_REMOVED lines=9> */
.L_x_2426:
[----:B------:R-:W-:Y:S05]  /*3f80*/  BSYNC.RECONVERGENT B1 ;  /* 0x0000000000017941 */ /* 0x000fea0003800200 */
.L_x_2425:
        /* <DEDUP_REMOVED lines=11> */
[----:B------:R-:W-:Y:S02]  /*4040*/  IMAD.X R15, RZ, RZ, R22, P1 ;  /* 0x000000ffff0f7224 */ /* 0x000fe400008e0616 */
[----:B------:R-:W-:Y:S02]  /*4050*/  IMAD.MOV.U32 R20, RZ, RZ, R14 ;  /* 0x000000ffff147224 */ /* 0x000fe400078e000e */
[----:B------:R-:W-:-:S04]  /*4060*/  IMAD.MOV.U32 R21, RZ, RZ, R15 ;  /* 0x000000ffff157224 */ /* 0x000fc800078e000f */
        /* <DEDUP_REMOVED lines=9> */
.L_x_2428:
[----:B------:R-:W-:Y:S05]  /*4100*/  BSYNC.RECONVERGENT B1 ;  /* 0x0000000000017941 */ /* 0x000fea0003800200 */
.L_x_2427:
        /* <DEDUP_REMOVED lines=21> */
.L_x_2430:
[----:B------:R-:W-:Y:S05]  /*4260*/  BSYNC.RECONVERGENT B1 ;  /* 0x0000000000017941 */ /* 0x000fea0003800200 */
.L_x_2429:
        /* <DEDUP_REMOVED lines=21> */
.L_x_2432:
[----:B------:R-:W-:Y:S05]  /*43c0*/  BSYNC.RECONVERGENT B1 ;  /* 0x0000000000017941 */ /* 0x000fea0003800200 */
.L_x_2431:
[----:B------:R-:W-:-:S04]  /*43d0*/  IADD3 R8, P1, PT, R7, 0xa00, RZ ;  /* 0x00000a0007087810 */ /* 0x000fc80007f3e0ff */
[----:B------:R-:W-:Y:S01]  /*43e0*/  ISETP.GT.U32.AND P0, PT, R8, UR4, PT ;  /* 0x0000000408007c0c */ /* 0x000fe2000bf04070 */
[----:B------:R-:W-:Y:S01]  /*43f0*/  IMAD.X R8, RZ, RZ, R6, P1 ;  /* 0x000000ffff087224 */ /* 0x000fe200008e0606 */
[----:B------:R-:W-:-:S04]  /*4400*/  IADD3 R7, P1, PT, R7, 0x500, RZ ;  /* 0x0000050007077810 */ /* 0x000fc80007f3e0ff */
[----:B------:R-:W-:Y:S01]  /*4410*/  ISETP.GT.AND.EX P0, PT, R8, UR5, PT, P0 ;  /* 0x0000000508007c0c */ /* 0x000fe2000bf04300 */
[----:B------:R-:W-:-:S12]  /*4420*/  IMAD.X R6, RZ, RZ, R6, P1 ;  /* 0x000000ffff067224 */ /* 0x000fd800008e0606 */
[----:B------:R-:W-:Y:S05]  /*4430*/  @!P0 BRA `(.L_x_2433) ;  /* 0xfffffff800008947 */ /* 0x000fea000383ffff */
.L_x_2422:
        /* <DEDUP_REMOVED lines=25> */
.L_x_2440:
        /* <DEDUP_REMOVED lines=27> */
.L_x_2439:
[----:B------:R-:W-:Y:S05]  /*4780*/  BSYNC.RECONVERGENT B3 ;  /* 0x0000000000037941 */ /* 0x000fea0003800200 */
.L_x_2438:
[----:B------:R-:W-:Y:S01]  /*4790*/  IADD3 R19, P0, PT, R19, 0x100, RZ ;  /* 0x0000010013137810 */ /* 0x000fe20007f1e0ff */
[----:B------:R-:W-:Y:S02]  /*47a0*/  VIADD R10, R10, 0x100 ;  /* 0x000001000a0a7836 */ /* 0x000fe40000000000 */
[----:B------:R-:W-:Y:S02]  /*47b0*/  IMAD.X R18, RZ, RZ, R18, P3 ;  /* 0x000000ffff127224 */ /* 0x000fe400018e0612 */
[----:B------:R-:W-:Y:S01]  /*47c0*/  IMAD.X R23, RZ, RZ, R23, P0 ;  /* 0x000000ffff177224 */ /* 0x000fe200000e0617 */
[----:B------:R-:W-:Y:S07]  /*47d0*/  @P2 BRA `(.L_x_2440) ;  /* 0xfffffffc007c2947 */ /* 0x000fee000383ffff */
.L_x_2437:
[----:B------:R-:W-:Y:S05]  /*47e0*/  BSYNC.RECONVERGENT B2 ;  /* 0x0000000000027941 */ /* 0x000fea0003800200 */
.L_x_2436:
[----:B------:R-:W-:-:S13]  /*47f0*/  ISETP.GE.U32.AND P0, PT, R11, 0x300, PT ;  /* 0x000003000b00780c */ /* 0x000fda0003f06070 */
[----:B------:R-:W-:Y:S05]  /*4800*/  @!P0 BRA `(.L_x_2435) ;  /* 0x0000000400c88947 */ /* 0x000fea0003800000 */
[----:B------:R-:W0:Y:S01]  /*4810*/  LDC.64 R14, c[0x0][0x380] ;  /* 0x0000e000ff0e7b82 */ /* 0x000e220000000a00 */
[----:B------:R-:W-:-:S07]  /*4820*/  VIADD R20, R10, 0x200 ;  /* 0x000002000a147836 */ /* 0x000fce0000000000 */
[----:B------:R-:W1:Y:S02]  /*4830*/  LDC.64 R12, c[0x0][0x388] ;  /* 0x0000e200ff0c7b82 */ /* 0x000e640000000a00 */
.L_x_2449:
        /* <DEDUP_REMOVED lines=8> */
[----:B------:R-:W-:Y:S01]  /*48c0*/  BSSY.RECONVERGENT B2, `(.L_x_2441) ;  /* 0x0000016000027945 */ /* 0x000fe20003800200 */
[----:B------:R-:W-:Y:S02]  /*48d0*/  IMAD.MOV.U32 R23, RZ, RZ, R4 ;  /* 0x000000ffff177224 */ /* 0x000fe400078e0004 */
[----:B------:R-:W-:Y:S02]  /*48e0*/  IMAD.MOV.U32 R22, RZ, RZ, R5 ;  /* 0x000000ffff167224 */ /* 0x000fe400078e0005 */
[----:B------:R-:W-:-:S02]  /*48f0*/  IMAD.X R24, R8, 0x1, R13, P1 ;  /* 0x0000000108187824 */ /* 0x000fc400008e060d */
        /* <DEDUP_REMOVED lines=18> */
.L_x_2442:
[----:B------:R-:W-:Y:S05]  /*4a20*/  BSYNC.RECONVERGENT B2 ;  /* 0x0000000000027941 */ /* 0x000fea0003800200 */
.L_x_2441:
[----:B------:R0:W5:Y:S04]  /*4a30*/  LDG.E.64 R2, desc[UR8][R16.64+0x1000] ;  /* 0x0010000810027981 */ /* 0x000168000c1e1b00 */
[----:B------:R0:W5:Y:S02]  /*4a40*/  LDG.E.64 R18, desc[UR8][R16.64+0x1800] ;  /* 0x0018000810127981 */ /* 0x000164000c1e1b00 */
[----:B-----5:R-:W-:Y:S01]  /*4a50*/  DSETP.GEU.AND P0, PT, R8, R10, PT ;  /* 0x0000000a0800722a */ /* 0x020fe20003f0e000 */
[----:B------:R-:W-:Y:S01]  /*4a60*/  VIADD R4, R20, 0xffffff00 ;  /* 0xffffff0014047836 */ /* 0x000fe20000000000 */
[----:B------:R-:W-:Y:S01]  /*4a70*/  BSSY.RECONVERGENT B2, `(.L_x_2443) ;  /* 0x0000016000027945 */ /* 0x000fe20003800200 */
[----:B------:R-:W-:Y:S02]  /*4a80*/  IMAD.MOV.U32 R24, RZ, RZ, R23 ;  /* 0x000000ffff187224 */ /* 0x000fe400078e0017 */
[----:B------:R-:W-:Y:S01]  /*4a90*/  IMAD.MOV.U32 R25, RZ, RZ, R22 ;  /* 0x000000ffff197224 */ /* 0x000fe200078e0016 */
[----:B------:R-:W-:Y:S01]  /*4aa0*/  IADD3 R26, P1, P2, R7, R12, R4 ;  /* 0x0000000c071a7210 */ /* 0x000fe20007a3e004 */
[----:B------:R-:W-:-:S02]  /*4ab0*/  IMAD.MOV.U32 R4, RZ, RZ, R8 ;  /* 0x000000ffff047224 */ /* 0x000fc400078e0008 */
[----:B------:R-:W-:Y:S01]  /*4ac0*/  IMAD.MOV.U32 R5, RZ, RZ, R9 ;  /* 0x000000ffff057224 */ /* 0x000fe200078e0009 */
[----:B------:R-:W-:-:S04]  /*4ad0*/  IADD3.X R27, PT, PT, R6, R13, RZ, P1, P2 ;  /* 0x0000000d061b7210 */ /* 0x000fc80000fe44ff */
        /* <DEDUP_REMOVED lines=15> */
.L_x_2444:
[----:B------:R-:W-:Y:S05]  /*4bd0*/  BSYNC.RECONVERGENT B2 ;  /* 0x0000000000027941 */ /* 0x000fea0003800200 */
.L_x_2443:
[----:B------:R-:W-:Y:S01]  /*4be0*/  DSETP.GEU.AND P0, PT, R4, R2, PT ;  /* 0x000000020400722a */ /* 0x000fe20003f0e000 */
[----:B------:R-:W-:Y:S01]  /*4bf0*/  VIADD R10, R20, 0x100 ;  /* 0x00000100140a7836 */ /* 0x000fe20000000000 */
[CC--:B------:R-:W-:Y:S01]  /*4c00*/  IADD3 R17, P1, P4, R7.reuse, R12.reuse, R20 ;  /* 0x0000000c07117210 */ /* 0x0c0fe20007c3e014 */
[----:B------:R-:W-:Y:S01]  /*4c10*/  BSSY.RECONVERGENT B2, `(.L_x_2445) ;  /* 0x0000016000027945 */ /* 0x000fe20003800200 */
[----:B------:R-:W-:Y:S02]  /*4c20*/  IMAD.MOV.U32 R11, RZ, RZ, R24 ;  /* 0x000000ffff0b7224 */ /* 0x000fe400078e0018 */
[----:B------:R-:W-:Y:S01]  /*4c30*/  IADD3 R10, P2, P3, R7, R12, R10 ;  /* 0x0000000c070a7210 */ /* 0x000fe20007b5e00a */
[----:B------:R-:W-:Y:S01]  /*4c40*/  IMAD.MOV.U32 R16, RZ, RZ, R25 ;  /* 0x000000ffff107224 */ /* 0x000fe200078e0019 */
[----:B------:R-:W-:Y:S01]  /*4c50*/  IADD3.X R22, PT, PT, R6, R13, RZ, P1, P4 ;  /* 0x0000000d06167210 */ /* 0x000fe20000fe84ff */
        /* <DEDUP_REMOVED lines=17> */
.L_x_2446:
[----:B------:R-:W-:Y:S05]  /*4d70*/  BSYNC.RECONVERGENT B2 ;  /* 0x0000000000027941 */ /* 0x000fea0003800200 */
.L_x_2445:
        /* <DEDUP_REMOVED lines=22> */
.L_x_2448:
[----:B------:R-:W-:Y:S05]  /*4ee0*/  BSYNC.RECONVERGENT B2 ;  /* 0x0000000000027941 */ /* 0x000fea0003800200 */
.L_x_2447:
[C---:B------:R-:W-:Y:S02]  /*4ef0*/  VIADD R8, R20.reuse, 0x200 ;  /* 0x0000020014087836 */ /* 0x040fe40000000000 */
[----:B------:R-:W-:-:S03]  /*4f00*/  VIADD R20, R20, 0x400 ;  /* 0x0000040014147836 */ /* 0x000fc60000000000 */
[----:B------:R-:W-:-:S13]  /*4f10*/  ISETP.GE.AND P0, PT, R8, R21, PT ;  /* 0x000000150800720c */ /* 0x000fda0003f06270 */
[----:B------:R-:W-:Y:S05]  /*4f20*/  @!P0 BRA `(.L_x_2449) ;  /* 0xfffffff800448947 */ /* 0x000fea000383ffff */
.L_x_2435:
[----:B------:R-:W-:Y:S05]  /*4f30*/  BSYNC.RECONVERGENT B1 ;  /* 0x0000000000017941 */ /* 0x000fea0003800200 */
.L_x_2434:
        /* <DEDUP_REMOVED lines=27> */
.L_x_2451:
[----:B------:R-:W-:Y:S05]  /*50f0*/  BSYNC.RECONVERGENT B1 ;  /* 0x0000000000017941 */ /* 0x000fea0003800200 */
.L_x_2450:
        /* <DEDUP_REMOVED lines=26> */
.L_x_2453:
[----:B------:R-:W-:Y:S05]  /*52a0*/  BSYNC.RECONVERGENT B1 ;  /* 0x0000000000017941 */ /* 0x000fea0003800200 */
.L_x_2452:
        /* <DEDUP_REMOVED lines=26> */
.L_x_2455:
[----:B------:R-:W-:Y:S05]  /*5450*/  BSYNC.RECONVERGENT B1 ;  /* 0x0000000000017941 */ /* 0x000fea0003800200 */
.L_x_2454:
        /* <DEDUP_REMOVED lines=26> */
.L_x_2457:
[----:B------:R-:W-:Y:S05]  /*5600*/  BSYNC.RECONVERGENT B1 ;  /* 0x0000000000017941 */ /* 0x000fea0003800200 */
.L_x_2456:
        /* <DEDUP_REMOVED lines=27> */
.L_x_2459:
[----:B------:R-:W-:Y:S05]  /*57c0*/  BSYNC.RECONVERGENT B1 ;  /* 0x0000000000017941 */ /* 0x000fea0003800200 */
.L_x_2458:
        /* <DEDUP_REMOVED lines=10> */
.L_x_2461:
[----:B------:R-:W-:Y:S05]  /*5870*/  BSYNC.RECONVERGENT B1 ;  /* 0x0000000000017941 */ /* 0x000fea0003800200 */
.L_x_2460:
        /* <DEDUP_REMOVED lines=31> */
.L_x_2463:
[----:B------:R-:W-:Y:S05]  /*5a70*/  BSYNC.RECONVERGENT B1 ;  /* 0x0000000000017941 */ /* 0x000fea0003800200 */
.L_x_2462:
        /* <DEDUP_REMOVED lines=22> */
.L_x_2465:
[----:B------:R-:W-:Y:S05]  /*5be0*/  BSYNC.RECONVERGENT B1 ;  /* 0x0000000000017941 */ /* 0x000fea0003800200 */
.L_x_2464:
        /* <DEDUP_REMOVED lines=22> */
.L_x_2467:
[----:B------:R-:W-:Y:S05]  /*5d50*/  BSYNC.RECONVERGENT B1 ;  /* 0x0000000000017941 */ /* 0x000fea0003800200 */
.L_x_2466:
        /* <DEDUP_REMOVED lines=22> */
.L_x_2469:
[----:B------:R-:W-:Y:S05]  /*5ec0*/  BSYNC.RECONVERGENT B1 ;  /* 0x0000000000017941 */ /* 0x000fea0003800200 */
.L_x_2468:
        /* <DEDUP_REMOVED lines=21> */
.L_x_2471:
[----:B------:R-:W-:Y:S05]  /*6020*/  BSYNC.RECONVERGENT B1 ;  /* 0x0000000000017941 */ /* 0x000fea0003800200 */
.L_x_2470:
        /* <DEDUP_REMOVED lines=21> */
.L_x_2473:
[----:B------:R-:W-:Y:S05]  /*6180*/  BSYNC.RECONVERGENT B1 ;  /* 0x0000000000017941 */ /* 0x000fea0003800200 */
.L_x_2472:
[----:B------:R-:W-:Y:S01]  /*6190*/  DSETP.GEU.AND P0, PT, R6, R10, PT ;  /* 0x0000000a0600722a */ /* 0x000fe20003f0e000 */
[----:B------:R-:W-:Y:S02]  /*61a0*/  IMAD.MOV.U32 R16, RZ, RZ, R13 ;  /* 0x000000ffff107224 */ /* 0x000fe400078e000d */
[----:B------:R-:W-:Y:S02]  /*61b0*/  IMAD.MOV.U32 R17, RZ, RZ, R12 ;  /* 0x000000ffff117224 */ /* 0x000fe400078e000c */
[----:B------:R-:W-:Y:S02]  /*61c0*/  IMAD.MOV.U32 R2, RZ, RZ, R6 ;  /* 0x000000ffff027224 */ /* 0x000fe400078e0006 */
[----:B------:R-:W-:-:S07]  /*61d0*/  IMAD.MOV.U32 R3, RZ, RZ, R7 ;  /* 0x000000ffff037224 */ /* 0x000fce00078e0007 */
[----:B------:R-:W-:Y:S05]  /*61e0*/  @!P0 BRA `(.L_x_2381) ;  /* 0x0000000000348947 */ /* 0x000fea0003800000 */
[----:B------:R2:W0:Y:S01]  /*61f0*/  LDS.64 R16, [R0+0x80] ;  /* 0x0000800000107984 */ /* 0x0004220000000a00 */
[----:B------:R-:W-:Y:S01]  /*6200*/  DSETP.GEU.AND P0, PT, R10, R6, PT ;  /* 0x000000060a00722a */ /* 0x000fe20003f0e000 */
[----:B------:R-:W-:Y:S02]  /*6210*/  IMAD.MOV.U32 R2, RZ, RZ, R10 ;  /* 0x000000ffff027224 */ /* 0x000fe400078e000a */
[----:B------:R-:W-:-:S11]  /*6220*/  IMAD.MOV.U32 R3, RZ, RZ, R11 ;  /* 0x000000ffff037224 */ /* 0x000fd600078e000b */
[----:B--2---:R-:W-:Y:S05]  /*6230*/  @!P0 BRA `(.L_x_2381) ;  /* 0x0000000000208947 */ /* 0x004fea0003800000 */
[CC--:B0-----:R-:W-:Y:S02]  /*6240*/  ISETP.GE.U32.AND P0, PT, R13.reuse, R16.reuse, PT ;  /* 0x000000100d00720c */ /* 0x0c1fe40003f06070 */
[----:B------:R-:W-:Y:S02]  /*6250*/  ISETP.LT.U32.AND P2, PT, R13, R16, PT ;  /* 0x000000100d00720c */ /* 0x000fe40003f41070 */
[CC--:B------:R-:W-:Y:S02]  /*6260*/  ISETP.GE.AND.EX P0, PT, R12.reuse, R17.reuse, PT, P0 ;  /* 0x000000110c00720c */ /* 0x0c0fe40003f06300 */
[----:B------:R-:W-:Y:S02]  /*6270*/  ISETP.LT.AND.EX P2, PT, R12, R17, PT, P2 ;  /* 0x000000110c00720c */ /* 0x000fe40003f41320 */
[----:B------:R-:W-:Y:S02]  /*6280*/  FSEL R2, R6, R10, !P0 ;  /* 0x0000000a06027208 */ /* 0x000fe40004000000 */
[----:B------:R-:W-:-:S02]  /*6290*/  FSEL R3, R7, R11, !P0 ;  /* 0x0000000b07037208 */ /* 0x000fc40004000000 */
[----:B------:R-:W-:Y:S02]  /*62a0*/  SEL R16, R13, R16, P2 ;  /* 0x000000100d107207 */ /* 0x000fe40001000000 */
[----:B------:R-:W-:-:S07]  /*62b0*/  SEL R17, R12, R17, P2 ;  /* 0x000000110c117207 */ /* 0x000fce0001000000 */
.L_x_2381:
[----:B------:R-:W-:Y:S05]  /*62c0*/  BSYNC.RECONVERGENT B0 ;  /* 0x0000000000007941 */ /* 0x000fea0003800200 */
.L_x_2348:
[----:B------:R-:W-:Y:S05]  /*62d0*/  @P1 EXIT ;  /* 0x000000000000194d */ /* 0x000fea0003800000 */
[----:B01----:R-:W0:Y:S02]  /*62e0*/  LDC.64 R4, c[0x0][0x390] ;  /* 0x0000e400ff047b82 */ /* 0x003e240000000a00 */
[----:B0-----:R-:W-:Y:S04]  /*62f0*/  STG.E.64 desc[UR8][R4.64], R2 ;  /* 0x0000000204007986 */ /* 0x001fe8000c101b08 */
[----:B---34-:R-:W-:Y:S01]  /*6300*/  STG.E.64 desc[UR8][R4.64+0x8], R16 ;  /* 0x0000081004007986 */ /* 0x018fe2000c101b08 */
[----:B------:R-:W-:Y:S05]  /*6310*/  EXIT ;  /* 0x000000000000794d */ /* 0x000fea0003800000 */
.L_x_2474:
        /* <DEDUP_REMOVED lines=14> */
.L_x_2906:


//--------------------- .text._ZN6thrust24THRUST_300001_SM_1000_NS8cuda_cub4core6detail13_kernel_agentINS1_8__reduce11ReduceAgentIPN4cuda3std3__45tupleIJdlEEESC_SB_iNS1_9__extrema9arg_min_fIdlNS9_4lessIdEEEEEEJSC_SC_iSH_EEEvDpT0_ --------------------------
	.section	.text._ZN6thrust24THRUST_300001_SM_1000_NS8cuda_cub4core6detail13_kernel_agentINS1_8__reduce11ReduceAgentIPN4cuda3std3__45tupleIJdlEEESC_SB_iNS1_9__extrema9arg_min_fIdlNS9_4lessIdEEEEEEJSC_SC_iSH_EEEvDpT0_,"ax",@progbits
	.align	128
        .global         _ZN6thrust24THRUST_300001_SM_1000_NS8cuda_cub4core6detail13_kernel_agentINS1_8__reduce11ReduceAgentIPN4cuda3std3__45tupleIJdlEEESC_SB_iNS1_9__extrema9arg_min_fIdlNS9_4lessIdEEEEEEJSC_SC_iSH_EEEvDpT0_
        .type           _ZN6thrust24THRUST_300001_SM_1000_NS8cuda_cub4core6detail13_kernel_agentINS1_8__reduce11ReduceAgentIPN4cuda3std3__45tupleIJdlEEESC_SB_iNS1_9__extrema9arg_min_fIdlNS9_4lessIdEEEEEEJSC_SC_iSH_EEEvDpT0_,@function
        .size           _ZN6thrust24THRUST_300001_SM_1000_NS8cuda_cub4core6detail13_kernel_agentINS1_8__reduce11ReduceAgentIPN4cuda3std3__45tupleIJdlEEESC_SB_iNS1_9__extrema9arg_min_fIdlNS9_4lessIdEEEEEEJSC_SC_iSH_EEEvDpT0_,(.L_x_2907 - _ZN6thrust24THRUST_300001_SM_1000_NS8cuda_cub4core6detail13_kernel_agentINS1_8__reduce11ReduceAgentIPN4cuda3std3__45tupleIJdlEEESC_SB_iNS1_9__extrema9arg_min_fIdlNS9_4lessIdEEEEEEJSC_SC_iSH_EEEvDpT0_)
        .other          _ZN6thrust24THRUST_300001_SM_1000_NS8cuda_cub4core6detail13_kernel_agentINS1_8__reduce11ReduceAgentIPN4cuda3std3__45tupleIJdlEEESC_SB_iNS1_9__extrema9arg_min_fIdlNS9_4lessIdEEEEEEJSC_SC_iSH_EEEvDpT0_,@"STO_CUDA_ENTRY STV_DEFAULT"
_ZN6thrust24THRUST_300001_SM_1000_NS8cuda_cub4core6detail13_kernel_agentINS1_8__reduce11ReduceAgentIPN4cuda3std3__45tupleIJdlEEESC_SB_iNS1_9__extrema9arg_min_fIdlNS9_4lessIdEEEEEEJSC_SC_iSH_EEEvDpT0_:
.text._ZN6thrust24THRUST_300001_SM_1000_NS8cuda_cub4core6detail13_kernel_agentINS1_8__reduce11ReduceAgentIPN4cuda3std3__45tupleIJdlEEESC_SB_iNS1_9__extrema9arg_min_fIdlNS9_4lessIdEEEEEEJSC_SC_iSH_EEEvDpT0_:
        /* <DEDUP_REMOVED lines=21> */
.L_x_2478:
[----:B0-----:R-:W-:Y:S05]  /*0150*/  BSYNC.RECONVERGENT B1 ;  /* 0x0000000000017941 */ /* 0x001fea0003800200 */
.L_x_2477:
        /* <DEDUP_REMOVED lines=15> */
.L_x_2485:
        /* <DEDUP_REMOVED lines=27> */
.L_x_2484:
[----:B------:R-:W-:Y:S05]  /*0400*/  BSYNC.RECONVERGENT B3 ;  /* 0x0000000000037941 */ /* 0x000fea0003800200 */
.L_x_2483:
[----:B------:R-:W-:Y:S02]  /*0410*/  IMAD.X R9, RZ, RZ, R9, P3 ;  /* 0x000000ffff097224 */ /* 0x000fe400018e0609 */
[----:B------:R-:W-:Y:S01]  /*0420*/  VIADD R6, R6, 0x100 ;  /* 0x0000010006067836 */ /* 0x000fe20000000000 */
[----:B------:R-:W-:Y:S06]  /*0430*/  @P2 BRA `(.L_x_2485) ;  /* 0xfffffffc00842947 */ /* 0x000fec000383ffff */
.L_x_2482:
[----:B------:R-:W-:Y:S05]  /*0440*/  BSYNC.RECONVERGENT B2 ;  /* 0x0000000000027941 */ /* 0x000fea0003800200 */
.L_x_2481:
[----:B-1----:R-:W0:Y:S01]  /*0450*/  LDC.64 R8, c[0x0][0x380] ;  /* 0x0000e000ff087b82 */ /* 0x002e220000000a00 */
[----:B------:R-:W-:-:S13]  /*0460*/  ISETP.GE.U32.AND P0, PT, R16, 0x300, PT ;  /* 0x000003001000780c */ /* 0x000fda0003f06070 */
[----:B------:R-:W-:Y:S05]  /*0470*/  @!P0 BRA `(.L_x_2480) ;  /* 0x0000000400888947 */ /* 0x000fea0003800000 */
.L_x_2494:
        /* <DEDUP_REMOVED lines=27> */
.L_x_2487:
[----:B------:R-:W-:Y:S05]  /*0630*/  BSYNC.RECONVERGENT B2 ;  /* 0x0000000000027941 */ /* 0x000fea0003800200 */
.L_x_2486:
        /* <DEDUP_REMOVED lines=22> */
.L_x_2489:
[----:B------:R-:W-:Y:S05]  /*07a0*/  BSYNC.RECONVERGENT B2 ;  /* 0x0000000000027941 */ /* 0x000fea0003800200 */
.L_x_2488:
        /* <DEDUP_REMOVED lines=22> */
.L_x_2491:
[----:B------:R-:W-:Y:S05]  /*0910*/  BSYNC.RECONVERGENT B2 ;  /* 0x0000000000027941 */ /* 0x000fea0003800200 */
.L_x_2490:
        /* <DEDUP_REMOVED lines=20> */
.L_x_2493:
[----:B------:R-:W-:Y:S05]  /*0a60*/  BSYNC.RECONVERGENT B2 ;  /* 0x0000000000027941 */ /* 0x000fea0003800200 */
.L_x_2492:
[----:B------:R-:W-:-:S05]  /*0a70*/  VIADD R6, R6, 0x400 ;  /* 0x0000040006067836 */ /* 0x000fca0000000000 */
[----:B------:R-:W-:-:S13]  /*0a80*/  ISETP.GE.AND P0, PT, R6, UR5, PT ;  /* 0x0000000506007c0c */ /* 0x000fda000bf06270 */
[----:B------:R-:W-:Y:S05]  /*0a90*/  @!P0 BRA `(.L_x_2494) ;  /* 0xfffffff800788947 */ /* 0x000fea000383ffff */
.L_x_2480:
[----:B------:R-:W-:Y:S05]  /*0aa0*/  BSYNC.RECONVERGENT B1 ;  /* 0x0000000000017941 */ /* 0x000fea0003800200 */
.L_x_2479:
        /* <DEDUP_REMOVED lines=30> */
.L_x_2497:
[----:B------:R-:W-:Y:S05]  /*0c90*/  BSYNC.RECONVERGENT B1 ;  /* 0x0000000000017941 */ /* 0x000fea0003800200 */
.L_x_2496:
        /* <DEDUP_REMOVED lines=26> */
.L_x_2499:
[----:B------:R-:W-:Y:S05]  /*0e40*/  BSYNC.RECONVERGENT B1 ;  /* 0x0000000000017941 */ /* 0x000fea0003800200 */
.L_x_2498:
        /* <DEDUP_REMOVED lines=26> */
.L_x_2501:
[----:B------:R-:W-:Y:S05]  /*0ff0*/  BSYNC.RECONVERGENT B1 ;  /* 0x0000000000017941 */ /* 0x000fea0003800200 */
.L_x_2500:
        /* <DEDUP_REMOVED lines=26> */
.L_x_2503:
[----:B------:R-:W-:Y:S05]  /*11a0*/  BSYNC.RECONVERGENT B1 ;  /* 0x0000000000017941 */ /* 0x000fea0003800200 */
.L_x_2502:
        /* <DEDUP_REMOVED lines=27> */
.L_x_2505:
[----:B------:R-:W-:Y:S05]  /*1360*/  BSYNC.RECONVERGENT B1 ;  /* 0x0000000000017941 */ /* 0x000fea0003800200 */
.L_x_2504:
        /* <DEDUP_REMOVED lines=10> */
.L_x_2507:
[----:B------:R-:W-:Y:S05]  /*1410*/  BSYNC.RECONVERGENT B1 ;  /* 0x0000000000017941 */ /* 0x000fea0003800200 */
.L_x_2506:
        /* <DEDUP_REMOVED lines=31> */
.L_x_2510:
[----:B------:R-:W-:Y:S05]  /*1610*/  BSYNC.RECONVERGENT B1 ;  /* 0x0000000000017941 */ /* 0x000fea0003800200 */
.L_x_2509:
        /* <DEDUP_REMOVED lines=24> */
.L_x_2512:
[----:B------:R-:W-:Y:S05]  /*17a0*/  BSYNC.RECONVERGENT B1 ;  /* 0x0000000000017941 */ /* 0x000fea0003800200 */
.L_x_2511:
        /* <DEDUP_REMOVED lines=21> */
.L_x_2514:
[----:B------:R-:W-:Y:S05]  /*1900*/  BSYNC.RECONVERGENT B1 ;  /* 0x0000000000017941 */ /* 0x000fea0003800200 */
.L_x_2513:
        /* <DEDUP_REMOVED lines=21> */
.L_x_2516:
[----:B------:R-:W-:Y:S05]  /*1a60*/  BSYNC.RECONVERGENT B1 ;  /* 0x0000000000017941 */ /* 0x000fea0003800200 */
.L_x_2515:
        /* <DEDUP_REMOVED lines=21> */
.L_x_2518:
[----:B------:R-:W-:Y:S05]  /*1bc0*/  BSYNC.RECONVERGENT B1 ;  /* 0x0000000000017941 */ /* 0x000fea0003800200 */
.L_x_2517:
        /* <DEDUP_REMOVED lines=21> */
.L_x_2520:
[----:B------:R-:W-:Y:S05]  /*1d20*/  BSYNC.RECONVERGENT B1 ;  /* 0x0000000000017941 */ /* 0x000fea0003800200 */
.L_x_2519:
        /* <DEDUP_REMOVED lines=20> */
.L_x_2495:
        /* <DEDUP_REMOVED lines=33> */
.L_x_2522:
[----:B------:R-:W-:Y:S05]  /*2080*/  BSYNC.RECONVERGENT B1 ;  /* 0x0000000000017941 */ /* 0x000fea0003800200 */
.L_x_2521:
        /* <DEDUP_REMOVED lines=27> */
.L_x_2524:
[----:B------:R-:W-:Y:S05]  /*2240*/  BSYNC.RECONVERGENT B1 ;  /* 0x0000000000017941 */ /* 0x000fea0003800200 */
.L_x_2523:
        /* <DEDUP_REMOVED lines=27> */
.L_x_2526:
[----:B------:R-:W-:Y:S05]  /*2400*/  BSYNC.RECONVERGENT B1 ;  /* 0x0000000000017941 */ /* 0x000fea0003800200 */
.L_x_2525:
        /* <DEDUP_REMOVED lines=27> */
.L_x_2528:
[----:B------:R-:W-:Y:S05]  /*25c0*/  BSYNC.RECONVERGENT B1 ;  /* 0x0000000000017941 */ /* 0x000fea0003800200 */
.L_x_2527:
        /* <DEDUP_REMOVED lines=28> */
.L_x_2530:
[----:B------:R-:W-:Y:S05]  /*2790*/  BSYNC.RECONVERGENT B1 ;  /* 0x0000000000017941 */ /* 0x000fea0003800200 */
.L_x_2529:
        /* <DEDUP_REMOVED lines=10> */
.L_x_2532:
[----:B------:R-:W-:Y:S05]  /*2840*/  BSYNC.RECONVERGENT B1 ;  /* 0x0000000000017941 */ /* 0x000fea0003800200 */
.L_x_2531:
        /* <DEDUP_REMOVED lines=35> */
.L_x_2534:
[----:B------:R-:W-:Y:S05]  /*2a80*/  BSYNC.RECONVERGENT B1 ;  /* 0x0000000000017941 */ /* 0x000fea0003800200 */
.L_x_2533:
        /* <DEDUP_REMOVED lines=32> */
.L_x_2536:
[----:B------:R-:W-:Y:S05]  /*2c90*/  BSYNC.RECONVERGENT B1 ;  /* 0x0000000000017941 */ /* 0x000fea0003800200 */
.L_x_2535:
        /* <DEDUP_REMOVED lines=32> */
.L_x_2538:
[----:B------:R-:W-:Y:S05]  /*2ea0*/  BSYNC.RECONVERGENT B1 ;  /* 0x0000000000017941 */ /* 0x000fea0003800200 */
.L_x_2537:
        /* <DEDUP_REMOVED lines=32> */
.L_x_2540:
[----:B------:R-:W-:Y:S05]  /*30b0*/  BSYNC.RECONVERGENT B1 ;  /* 0x0000000000017941 */ /* 0x000fea0003800200 */
.L_x_2539:
        /* <DEDUP_REMOVED lines=32> */
.L_x_2542:
[----:B------:R-:W-:Y:S05]  /*32c0*/  BSYNC.RECONVERGENT B1 ;  /* 0x0000000000017941 */ /* 0x000fea0003800200 */
.L_x_2541:
        /* <DEDUP_REMOVED lines=32> */
.L_x_2544:
[----:B------:R-:W-:Y:S05]  /*34d0*/  BSYNC.RECONVERGENT B1 ;  /* 0x0000000000017941 */ /* 0x000fea0003800200 */
.L_x_2543:
        /* <DEDUP_REMOVED lines=30> */
.L_x_2476:
        /* <DEDUP_REMOVED lines=32> */
.L_x_2546:
[----:B------:R-:W-:Y:S05]  /*38c0*/  BSYNC.RECONVERGENT B1 ;  /* 0x0000000000017941 */ /* 0x000fea0003800200 */
.L_x_2545:
        /* <DEDUP_REMOVED lines=21> */
.L_x_2548:
[----:B------:R-:W-:Y:S05]  /*3a20*/  BSYNC.RECONVERGENT B1 ;  /* 0x0000000000017941 */ /* 0x000fea0003800200 */
.L_x_2547:
        /* <DEDUP_REMOVED lines=21> */
.L_x_2550:
[----:B------:R-:W-:Y:S05]  /*3b80*/  BSYNC.RECONVERGENT B1 ;  /* 0x0000000000017941 */ /* 0x000fea0003800200 */
.L_x_2549:
        /* <DEDUP_REMOVED lines=21> */
.L_x_2552:
[----:B------:R-:W-:Y:S05]  /*3ce0*/  BSYNC.RECONVERGENT B1 ;  /* 0x0000000000017941 */ /* 0x000fea0003800200 */
.L_x_2551:
[----:B------:R-:W-:Y:S01]  /*3cf0*/  UISETP.GE.U32.AND UP0, UPT, UR4, 0xa00, UPT ;  /* 0x00000a000400788c */ /* 0x000fe2000bf06070 */
[----:B------:R-:W-:-:S08]  /*3d00*/  IMAD.MOV.U32 R7, RZ, RZ, 0x500 ;  /* 0x00000500ff077424 */ /* 0x000fd000078e00ff */
[----:B------:R-:W-:Y:S05]  /*3d10*/  BRA.U !UP0, `(.L_x_2553) ;  /* 0x0000000908047547 */ /* 0x000fea000b800000 */
[----:B------:R-:W0:Y:S01]  /*3d20*/  LDC.64 R26, c[0x0][0x380] ;  /* 0x0000e000ff1a7b82 */ /* 0x000e220000000a00 */
[----:B------:R-:W-:Y:S01]  /*3d30*/  IMAD.MOV.U32 R7, RZ, RZ, 0x500 ;  /* 0x00000500ff077424 */ /* 0x000fe200078e00ff */
[----:B------:R-:W1:Y:S06]  /*3d40*/  LDCU UR4, c[0x0][0x390] ;  /* 0x00007200ff0477ac */ /* 0x000e6c0008000800 */
.L_x_2564:
[----:B------:R-:W-:-:S04]  /*3d50*/  IMAD.IADD R31, R0, 0x1, R7 ;  /* 0x00000001001f7824 */ /* 0x000fc800078e0207 */
[----:B0-----:R-:W-:-:S05]  /*3d60*/  IMAD.WIDE.U32 R30, R31, 0x10, R26 ;  /* 0x000000101f1e7825 */ /* 0x001fca00078e001a */
        /* <DEDUP_REMOVED lines=31> */
.L_x_2555:
[----:B-1----:R-:W-:Y:S05]  /*3f60*/  BSYNC.RECONVERGENT B1 ;  /* 0x0000000000017941 */ /* 0x002fea0003800200 */
.L_x_2554:
        /* <DEDUP_REMOVED lines=21> */
.L_x_2557:
[----:B------:R-:W-:Y:S05]  /*40c0*/  BSYNC.RECONVERGENT B1 ;  /* 0x0000000000017941 */ /* 0x000fea0003800200 */
.L_x_2556:
        /* <DEDUP_REMOVED lines=21> */
.L_x_2559:
[----:B------:R-:W-:Y:S05]  /*4220*/  BSYNC.RECONVERGENT B1 ;  /* 0x0000000000017941 */ /* 0x000fea0003800200 */
.L_x_2558:
        /* <DEDUP_REMOVED lines=21> */
.L_x_2561:
[----:B------:R-:W-:Y:S05]  /*4380*/  BSYNC.RECONVERGENT B1 ;  /* 0x0000000000017941 */ /* 0x000fea0003800200 */
.L_x_2560:
        /* <DEDUP_REMOVED lines=21> */
.L_x_2563:
[----:B------:R-:W-:Y:S05]  /*44e0*/  BSYNC.RECONVERGENT B1 ;  /* 0x0000000000017941 */ /* 0x000fea0003800200 */
.L_x_2562:
[C---:B------:R-:W-:Y:S02]  /*44f0*/  VIADD R6, R7.reuse, 0xa00 ;  /* 0x00000a0007067836 */ /* 0x040fe40000000000 */
[----:B------:R-:W-:-:S03]  /*4500*/  VIADD R7, R7, 0x500 ;  /* 0x0000050007077836 */ /* 0x000fc60000000000 */
[----:B------:R-:W-:-:S13]  /*4510*/  ISETP.GT.AND P0, PT, R6, UR4, PT ;  /* 0x0000000406007c0c */ /* 0x000fda000bf04270 */
[----:B------:R-:W-:Y:S05]  /*4520*/  @!P0 BRA `(.L_x_2564) ;  /* 0xfffffff800088947 */ /* 0x000fea000383ffff */
.L_x_2553:
[----:B------:R-:W-:-:S13]  /*4530*/  ISETP.GE.AND P0, PT, R7, UR4, PT ;  /* 0x0000000407007c0c */ /* 0x000fda000bf06270 */
        /* <DEDUP_REMOVED lines=12> */
[----:B------:R-:W0:Y:S01]  /*4600*/  LDC.64 R8, c[0x0][0x380] ;  /* 0x0000e000ff087b82 */ /* 0x000e220000000a00 */
[----:B------:R-:W-:Y:S01]  /*4610*/  LEA.HI R6, R16, 0x1, RZ, 0x18 ;  /* 0x0000000110067811 */ /* 0x000fe200078fc0ff */
[----:B------:R-:W-:-:S03]  /*4620*/  IMAD.IADD R17, R0, 0x1, R7 ;  /* 0x0000000100117824 */ /* 0x000fc600078e0207 */
[----:B------:R-:W-:Y:S01]  /*4630*/  LOP3.LUT R10, R6, 0x3, RZ, 0xc0, !PT ;  /* 0x00000003060a7812 */ /* 0x000fe200078ec0ff */
[----:B------:R-:W-:-:S04]  /*4640*/  IMAD.MOV.U32 R6, RZ, RZ, R0 ;  /* 0x000000ffff067224 */ /* 0x000fc800078e0000 */
[----:B------:R-:W-:-:S07]  /*4650*/  IMAD.MOV R10, RZ, RZ, -R10 ;  /* 0x000000ffff0a7224 */ /* 0x000fce00078e0a0a */
.L_x_2571:
[----:B0-----:R-:W-:-:S05]  /*4660*/  IMAD.WIDE.U32 R14, R17, 0x10, R8 ;  /* 0x00000010110e7825 */ /* 0x001fca00078e0008 */
[----:B------:R-:W2:Y:S01]  /*4670*/  LDG.E.64.CONSTANT R12, desc[UR6][R14.64] ;  /* 0x000000060e0c7981 */ /* 0x000ea2000c1e9b00 */
[----:B------:R-:W-:Y:S01]  /*4680*/  VIADD R10, R10, 0x1 ;  /* 0x000000010a0a7836 */ /* 0x000fe20000000000 */
[----:B------:R-:W-:Y:S04]  /*4690*/  BSSY.RECONVERGENT B3, `(.L_x_2569) ;  /* 0x0000017000037945 */ /* 0x000fe80003800200 */
        /* <DEDUP_REMOVED lines=22> */
.L_x_2570:
[----:B------:R-:W-:Y:S05]  /*4800*/  BSYNC.RECONVERGENT B3 ;  /* 0x0000000000037941 */ /* 0x000fea0003800200 */
.L_x_2569:
[----:B------:R-:W-:Y:S02]  /*4810*/  VIADD R6, R6, 0x100 ;  /* 0x0000010006067836 */ /* 0x000fe40000000000 */
[----:B------:R-:W-:Y:S01]  /*4820*/  VIADD R17, R17, 0x100 ;  /* 0x0000010011117836 */ /* 0x000fe20000000000 */
[----:B------:R-:W-:Y:S06]  /*4830*/  @P2 BRA `(.L_x_2571) ;  /* 0xfffffffc00882947 */ /* 0x000fec000383ffff */
.L_x_2568:
[----:B------:R-:W-:Y:S05]  /*4840*/  BSYNC.RECONVERGENT B2 ;  /* 0x0000000000027941 */ /* 0x000fea0003800200 */
.L_x_2567:
        /* <DEDUP_REMOVED lines=11> */
.L_x_2580:
[----:B-1----:R-:W-:Y:S01]  /*4900*/  IMAD.WIDE.U32 R24, R7, 0x10, R8 ;  /* 0x0000001007187825 */ /* 0x002fe200078e0008 */
[----:B------:R0:W5:Y:S04]  /*4910*/  LDG.E.64.CONSTANT R20, desc[UR6][R16.64+-0x2008] ;  /* 0xffdff80610147981 */ /* 0x000168000c1e9b00 */
[----:B------:R-:W2:Y:S04]  /*4920*/  LDG.E.64.CONSTANT R22, desc[UR6][R24.64] ;  /* 0x0000000618167981 */ /* 0x000ea8000c1e9b00 */
        /* <DEDUP_REMOVED lines=24> */
.L_x_2573:
[----:B------:R-:W-:Y:S05]  /*4ab0*/  BSYNC.RECONVERGENT B2 ;  /* 0x0000000000027941 */ /* 0x000fea0003800200 */
.L_x_2572:
        /* <DEDUP_REMOVED lines=22> */
.L_x_2575:
[----:B------:R-:W-:Y:S05]  /*4c20*/  BSYNC.RECONVERGENT B2 ;  /* 0x0000000000027941 */ /* 0x000fea0003800200 */
.L_x_2574:
        /* <DEDUP_REMOVED lines=22> */
.L_x_2577:
[----:B------:R-:W-:Y:S05]  /*4d90*/  BSYNC.RECONVERGENT B2 ;  /* 0x0000000000027941 */ /* 0x000fea0003800200 */
.L_x_2576:
        /* <DEDUP_REMOVED lines=22> */
.L_x_2579:
[----:B------:R-:W-:Y:S05]  /*4f00*/  BSYNC.RECONVERGENT B2 ;  /* 0x0000000000027941 */ /* 0x000fea0003800200 */
.L_x_2578:
[----:B------:R-:W-:Y:S01]  /*4f10*/  VIADD R6, R6, 0x400 ;  /* 0x0000040006067836 */ /* 0x000fe20000000000 */
[----:B------:R-:W-:Y:S01]  /*4f20*/  IADD3 R16, P1, PT, R16, 0x4000, RZ ;  /* 0x0000400010107810 */ /* 0x000fe20007f3e0ff */
[----:B------:R-:W-:-:S03]  /*4f30*/  VIADD R7, R7, 0x400 ;  /* 0x0000040007077836 */ /* 0x000fc60000000000 */
[----:B------:R-:W-:Y:S01]  /*4f40*/  ISETP.GE.AND P0, PT, R6, R11, PT ;  /* 0x0000000b0600720c */ /* 0x000fe20003f06270 */
[----:B------:R-:W-:-:S12]  /*4f50*/  IMAD.X R17, RZ, RZ, R17, P1 ;  /* 0x000000ffff117224 */ /* 0x000fd800008e0611 */
[----:B------:R-:W-:Y:S05]  /*4f60*/  @!P0 BRA `(.L_x_2580) ;  /* 0xfffffff800648947 */ /* 0x000fea000383ffff */
.L_x_2566:
[----:B------:R-:W-:Y:S05]  /*4f70*/  BSYNC.RECONVERGENT B1 ;  /* 0x0000000000017941 */ /* 0x000fea0003800200 */
.L_x_2565:
        /* <DEDUP_REMOVED lines=27> */
.L_x_2582:
[----:B------:R-:W-:Y:S05]  /*5130*/  BSYNC.RECONVERGENT B1 ;  /* 0x0000000000017941 */ /* 0x000fea0003800200 */
.L_x_2581:
        /* <DEDUP_REMOVED lines=26> */
.L_x_2584:
[----:B------:R-:W-:Y:S05]  /*52e0*/  BSYNC.RECONVERGENT B1 ;  /* 0x0000000000017941 */ /* 0x000fea0003800200 */
.L_x_2583:
        /* <DEDUP_REMOVED lines=26> */
.L_x_2586:
[----:B------:R-:W-:Y:S05]  /*5490*/  BSYNC.RECONVERGENT B1 ;  /* 0x0000000000017941 */ /* 0x000fea0003800200 */
.L_x_2585:
        /* <DEDUP_REMOVED lines=26> */
.L_x_2588:
[----:B------:R-:W-:Y:S05]  /*5640*/  BSYNC.RECONVERGENT B1 ;  /* 0x0000000000017941 */ /* 0x000fea0003800200 */
.L_x_2587:
        /* <DEDUP_REMOVED lines=27> */
.L_x_2590:
[----:B------:R-:W-:Y:S05]  /*5800*/  BSYNC.RECONVERGENT B1 ;  /* 0x0000000000017941 */ /* 0x000fea0003800200 */
.L_x_2589:
        /* <DEDUP_REMOVED lines=10> */
.L_x_2592:
[----:B------:R-:W-:Y:S05]  /*58b0*/  BSYNC.RECONVERGENT B1 ;  /* 0x0000000000017941 */ /* 0x000fea0003800200 */
.L_x_2591:
        /* <DEDUP_REMOVED lines=31> */
.L_x_2594:
[----:B------:R-:W-:Y:S05]  /*5ab0*/  BSYNC.RECONVERGENT B1 ;  /* 0x0000000000017941 */ /* 0x000fea0003800200 */
.L_x_2593:
        /* <DEDUP_REMOVED lines=24> */
.L_x_2596:
[----:B------:R-:W-:Y:S05]  /*5c40*/  BSYNC.RECONVERGENT B1 ;  /* 0x0000000000017941 */ /* 0x000fea0003800200 */
.L_x_2595:
        /* <DEDUP_REMOVED lines=21> */
.L_x_2598:
[----:B------:R-:W-:Y:S05]  /*5da0*/  BSYNC.RECONVERGENT B1 ;  /* 0x0000000000017941 */ /* 0x000fea0003800200 */
.L_x_2597:
        /* <DEDUP_REMOVED lines=21> */
.L_x_2600:
[----:B------:R-:W-:Y:S05]  /*5f00*/  BSYNC.RECONVERGENT B1 ;  /* 0x0000000000017941 */ /* 0x000fea0003800200 */
.L_x_2599:
        /* <DEDUP_REMOVED lines=21> */
.L_x_2602:
[----:B------:R-:W-:Y:S05]  /*6060*/  BSYNC.RECONVERGENT B1 ;  /* 0x0000000000017941 */ /* 0x000fea0003800200 */
.L_x_2601:
        /* <DEDUP_REMOVED lines=21> */
.L_x_2604:
[----:B------:R-:W-:Y:S05]  /*61c0*/  BSYNC.RECONVERGENT B1 ;  /* 0x0000000000017941 */ /* 0x000fea0003800200 */
.L_x_2603:
        /* <DEDUP_REMOVED lines=19> */
.L_x_2508:
[----:B------:R-:W-:Y:S05]  /*6300*/  BSYNC.RECONVERGENT B0 ;  /* 0x0000000000007941 */ /* 0x000fea0003800200 */
.L_x_2475:
[----:B------:R-:W-:Y:S05]  /*6310*/  @P1 EXIT ;  /* 0x000000000000194d */ /* 0x000fea0003800000 */
[----:B01----:R-:W0:Y:S02]  /*6320*/  LDC.64 R4, c[0x0][0x388] ;  /* 0x0000e200ff047b82 */ /* 0x003e240000000a00 */
[----:B0-----:R-:W-:Y:S04]  /*6330*/  STG.E.64 desc[UR6][R4.64], R2 ;  /* 0x0000000204007986 */ /* 0x001fe8000c101b06 */
[----:B---34-:R-:W-:Y:S01]  /*6340*/  STG.E.64 desc[UR6][R4.64+0x8], R20 ;  /* 0x0000081404007986 */ /* 0x018fe2000c101b06 */
[----:B------:R-:W-:Y:S05]  /*6350*/  EXIT ;  /* 0x000000000000794d */ /* 0x000fea0003800000 */
.L_x_2605:
        /* <DEDUP_REMOVED lines=10> */
.L_x_2907:


//--------------------- .text._ZN6thrust24THRUST_300001_SM_1000_NS8cuda_cub4core6detail13_kernel_agentINS1_8__reduce10DrainAgentIiEEJN3cub18CUB_300001_SM_10009GridQueueIjEEiEEEvDpT0_ --------------------------
	.section	.text._ZN6thrust24THRUST_300001_SM_1000_NS8cuda_cub4core6detail13_kernel_agentINS1_8__reduce10DrainAgentIiEEJN3cub18CUB_300001_SM_10009GridQueueIjEEiEEEvDpT0_,"ax",@progbits
	.align	128
        .global         _ZN6thrust24THRUST_300001_SM_1000_NS8cuda_cub4core6detail13_kernel_agentINS1_8__reduce10DrainAgentIiEEJN3cub18CUB_300001_SM_10009GridQueueIjEEiEEEvDpT0_
        .type           _ZN6thrust24THRUST_300001_SM_1000_NS8cuda_cub4core6detail13_kernel_agentINS1_8__reduce10DrainAgentIiEEJN3cub18CUB_300001_SM_10009GridQueueIjEEiEEEvDpT0_,@function
        .size           _ZN6thrust24THRUST_300001_SM_1000_NS8cuda_cub4core6detail13_kernel_agentINS1_8__reduce10DrainAgentIiEEJN3cub18CUB_300001_SM_10009GridQueueIjEEiEEEvDpT0_,(.L_x_2908 - _ZN6thrust24THRUST_300001_SM_1000_NS8cuda_cub4core6detail13_kernel_agentINS1_8__reduce10DrainAgentIiEEJN3cub18CUB_300001_SM_10009GridQueueIjEEiEEEvDpT0_)
        .other          _ZN6thrust24THRUST_300001_SM_1000_NS8cuda_cub4core6detail13_kernel_agentINS1_8__reduce10DrainAgentIiEEJN3cub18CUB_300001_SM_10009GridQueueIjEEiEEEvDpT0_,@"STO_CUDA_ENTRY STV_DEFAULT"
_ZN6thrust24THRUST_300001_SM_1000_NS8cuda_cub4core6detail13_kernel_agentINS1_8__reduce10DrainAgentIiEEJN3cub18CUB_300001_SM_10009GridQueueIjEEiEEEvDpT0_:
.text._ZN6thrust24THRUST_300001_SM_1000_NS8cuda_cub4core6detail13_kernel_agentINS1_8__reduce10DrainAgentIiEEJN3cub18CUB_300001_SM_10009GridQueueIjEEiEEEvDpT0_:
[----:B------:R-:W-:Y:S08]  /*0000*/  LDC R1, c[0x0][0x37c] ;  /* 0x0000df00ff017b82 */ /* 0x000ff00000000800 */
[----:B------:R-:W0:Y:S01]  /*0010*/  LDC.64 R2, c[0x0][0x380] ;  /* 0x0000e000ff027b82 */ /* 0x000e220000000a00 */
[----:B------:R-:W0:Y:S07]  /*0020*/  LDCU.64 UR4, c[0x0][0x358] ;  /* 0x00006b00ff0477ac */ /* 0x000e2e0008000a00 */
[----:B------:R-:W1:Y:S01]  /*0030*/  LDC R5, c[0x0][0x388] ;  /* 0x0000e200ff057b82 */ /* 0x000e620000000800 */
[----:B0-----:R-:W-:Y:S04]  /*0040*/  STG.E desc[UR4][R2.64+0x4], RZ ;  /* 0x000004ff02007986 */ /* 0x001fe8000c101904 */
[----:B-1----:R-:W-:Y:S01]  /*0050*/  STG.E desc[UR4][R2.64], R5 ;  /* 0x0000000502007986 */ /* 0x002fe2000c101904 */
[----:B------:R-:W-:Y:S05]  /*0060*/  EXIT ;  /* 0x000000000000794d */ /* 0x000fea0003800000 */
.L_x_2606:
        /* <DEDUP_REMOVED lines=9> */
.L_x_2908:


//--------------------- .text._ZN6thrust24THRUST_300001_SM_1000_NS8cuda_cub4core6detail13_kernel_agentINS1_8__reduce11ReduceAgentINS0_12zip_iteratorIN4cuda3std3__45tupleIJNS0_6detail15normal_iteratorINS0_10device_ptrIdEEEENS0_17counting_iteratorIlNS0_11use_defaultESI_SI_EEEEEEEPNSB_IJdlEEESM_iNS1_9__extrema9arg_min_fIdlNSA_4lessIdEEEEEEJSL_SN_iN3cub18CUB_300001_SM_100013GridEvenShareIiEENSV_9GridQueueIjEESS_EEEvDpT0_ --------------------------
	.section	.text._ZN6thrust24THRUST_300001_SM_1000_NS8cuda_cub4core6detail13_kernel_agentINS1_8__reduce11ReduceAgentINS0_12zip_iteratorIN4cuda3std3__45tupleIJNS0_6detail15normal_iteratorINS0_10device_ptrIdEEEENS0_17counting_iteratorIlNS0_11use_defaultESI_SI_EEEEEEEPNSB_IJdlEEESM_iNS1_9__extrema9arg_min_fIdlNSA_4lessIdEEEEEEJSL_SN_iN3cub18CUB_300001_SM_100013GridEvenShareIiEENSV_9GridQueueIjEESS_EEEvDpT0_,"ax",@progbits
	.align	128
        .global         _ZN6thrust24THRUST_300001_SM_1000_NS8cuda_cub4core6detail13_kernel_agentINS1_8__reduce11ReduceAgentINS0_12zip_iteratorIN4cuda3std3__45tupleIJNS0_6detail15normal_iteratorINS0_10device_ptrIdEEEENS0_17counting_iteratorIlNS0_11use_defaultESI_SI_EEEEEEEPNSB_IJdlEEESM_iNS1_9__extrema9arg_min_fIdlNSA_4lessIdEEEEEEJSL_SN_iN3cub18CUB_300001_SM_100013GridEvenShareIiEENSV_9GridQueueIjEESS_EEEvDpT0_
        .type           _ZN6thrust24THRUST_300001_SM_1000_NS8cuda_cub4core6detail13_kernel_agentINS1_8__reduce11ReduceAgentINS0_12zip_iteratorIN4cuda3std3__45tupleIJNS0_6detail15normal_iteratorINS0_10device_ptrIdEEEENS0_17counting_iteratorIlNS0_11use_defaultESI_SI_EEEEEEEPNSB_IJdlEEESM_iNS1_9__extrema9arg_min_fIdlNSA_4lessIdEEEEEEJSL_SN_iN3cub18CUB_300001_SM_100013GridEvenShareIiEENSV_9GridQueueIjEESS_EEEvDpT0_,@function
        .size           _ZN6thrust24THRUST_300001_SM_1000_NS8cuda_cub4core6detail13_kernel_agentINS1_8__reduce11ReduceAgentINS0_12zip_iteratorIN4cuda3std3__45tupleIJNS0_6detail15normal_iteratorINS0_10device_ptrIdEEEENS0_17counting_iteratorIlNS0_11use_defaultESI_SI_EEEEEEEPNSB_IJdlEEESM_iNS1_9__extrema9arg_min_fIdlNSA_4lessIdEEEEEEJSL_SN_iN3cub18CUB_300001_SM_100013GridEvenShareIiEENSV_9GridQueueIjEESS_EEEvDpT0_,(.L_x_2909 - _ZN6thrust24THRUST_300001_SM_1000_NS8cuda_cub4core6detail13_kernel_agentINS1_8__reduce11ReduceAgentINS0_12zip_iteratorIN4cuda3std3__45tupleIJNS0_6detail15normal_iteratorINS0_10device_ptrIdEEEENS0_17counting_iteratorIlNS0_11use_defaultESI_SI_EEEEEEEPNSB_IJdlEEESM_iNS1_9__extrema9arg_min_fIdlNSA_4lessIdEEEEEEJSL_SN_iN3cub18CUB_300001_SM_100013GridEvenShareIiEENSV_9GridQueueIjEESS_EEEvDpT0_)
        .other          _ZN6thrust24THRUST_300001_SM_1000_NS8cuda_cub4core6detail13_kernel_agentINS1_8__reduce11ReduceAgentINS0_12zip_iteratorIN4cuda3std3__45tupleIJNS0_6detail15normal_iteratorINS0_10device_ptrIdEEEENS0_17counting_iteratorIlNS0_11use_defaultESI_SI_EEEEEEEPNSB_IJdlEEESM_iNS1_9__extrema9arg_min_fIdlNSA_4lessIdEEEEEEJSL_SN_iN3cub18CUB_300001_SM_100013GridEvenShareIiEENSV_9GridQueueIjEESS_EEEvDpT0_,@"STO_CUDA_ENTRY STV_DEFAULT"
_ZN6thrust24THRUST_300001_SM_1000_NS8cuda_cub4core6detail13_kernel_agentINS1_8__reduce11ReduceAgentINS0_12zip_iteratorIN4cuda3std3__45tupleIJNS0_6detail15normal_iteratorINS0_10device_ptrIdEEEENS0_17counting_iteratorIlNS0_11use_defaultESI_SI_EEEEEEEPNSB_IJdlEEESM_iNS1_9__extrema9arg_min_fIdlNSA_4lessIdEEEEEEJSL_SN_iN3cub18CUB_300001_SM_100013GridEvenShareIiEENSV_9GridQueueIjEESS_EEEvDpT0_:
.text._ZN6thrust24THRUST_300001_SM_1000_NS8cuda_cub4core6detail13_kernel_agentINS1_8__reduce11ReduceAgentINS0_12zip_iteratorIN4cuda3std3__45tupleIJNS0_6detail15normal_iteratorINS0_10device_ptrIdEEEENS0_17counting_iteratorIlNS0_11use_defaultESI_SI_EEEEEEEPNSB_IJdlEEESM_iNS1_9__extrema9arg_min_fIdlNSA_4lessIdEEEEEEJSL_SN_iN3cub18CUB_300001_SM_100013GridEvenShareIiEENSV_9GridQueueIjEESS_EEEvDpT0_:
        /* <DEDUP_REMOVED lines=30> */
.L_x_2610:
[----:B------:R-:W-:Y:S05]  /*01e0*/  BSYNC.RECONVERGENT B1 ;  /* 0x0000000000017941 */ /* 0x000fea0003800200 */
.L_x_2609:
        /* <DEDUP_REMOVED lines=14> */
.L_x_2617:
[----:B0-----:R-:W-:-:S06]  /*02d0*/  IMAD.WIDE R12, R15, 0x8, R10 ;  /* 0x000000080f0c7825 */ /* 0x001fcc00078e020a */
[----:B------:R-:W2:Y:S01]  /*02e0*/  LDG.E.64 R12, desc[UR10][R12.64] ;  /* 0x0000000a0c0c7981 */ /* 0x000ea2000c1e1b00 */
[----:B------:R-:W-:Y:S01]  /*02f0*/  VIADD R14, R14, 0x1 ;  /* 0x000000010e0e7836 */ /* 0x000fe20000000000 */
[C---:B------:R-:W-:Y:S01]  /*0300*/  IADD3 R21, P1, PT, R15.reuse, UR6, RZ ;  /* 0x000000060f157c10 */ /* 0x040fe2000ff3e0ff */
[----:B------:R-:W-:Y:S03]  /*0310*/  BSSY.RECONVERGENT B3, `(.L_x_2615) ;  /* 0x0000017000037945 */ /* 0x000fe60003800200 */
[----:B------:R-:W-:Y:S02]  /*0320*/  ISETP.NE.AND P2, PT, R14, RZ, PT ;  /* 0x000000ff0e00720c */ /* 0x000fe40003f45270 */
[----:B------:R-:W-:Y:S01]  /*0330*/  LEA.HI.X.SX32 R23, R15, UR7, 0x1, P1 ;  /* 0x000000070f177c11 */ /* 0x000fe200088f0eff */
        /* <DEDUP_REMOVED lines=20> */
.L_x_2616:
[----:B------:R-:W-:Y:S05]  /*0480*/  BSYNC.RECONVERGENT B3 ;  /* 0x0000000000037941 */ /* 0x000fea0003800200 */
.L_x_2615:
[----:B------:R-:W-:Y:S02]  /*0490*/  VIADD R9, R9, 0x100 ;  /* 0x0000010009097836 */ /* 0x000fe40000000000 */
[----:B------:R-:W-:Y:S01]  /*04a0*/  VIADD R15, R15, 0x100 ;  /* 0x000001000f0f7836 */ /* 0x000fe20000000000 */
[----:B------:R-:W-:Y:S06]  /*04b0*/  @P2 BRA `(.L_x_2617) ;  /* 0xfffffffc00842947 */ /* 0x000fec000383ffff */
.L_x_2614:
[----:B------:R-:W-:Y:S05]  /*04c0*/  BSYNC.RECONVERGENT B2 ;  /* 0x0000000000027941 */ /* 0x000fea0003800200 */
.L_x_2613:
        /* <DEDUP_REMOVED lines=9> */
.L_x_2626:
[----:B------:R-:W-:-:S05]  /*0560*/  IMAD.WIDE R24, R23, 0x8, R10 ;  /* 0x0000000817187825 */ /* 0x000fca00078e020a */
[----:B------:R-:W2:Y:S04]  /*0570*/  LDG.E.64 R20, desc[UR10][R24.64+-0x1000] ;  /* 0xfff0000a18147981 */ /* 0x000ea8000c1e1b00 */
[----:B-----5:R0:W5:Y:S04]  /*0580*/  LDG.E.64 R16, desc[UR10][R24.64+-0x800] ;  /* 0xfff8000a18107981 */ /* 0x020168000c1e1b00 */
[----:B------:R0:W5:Y:S04]  /*0590*/  LDG.E.64 R14, desc[UR10][R24.64] ;  /* 0x0000000a180e7981 */ /* 0x000168000c1e1b00 */
[----:B------:R0:W5:Y:S01]  /*05a0*/  LDG.E.64 R12, desc[UR10][R24.64+0x800] ;  /* 0x0008000a180c7981 */ /* 0x000162000c1e1b00 */
[----:B------:R-:W-:Y:S01]  /*05b0*/  IADD3 R30, P1, PT, R23, UR8, RZ ;  /* 0x00000008171e7c10 */ /* 0x000fe2000ff3e0ff */
[----:B------:R-:W-:Y:S01]  /*05c0*/  BSSY.RECONVERGENT B2, `(.L_x_2618) ;  /* 0x0000016000027945 */ /* 0x000fe20003800200 */
[----:B------:R-:W-:-:S02]  /*05d0*/  IMAD.MOV.U32 R8, RZ, RZ, R7 ;  /* 0x000000ffff087224 */ /* 0x000fc400078e0007 */
[----:B------:R-:W-:Y:S01]  /*05e0*/  IMAD.MOV.U32 R28, RZ, RZ, R6 ;  /* 0x000000ffff1c7224 */ /* 0x000fe200078e0006 */
[----:B------:R-:W-:Y:S01]  /*05f0*/  LEA.HI.X.SX32 R29, R23, UR9, 0x1, P1 ;  /* 0x00000009171d7c11 */ /* 0x000fe200088f0eff */
        /* <DEDUP_REMOVED lines=18> */
.L_x_2619:
[----:B------:R-:W-:Y:S05]  /*0720*/  BSYNC.RECONVERGENT B2 ;  /* 0x0000000000027941 */ /* 0x000fea0003800200 */
.L_x_2618:
[----:B-----5:R-:W-:Y:S01]  /*0730*/  DSETP.GEU.AND P0, PT, R18, R16, PT ;  /* 0x000000101200722a */ /* 0x020fe20003f0e000 */
[C---:B------:R-:W-:Y:S01]  /*0740*/  IADD3 R21, P1, PT, R27.reuse, UR8, RZ ;  /* 0x000000081b157c10 */ /* 0x040fe2000ff3e0ff */
[----:B------:R-:W-:Y:S01]  /*0750*/  BSSY.RECONVERGENT B2, `(.L_x_2620) ;  /* 0x0000015000027945 */ /* 0x000fe20003800200 */
[----:B------:R-:W-:Y:S02]  /*0760*/  IMAD.MOV.U32 R6, RZ, RZ, R8 ;  /* 0x000000ffff067224 */ /* 0x000fe400078e0008 */
        /* <DEDUP_REMOVED lines=19> */
.L_x_2621:
[----:B------:R-:W-:Y:S05]  /*08a0*/  BSYNC.RECONVERGENT B2 ;  /* 0x0000000000027941 */ /* 0x000fea0003800200 */
.L_x_2620:
        /* <DEDUP_REMOVED lines=24> */
.L_x_2623:
[----:B------:R-:W-:Y:S05]  /*0a30*/  BSYNC.RECONVERGENT B2 ;  /* 0x0000000000027941 */ /* 0x000fea0003800200 */
.L_x_2622:
[----:B------:R-:W-:Y:S01]  /*0a40*/  DSETP.GEU.AND P0, PT, R16, R12, PT ;  /* 0x0000000c1000722a */ /* 0x000fe20003f0e000 */
[----:B------:R-:W-:Y:S01]  /*0a50*/  BSSY.RECONVERGENT B2, `(.L_x_2624) ;  /* 0x0000015000027945 */ /* 0x000fe20003800200 */
[----:B------:R-:W-:Y:S01]  /*0a60*/  LEA.HI.X.SX32 R15, R22, UR9, 0x1, P2 ;  /* 0x00000009160f7c11 */ /* 0x000fe200090f0eff */
        /* <DEDUP_REMOVED lines=19> */
.L_x_2625:
[----:B------:R-:W-:Y:S05]  /*0ba0*/  BSYNC.RECONVERGENT B2 ;  /* 0x0000000000027941 */ /* 0x000fea0003800200 */
.L_x_2624:
[----:B------:R-:W-:Y:S02]  /*0bb0*/  VIADD R9, R9, 0x400 ;  /* 0x0000040009097836 */ /* 0x000fe40000000000 */
[----:B------:R-:W-:Y:S02]  /*0bc0*/  VIADD R27, R27, 0x400 ;  /* 0x000004001b1b7836 */ /* 0x000fe40000000000 */
[----:B------:R-:W-:Y:S01]  /*0bd0*/  VIADD R26, R26, 0x400 ;  /* 0x000004001a1a7836 */ /* 0x000fe20000000000 */
[----:B------:R-:W-:Y:S01]  /*0be0*/  ISETP.GE.AND P0, PT, R9, R5, PT ;  /* 0x000000050900720c */ /* 0x000fe20003f06270 */
[----:B------:R-:W-:Y:S02]  /*0bf0*/  VIADD R22, R22, 0x400 ;  /* 0x0000040016167836 */ /* 0x000fe40000000000 */
[----:B------:R-:W-:-:S10]  /*0c00*/  VIADD R23, R23, 0x400 ;  /* 0x0000040017177836 */ /* 0x000fd40000000000 */
[----:B------:R-:W-:Y:S05]  /*0c10*/  @!P0 BRA `(.L_x_2626) ;  /* 0xfffffff800508947 */ /* 0x000fea000383ffff */
.L_x_2612:
[----:B------:R-:W-:Y:S05]  /*0c20*/  BSYNC.RECONVERGENT B1 ;  /* 0x0000000000017941 */ /* 0x000fea0003800200 */
.L_x_2611:
        /* <DEDUP_REMOVED lines=29> */
.L_x_2629:
[----:B------:R-:W-:Y:S05]  /*0e00*/  BSYNC.RECONVERGENT B1 ;  /* 0x0000000000017941 */ /* 0x000fea0003800200 */
.L_x_2628:
        /* <DEDUP_REMOVED lines=26> */
.L_x_2631:
[----:B------:R-:W-:Y:S05]  /*0fb0*/  BSYNC.RECONVERGENT B1 ;  /* 0x0000000000017941 */ /* 0x000fea0003800200 */
.L_x_2630:
        /* <DEDUP_REMOVED lines=26> */
.L_x_2633:
[----:B------:R-:W-:Y:S05]  /*1160*/  BSYNC.RECONVERGENT B1 ;  /* 0x0000000000017941 */ /* 0x000fea0003800200 */
.L_x_2632:
        /* <DEDUP_REMOVED lines=26> */
.L_x_2635:
[----:B------:R-:W-:Y:S05]  /*1310*/  BSYNC.RECONVERGENT B1 ;  /* 0x0000000000017941 */ /* 0x000fea0003800200 */
.L_x_2634:
        /* <DEDUP_REMOVED lines=27> */
.L_x_2637:
[----:B------:R-:W-:Y:S05]  /*14d0*/  BSYNC.RECONVERGENT B1 ;  /* 0x0000000000017941 */ /* 0x000fea0003800200 */
.L_x_2636:
        /* <DEDUP_REMOVED lines=10> */
.L_x_2639:
[----:B------:R-:W-:Y:S05]  /*1580*/  BSYNC.RECONVERGENT B1 ;  /* 0x0000000000017941 */ /* 0x000fea0003800200 */
.L_x_2638:
[----:B------:R-:W-:Y:S01]  /*1590*/  BAR.SYNC.DEFER_BLOCKING 0x0 ;  /* 0x0000000000007b1d */ /* 0x000fe20000010000 */
[----:B------:R-:W-:-:S13]  /*15a0*/  ISETP.NE.AND P1, PT, R4, RZ, PT ;  /* 0x000000ff0400720c */ /* 0x000fda0003f25270 */
[----:B------:R-:W-:Y:S05]  /*15b0*/  @P1 BRA `(.L_x_2640) ;  /* 0x0000005000041947 */ /* 0x000fea0003800000 */
[----:B01----:R-:W0:Y:S01]  /*15c0*/  S2R R5, SR_CgaCtaId ;  /* 0x0000000000057919 */ /* 0x003e220000008800 */
        /* <DEDUP_REMOVED lines=27> */
.L_x_2642:
[----:B------:R-:W-:Y:S05]  /*1780*/  BSYNC.RECONVERGENT B1 ;  /* 0x0000000000017941 */ /* 0x000fea0003800200 */
.L_x_2641:
        /* <DEDUP_REMOVED lines=24> */
.L_x_2644:
[----:B------:R-:W-:Y:S05]  /*1910*/  BSYNC.RECONVERGENT B1 ;  /* 0x0000000000017941 */ /* 0x000fea0003800200 */
.L_x_2643:
        /* <DEDUP_REMOVED lines=21> */
.L_x_2646:
[----:B------:R-:W-:Y:S05]  /*1a70*/  BSYNC.RECONVERGENT B1 ;  /* 0x0000000000017941 */ /* 0x000fea0003800200 */
.L_x_2645:
        /* <DEDUP_REMOVED lines=21> */
.L_x_2648:
[----:B------:R-:W-:Y:S05]  /*1bd0*/  BSYNC.RECONVERGENT B1 ;  /* 0x0000000000017941 */ /* 0x000fea0003800200 */
.L_x_2647:
        /* <DEDUP_REMOVED lines=21> */
.L_x_2650:
[----:B------:R-:W-:Y:S05]  /*1d30*/  BSYNC.RECONVERGENT B1 ;  /* 0x0000000000017941 */ /* 0x000fea0003800200 */
.L_x_2649:
        /* <DEDUP_REMOVED lines=21> */
.L_x_2652:
[----:B------:R-:W-:Y:S05]  /*1e90*/  BSYNC.RECONVERGENT B1 ;  /* 0x0000000000017941 */ /* 0x000fea0003800200 */
.L_x_2651:
        /* <DEDUP_REMOVED lines=20> */
.L_x_2627:
[----:B------:R-:W-:Y:S01]  /*1fe0*/  LOP3.LUT R8, R4, 0x3e0, RZ, 0xc0, !PT ;  /* 0x000003e004087812 */ /* 0x000fe200078ec0ff */
[----:B------:R-:W-:Y:S01]  /*1ff0*/  BSSY.RECONVERGENT B1, `(.L_x_2653) ;  /* 0x0000020000017945 */ /* 0x000fe20003800200 */
[----:B------:R-:W-:Y:S02]  /*2000*/  IMAD.MOV.U32 R16, RZ, RZ, R7 ;  /* 0x000000ffff107224 */ /* 0x000fe400078e0007 */
[----:B------:R-:W-:Y:S02]  /*2010*/  IMAD.MOV.U32 R18, RZ, RZ, R6 ;  /* 0x000000ffff127224 */ /* 0x000fe400078e0006 */
[----:B------:R-:W-:Y:S01]  /*2020*/  VIADD R10, R8, 0x20 ;  /* 0x00000020080a7836 */ /* 0x000fe20000000000 */
[----:B------:R-:W-:Y:S01]  /*2030*/  LOP3.LUT R8, RZ, R8, RZ, 0x33, !PT ;  /* 0x00000008ff087212 */ /* 0x000fe200078e33ff */
[----:B-----5:R-:W-:-:S03]  /*2040*/  IMAD.MOV.U32 R11, RZ, RZ, R3 ;  /* 0x000000ffff0b7224 */ /* 0x020fc600078e0003 */
[----:B------:R-:W-:Y:S01]  /*2050*/  ISETP.GT.AND P0, PT, R10, R5, PT ;  /* 0x000000050a00720c */ /* 0x000fe20003f04270 */
[----:B------:R-:W-:Y:S02]  /*2060*/  IMAD.IADD R8, R5, 0x1, R8 ;  /* 0x0000000105087824 */ /* 0x000fe400078e0208 */
[----:B------:R-:W-:-:S03]  /*2070*/  IMAD.MOV.U32 R10, RZ, RZ, R2 ;  /* 0x000000ffff0a7224 */ /* 0x000fc600078e0002 */
        /* <DEDUP_REMOVED lines=23> */
.L_x_2654:
[----:B------:R-:W-:Y:S05]  /*21f0*/  BSYNC.RECONVERGENT B1 ;  /* 0x0000000000017941 */ /* 0x000fea0003800200 */
.L_x_2653:
        /* <DEDUP_REMOVED lines=27> */
.L_x_2656:
[----:B------:R-:W-:Y:S05]  /*23b0*/  BSYNC.RECONVERGENT B1 ;  /* 0x0000000000017941 */ /* 0x000fea0003800200 */
.L_x_2655:
        /* <DEDUP_REMOVED lines=27> */
.L_x_2658:
[----:B------:R-:W-:Y:S05]  /*2570*/  BSYNC.RECONVERGENT B1 ;  /* 0x0000000000017941 */ /* 0x000fea0003800200 */
.L_x_2657:
        /* <DEDUP_REMOVED lines=27> */
.L_x_2660:
[----:B------:R-:W-:Y:S05]  /*2730*/  BSYNC.RECONVERGENT B1 ;  /* 0x0000000000017941 */ /* 0x000fea0003800200 */
.L_x_2659:
        /* <DEDUP_REMOVED lines=28> */
.L_x_2662:
[----:B------:R-:W-:Y:S05]  /*2900*/  BSYNC.RECONVERGENT B1 ;  /* 0x0000000000017941 */ /* 0x000fea0003800200 */
.L_x_2661:
        /* <DEDUP_REMOVED lines=10> */
.L_x_2664:
[----:B------:R-:W-:Y:S05]  /*29b0*/  BSYNC.RECONVERGENT B1 ;  /* 0x0000000000017941 */ /* 0x000fea0003800200 */
.L_x_2663:
[----:B------:R-:W-:Y:S01]  /*29c0*/  BAR.SYNC.DEFER_BLOCKING 0x0 ;  /* 0x0000000000007b1d */ /* 0x000fe20000010000 */
[----:B------:R-:W-:-:S13]  /*29d0*/  ISETP.NE.AND P1, PT, R4, RZ, PT ;  /* 0x000000ff0400720c */ /* 0x000fda0003f25270 */
[----:B------:R-:W-:Y:S05]  /*29e0*/  @P1 BRA `(.L_x_2640) ;  /* 0x0000003800f81947 */ /* 0x000fea0003800000 */
[----:B------:R-:W-:Y:S01]  /*29f0*/  ISETP.GE.AND P0, PT, R5, 0x21, PT ;  /* 0x000000210500780c */ /* 0x000fe20003f06270 */
[----:B------:R-:W-:Y:S02]  /*2a00*/  IMAD.MOV.U32 R13, RZ, RZ, R16 ;  /* 0x000000ffff0d7224 */ /* 0x000fe400078e0010 */
[----:B------:R-:W-:Y:S02]  /*2a10*/  IMAD.MOV.U32 R4, RZ, RZ, R17 ;  /* 0x000000ffff047224 */ /* 0x000fe400078e0011 */
[----:B------:R-:W-:Y:S02]  /*2a20*/  IMAD.MOV.U32 R6, RZ, RZ, R2 ;  /* 0x000000ffff067224 */ /* 0x000fe400078e0002 */
[----:B0-----:R-:W-:-:S06]  /*2a30*/  IMAD.MOV.U32 R7, RZ, RZ, R3 ;  /* 0x000000ffff077224 */ /* 0x001fcc00078e0003 */
        /* <DEDUP_REMOVED lines=27> */
.L_x_2666:
[----:B------:R-:W-:Y:S05]  /*2bf0*/  BSYNC.RECONVERGENT B1 ;  /* 0x0000000000017941 */ /* 0x000fea0003800200 */
.L_x_2665:
        /* <DEDUP_REMOVED lines=32> */
.L_x_2668:
[----:B------:R-:W-:Y:S05]  /*2e00*/  BSYNC.RECONVERGENT B1 ;  /* 0x0000000000017941 */ /* 0x000fea0003800200 */
.L_x_2667:
        /* <DEDUP_REMOVED lines=32> */
.L_x_2670:
[----:B------:R-:W-:Y:S05]  /*3010*/  BSYNC.RECONVERGENT B1 ;  /* 0x0000000000017941 */ /* 0x000fea0003800200 */
.L_x_2669:
        /* <DEDUP_REMOVED lines=32> */
.L_x_2672:
[----:B------:R-:W-:Y:S05]  /*3220*/  BSYNC.RECONVERGENT B1 ;  /* 0x0000000000017941 */ /* 0x000fea0003800200 */
.L_x_2671:
        /* <DEDUP_REMOVED lines=32> */
.L_x_2674:
[----:B------:R-:W-:Y:S05]  /*3430*/  BSYNC.RECONVERGENT B1 ;  /* 0x0000000000017941 */ /* 0x000fea0003800200 */
.L_x_2673:
        /* <DEDUP_REMOVED lines=32> */
.L_x_2676:
[----:B------:R-:W-:Y:S05]  /*3640*/  BSYNC.RECONVERGENT B1 ;  /* 0x0000000000017941 */ /* 0x000fea0003800200 */
.L_x_2675:
        /* <DEDUP_REMOVED lines=30> */
.L_x_2608:
[----:B------:R-:W0:Y:S01]  /*3830*/  S2R R5, SR_TID.X ;  /* 0x0000000000057919 */ /* 0x000e220000002100 */
[----:B------:R-:W1:Y:S01]  /*3840*/  LDCU.128 UR12, c[0x0][0x380] ;  /* 0x00007000ff0c77ac */ /* 0x000e620008000c00 */
[----:B------:R-:W-:Y:S02]  /*3850*/  SHF.R.S32.HI R4, RZ, 0x1f, R8 ;  /* 0x0000001fff047819 */ /* 0x000fe40000011408 */
[----:B0-----:R-:W-:-:S04]  /*3860*/  IADD3 R2, P0, PT, R8, R5, RZ ;  /* 0x0000000508027210 */ /* 0x001fc80007f1e0ff */
[----:B-1----:R-:W-:Y:S01]  /*3870*/  LEA R6, P1, R2, UR12, 0x3 ;  /* 0x0000000c02067c11 */ /* 0x002fe2000f8218ff */
[----:B------:R-:W-:-:S05]  /*3880*/  IMAD.X R3, RZ, RZ, R4, P0 ;  /* 0x000000ffff037224 */ /* 0x000fca00000e0604 */
[----:B------:R-:W-:-:S05]  /*3890*/  LEA.HI.X R7, R2, UR13, R3, 0x3, P1 ;  /* 0x0000000d02077c11 */ /* 0x000fca00088f1c03 */
[----:B------:R-:W2:Y:S04]  /*38a0*/  LDG.E.64 R14, desc[UR10][R6.64] ;  /* 0x0000000a060e7981 */ /* 0x000ea8000c1e1b00 */
[----:B------:R-:W2:Y:S04]  /*38b0*/  LDG.E.64 R16, desc[UR10][R6.64+0x800] ;  /* 0x0008000a06107981 */ /* 0x000ea8000c1e1b00 */
[----:B------:R-:W3:Y:S04]  /*38c0*/  LDG.E.64 R18, desc[UR10][R6.64+0x1000] ;  /* 0x0010000a06127981 */ /* 0x000ee8000c1e1b00 */
[----:B------:R-:W4:Y:S01]  /*38d0*/  LDG.E.64 R2, desc[UR10][R6.64+0x1800] ;  /* 0x0018000a06027981 */ /* 0x000f22000c1e1b00 */
[C---:B------:R-:W-:Y:S01]  /*38e0*/  VIADD R10, R5.reuse, 0x100 ;  /* 0x00000100050a7836 */ /* 0x040fe20000000000 */
[----:B------:R-:W-:Y:S01]  /*38f0*/  UMOV UR4, URZ ;  /* 0x000000ff00047c82 */ /* 0x000fe20008000000 */
[----:B------:R-:W-:Y:S01]  /*3900*/  BSSY.RECONVERGENT B1, `(.L_x_2677) ;  /* 0x0000019000017945 */ /* 0x000fe20003800200 */
[----:B------:R0:W5:Y:S02]  /*3910*/  LDG.E.64 R12, desc[UR10][R6.64+0x2000] ;  /* 0x0020000a060c7981 */ /* 0x000164000c1e1b00 */
[----:B0-----:R-:W-:Y:S01]  /*3920*/  LOP3.LUT R7, R5, 0x400, RZ, 0xfc, !PT ;  /* 0x0000040005077812 */ /* 0x001fe200078efcff */
[----:B--2---:R-:W-:-:S06]  /*3930*/  DSETP.GEU.AND P0, PT, R16, R14, PT ;  /* 0x0000000e1000722a */ /* 0x004fcc0003f0e000 */
[----:B------:R-:W-:Y:S01]  /*3940*/  FSEL R14, R16, R14, !P0 ;  /* 0x0000000e100e7208 */ /* 0x000fe20004000000 */
[----:B------:R-:W-:Y:S01]  /*3950*/  VIADD R16, R5, 0x200 ;  /* 0x0000020005107836 */ /* 0x000fe20000000000 */
[----:B------:R-:W-:Y:S02]  /*3960*/  FSEL R15, R17, R15, !P0 ;  /* 0x0000000f110f7208 */ /* 0x000fe40004000000 */
[----:B------:R-:W-:-:S04]  /*3970*/  IADD3 R17, P3, PT, R8, UR14, RZ ;  /* 0x0000000e08117c10 */ /* 0x000fc8000ff7e0ff */
[----:B---3--:R-:W-:Y:S01]  /*3980*/  DSETP.GEU.AND P1, PT, R18, R14, PT ;  /* 0x0000000e1200722a */ /* 0x008fe20003f2e000 */
[----:B------:R-:W-:-:S05]  /*3990*/  IADD3.X R4, PT, PT, R4, UR15, RZ, P3, !PT ;  /* 0x0000000f04047c10 */ /* 0x000fca0009ffe4ff */
[----:B------:R-:W-:Y:S02]  /*39a0*/  FSEL R14, R18, R14, !P1 ;  /* 0x0000000e120e7208 */ /* 0x000fe40004800000 */
[----:B------:R-:W-:-:S03]  /*39b0*/  FSEL R15, R19, R15, !P1 ;  /* 0x0000000f130f7208 */ /* 0x000fc60004800000 */
[----:B------:R-:W-:Y:S02]  /*39c0*/  IMAD.MOV.U32 R8, RZ, RZ, R14 ;  /* 0x000000ffff087224 */ /* 0x000fe400078e000e */
[----:B------:R-:W-:Y:S01]  /*39d0*/  IMAD.MOV.U32 R9, RZ, RZ, R15 ;  /* 0x000000ffff097224 */ /* 0x000fe200078e000f */
[----:B----4-:R-:W-:Y:S01]  /*39e0*/  DSETP.GEU.AND P2, PT, R14, R2, PT ;  /* 0x000000020e00722a */ /* 0x010fe20003f4e000 */
[----:B------:R-:W-:-:S05]  /*39f0*/  @P1 SEL R16, R10, R5, !P0 ;  /* 0x000000050a101207 */ /* 0x000fca0004000000 */
[----:B------:R-:W-:-:S08]  /*3a00*/  IMAD.MOV.U32 R10, RZ, RZ, R16 ;  /* 0x000000ffff0a7224 */ /* 0x000fd000078e0010 */
[----:B------:R-:W-:Y:S05]  /*3a10*/  @!P2 BRA `(.L_x_2678) ;  /* 0x00000000001ca947 */ /* 0x000fea0003800000 */
[----:B------:R-:W-:Y:S01]  /*3a20*/  DSETP.GEU.AND P0, PT, R2, R14, PT ;  /* 0x0000000e0200722a */ /* 0x000fe20003f0e000 */
[----:B------:R-:W-:Y:S02]  /*3a30*/  IMAD.MOV.U32 R8, RZ, RZ, R2 ;  /* 0x000000ffff087224 */ /* 0x000fe400078e0002 */
[----:B------:R-:W-:Y:S02]  /*3a40*/  IMAD.MOV.U32 R9, RZ, RZ, R3 ;  /* 0x000000ffff097224 */ /* 0x000fe400078e0003 */
[----:B------:R-:W-:-:S09]  /*3a50*/  VIADD R10, R5, 0x300 ;  /* 0x00000300050a7836 */ /* 0x000fd20000000000 */
[----:B------:R-:W-:Y:S02]  /*3a60*/  @P0 IMAD.MOV.U32 R8, RZ, RZ, R14 ;  /* 0x000000ffff080224 */ /* 0x000fe400078e000e */
[----:B------:R-:W-:Y:S02]  /*3a70*/  @P0 IMAD.MOV.U32 R9, RZ, RZ, R15 ;  /* 0x000000ffff090224 */ /* 0x000fe400078e000f */
[----:B------:R-:W-:-:S07]  /*3a80*/  @P0 IMAD.MOV.U32 R10, RZ, RZ, R16 ;  /* 0x000000ffff0a0224 */ /* 0x000fce00078e0010 */
.L_x_2678:
[----:B------:R-:W-:Y:S05]  /*3a90*/  BSYNC.RECONVERGENT B1 ;  /* 0x0000000000017941 */ /* 0x000fea0003800200 */
.L_x_2677:
[----:B-----5:R-:W-:Y:S01]  /*3aa0*/  DSETP.GEU.AND P0, PT, R8, R12, PT ;  /* 0x0000000c0800722a */ /* 0x020fe20003f0e000 */
[-C--:B------:R-:W-:Y:S01]  /*3ab0*/  IADD3 R19, P3, PT, R10, R17.reuse, RZ ;  /* 0x000000110a137210 */ /* 0x080fe20007f7e0ff */
[----:B------:R-:W-:Y:S01]  /*3ac0*/  BSSY.RECONVERGENT B1, `(.L_x_2679) ;  /* 0x0000018000017945 */ /* 0x000fe20003800200 */
[----:B------:R-:W-:Y:S01]  /*3ad0*/  IADD3 R14, P2, PT, R7, R17, RZ ;  /* 0x00000011070e7210 */ /* 0x000fe20007f5e0ff */
[----:B------:R-:W-:Y:S01]  /*3ae0*/  IMAD.MOV.U32 R2, RZ, RZ, R8 ;  /* 0x000000ffff027224 */ /* 0x000fe200078e0008 */
[----:B------:R-:W-:Y:S01]  /*3af0*/  IADD3.X R16, PT, PT, R4, UR4, RZ, P3, !PT ;  /* 0x0000000404107c10 */ /* 0x000fe20009ffe4ff */
[----:B------:R-:W-:Y:S01]  /*3b00*/  IMAD.MOV.U32 R3, RZ, RZ, R9 ;  /* 0x000000ffff037224 */ /* 0x000fe200078e0009 */
[----:B------:R-:W-:Y:S01]  /*3b10*/  ISETP.LE.AND P1, PT, R11, UR6, PT ;  /* 0x000000060b007c0c */ /* 0x000fe2000bf23270 */
[----:B------:R-:W-:Y:S02]  /*3b20*/  IMAD.X R15, RZ, RZ, R4, P2 ;  /* 0x000000ffff0f7224 */ /* 0x000fe400010e0604 */
[----:B------:R-:W-:-:S02]  /*3b30*/  IMAD.MOV.U32 R6, RZ, RZ, R19 ;  /* 0x000000ffff067224 */ /* 0x000fc400078e0013 */
[----:B------:R-:W-:Y:S02]  /*3b40*/  IMAD.MOV.U32 R4, RZ, RZ, R16 ;  /* 0x000000ffff047224 */ /* 0x000fe400078e0010 */
[----:B------:R-:W-:Y:S06]  /*3b50*/  @!P0 BRA `(.L_x_2680) ;  /* 0x0000000000388947 */ /* 0x000fec0003800000 */
        /* <DEDUP_REMOVED lines=14> */
.L_x_2680:
[----:B------:R-:W-:Y:S05]  /*3c40*/  BSYNC.RECONVERGENT B1 ;  /* 0x0000000000017941 */ /* 0x000fea0003800200 */
.L_x_2679:
        /* <DEDUP_REMOVED lines=19> */
.L_x_2683:
[----:B------:R-:W-:Y:S05]  /*3d80*/  BSYNC.RECONVERGENT B1 ;  /* 0x0000000000017941 */ /* 0x000fea0003800200 */
.L_x_2682:
[----:B------:R-:W1:Y:S08]  /*3d90*/  S2UR UR5, SR_CgaCtaId ;  /* 0x00000000000579c3 */ /* 0x000e700000008800 */
[----:B------:R-:W-:Y:S06]  /*3da0*/  BAR.SYNC.DEFER_BLOCKING 0x0 ;  /* 0x0000000000007b1d */ /* 0x000fec0000010000 */
[----:B------:R-:W-:Y:S01]  /*3db0*/  UMOV UR4, 0x400 ;  /* 0x0000040000047882 */ /* 0x000fe20000000000 */
[----:B------:R-:W2:Y:S01]  /*3dc0*/  LDCU UR7, c[0x0][0x398] ;  /* 0x00007300ff0777ac */ /* 0x000ea20008000800 */
[----:B-1----:R-:W-:-:S06]  /*3dd0*/  ULEA UR4, UR5, UR4, 0x18 ;  /* 0x0000000405047291 */ /* 0x002fcc000f8ec0ff */
[----:B0-----:R-:W-:-:S05]  /*3de0*/  IMAD.U32 R7, RZ, RZ, UR4 ;  /* 0x00000004ff077e24 */ /* 0x001fca000f8e00ff */
[----:B------:R-:W0:Y:S02]  /*3df0*/  LDS R22, [R7+0x98] ;  /* 0x0000980007167984 */ /* 0x000e240000000800 */
[----:B0-----:R-:W-:-:S05]  /*3e00*/  VIADD R10, R22, 0x500 ;  /* 0x00000500160a7836 */ /* 0x001fca0000000000 */
[----:B------:R-:W-:-:S13]  /*3e10*/  ISETP.GT.AND P0, PT, R10, R11, PT ;  /* 0x0000000b0a00720c */ /* 0x000fda0003f04270 */
[----:B--2---:R-:W-:Y:S05]  /*3e20*/  @P0 BRA `(.L_x_2684) ;  /* 0x00000008005c0947 */ /* 0x004fea0003800000 */
[----:B------:R-:W-:Y:S01]  /*3e30*/  BSSY.RECONVERGENT B1, `(.L_x_2684) ;  /* 0x0000096000017945 */ /* 0x000fe20003800200 */
.L_x_2697:
[----:B------:R-:W0:Y:S01]  /*3e40*/  LDC.64 R28, c[0x0][0x380] ;  /* 0x0000e000ff1c7b82 */ /* 0x000e220000000a00 */
[----:B------:R-:W-:Y:S02]  /*3e50*/  IADD3 R23, P0, PT, R5, R22, RZ ;  /* 0x0000001605177210 */ /* 0x000fe40007f1e0ff */
[----:B------:R-:W-:-:S05]  /*3e60*/  SHF.R.S32.HI R26, RZ, 0x1f, R22 ;  /* 0x0000001fff1a7819 */ /* 0x000fca0000011416 */
[----:B------:R-:W-:Y:S01]  /*3e70*/  IMAD.X R34, RZ, RZ, R26, P0 ;  /* 0x000000ffff227224 */ /* 0x000fe200000e061a */
[----:B------:R-:W1:Y:S01]  /*3e80*/  LDC.64 R10, c[0x0][0x388] ;  /* 0x0000e200ff0a7b82 */ /* 0x000e620000000a00 */
[----:B0-----:R-:W-:-:S04]  /*3e90*/  LEA R28, P0, R23, R28, 0x3 ;  /* 0x0000001c171c7211 */ /* 0x001fc800078018ff */
[----:B------:R-:W-:-:S05]  /*3ea0*/  LEA.HI.X R29, R23, R29, R34, 0x3, P0 ;  /* 0x0000001d171d7211 */ /* 0x000fca00000f1c22 */
[----:B------:R-:W2:Y:S04]  /*3eb0*/  LDG.E.64 R24, desc[UR10][R28.64] ;  /* 0x0000000a1c187981 */ /* 0x000ea8000c1e1b00 */
[----:B------:R0:W5:Y:S04]  /*3ec0*/  LDG.E.64 R20, desc[UR10][R28.64+0x800] ;  /* 0x0008000a1c147981 */ /* 0x000168000c1e1b00 */
[----:B------:R0:W5:Y:S04]  /*3ed0*/  LDG.E.64 R16, desc[UR10][R28.64+0x1000] ;  /* 0x0010000a1c107981 */ /* 0x000168000c1e1b00 */
[----:B------:R0:W5:Y:S04]  /*3ee0*/  LDG.E.64 R14, desc[UR10][R28.64+0x1800] ;  /* 0x0018000a1c0e7981 */ /* 0x000168000c1e1b00 */
[----:B------:R0:W5:Y:S01]  /*3ef0*/  LDG.E.64 R12, desc[UR10][R28.64+0x2000] ;  /* 0x0020000a1c0c7981 */ /* 0x000162000c1e1b00 */
[----:B-1----:R-:W-:Y:S01]  /*3f00*/  IADD3 R23, P1, PT, R23, R10, RZ ;  /* 0x0000000a17177210 */ /* 0x002fe20007f3e0ff */
[----:B------:R-:W-:Y:S01]  /*3f10*/  BSSY.RECONVERGENT B2, `(.L_x_2685) ;  /* 0x0000016000027945 */ /* 0x000fe20003800200 */
[----:B------:R-:W-:-:S02]  /*3f20*/  IMAD.MOV.U32 R30, RZ, RZ, R6 ;  /* 0x000000ffff1e7224 */ /* 0x000fc400078e0006 */
[----:B------:R-:W-:Y:S02]  /*3f30*/  IMAD.MOV.U32 R32, RZ, RZ, R4 ;  /* 0x000000ffff207224 */ /* 0x000fe400078e0004 */
        /* <DEDUP_REMOVED lines=19> */
.L_x_2686:
[----:B------:R-:W-:Y:S05]  /*4070*/  BSYNC.RECONVERGENT B2 ;  /* 0x0000000000027941 */ /* 0x000fea0003800200 */
.L_x_2685:
        /* <DEDUP_REMOVED lines=8> */
[----:B------:R-:W-:Y:S01]  /*4100*/  IADD3 R2, P1, P2, R5, R10, R22 ;  /* 0x0000000a05027210 */ /* 0x000fe20007a3e016 */
[----:B------:R-:W-:Y:S02]  /*4110*/  IMAD.MOV.U32 R24, RZ, RZ, R20 ;  /* 0x000000ffff187224 */ /* 0x000fe400078e0014 */
[----:B------:R-:W-:Y:S01]  /*4120*/  IMAD.MOV.U32 R25, RZ, RZ, R21 ;  /* 0x000000ffff197224 */ /* 0x000fe200078e0015 */
[----:B------:R-:W-:Y:S02]  /*4130*/  IADD3 R29, P3, PT, R2, 0x100, RZ ;  /* 0x00000100021d7810 */ /* 0x000fe40007f7e0ff */
[----:B------:R-:W-:-:S05]  /*4140*/  IADD3.X R2, PT, PT, RZ, R11, R26, P1, P2 ;  /* 0x0000000bff027210 */ /* 0x000fca0000fe441a */
[----:B------:R-:W-:Y:S02]  /*4150*/  IMAD.X R31, RZ, RZ, R2, P3 ;  /* 0x000000ffff1f7224 */ /* 0x000fe400018e0602 */
        /* <DEDUP_REMOVED lines=9> */
.L_x_2688:
[----:B------:R-:W-:Y:S05]  /*41f0*/  BSYNC.RECONVERGENT B2 ;  /* 0x0000000000027941 */ /* 0x000fea0003800200 */
.L_x_2687:
        /* <DEDUP_REMOVED lines=23> */
.L_x_2690:
[----:B------:R-:W-:Y:S05]  /*4370*/  BSYNC.RECONVERGENT B2 ;  /* 0x0000000000027941 */ /* 0x000fea0003800200 */
.L_x_2689:
        /* <DEDUP_REMOVED lines=23> */
.L_x_2692:
[----:B------:R-:W-:Y:S05]  /*44f0*/  BSYNC.RECONVERGENT B2 ;  /* 0x0000000000027941 */ /* 0x000fea0003800200 */
.L_x_2691:
        /* <DEDUP_REMOVED lines=21> */
.L_x_2694:
[----:B------:R-:W-:Y:S05]  /*4650*/  BSYNC.RECONVERGENT B2 ;  /* 0x0000000000027941 */ /* 0x000fea0003800200 */
.L_x_2693:
[----:B------:R-:W-:Y:S01]  /*4660*/  BAR.SYNC.DEFER_BLOCKING 0x0 ;  /* 0x0000000000007b1d */ /* 0x000fe20000010000 */
[----:B------:R-:W-:-:S05]  /*4670*/  ISETP.NE.AND P0, PT, R5, RZ, PT ;  /* 0x000000ff0500720c */ /* 0x000fca0003f05270 */
[----:B------:R-:W-:Y:S08]  /*4680*/  BSSY.RECONVERGENT B2, `(.L_x_2695) ;  /* 0x000000a000027945 */ /* 0x000ff00003800200 */
[----:B------:R-:W-:Y:S05]  /*4690*/  @P0 BRA `(.L_x_2696) ;  /* 0x0000000000200947 */ /* 0x000fea0003800000 */
[----:B------:R-:W-:-:S05]  /*46a0*/  IMAD.MOV.U32 R11, RZ, RZ, 0x500 ;  /* 0x00000500ff0b7424 */ /* 0x000fca00078e00ff */
[----:B------:R-:W2:Y:S01]  /*46b0*/  ATOMG.E.ADD.STRONG.GPU PT, R7, desc[UR10][R8.64], R11 ;  /* 0x8000000b080779a8 */ /* 0x000ea200081ef10a */
[----:B------:R-:W0:Y:S01]  /*46c0*/  S2UR UR5, SR_CgaCtaId ;  /* 0x00000000000579c3 */ /* 0x000e220000008800 */
[----:B------:R-:W-:Y:S02]  /*46d0*/  UMOV UR4, 0x400 ;  /* 0x0000040000047882 */ /* 0x000fe40000000000 */
[----:B0-----:R-:W-:Y:S01]  /*46e0*/  ULEA UR4, UR5, UR4, 0x18 ;  /* 0x0000000405047291 */ /* 0x001fe2000f8ec0ff */
[----:B--2---:R-:W-:-:S05]  /*46f0*/  VIADD R10, R7, UR6 ;  /* 0x00000006070a7c36 */ /* 0x004fca0008000000 */
[----:B------:R-:W-:-:S05]  /*4700*/  IMAD.U32 R7, RZ, RZ, UR4 ;  /* 0x00000004ff077e24 */ /* 0x000fca000f8e00ff */
[----:B------:R0:W-:Y:S02]  /*4710*/  STS [R7+0x98], R10 ;  /* 0x0000980a07007388 */ /* 0x0001e40000000800 */
.L_x_2696:
[----:B------:R-:W-:Y:S05]  /*4720*/  BSYNC.RECONVERGENT B2 ;  /* 0x0000000000027941 */ /* 0x000fea0003800200 */
.L_x_2695:
[----:B------:R-:W-:Y:S01]  /*4730*/  BAR.SYNC.DEFER_BLOCKING 0x0 ;  /* 0x0000000000007b1d */ /* 0x000fe20000010000 */
[----:B------:R-:W-:-:S05]  /*4740*/  IMAD.U32 R11, RZ, RZ, UR7 ;  /* 0x00000007ff0b7e24 */ /* 0x000fca000f8e00ff */
[----:B------:R-:W0:Y:S02]  /*4750*/  LDS R22, [R7+0x98] ;  /* 0x0000980007167984 */ /* 0x000e240000000800 */
[----:B0-----:R-:W-:-:S05]  /*4760*/  VIADD R10, R22, 0x500 ;  /* 0x00000500160a7836 */ /* 0x001fca0000000000 */
[----:B------:R-:W-:-:S13]  /*4770*/  ISETP.GT.AND P0, PT, R10, R11, PT ;  /* 0x0000000b0a00720c */ /* 0x000fda0003f04270 */
[----:B------:R-:W-:Y:S05]  /*4780*/  @!P0 BRA `(.L_x_2697) ;  /* 0xfffffff400ac8947 */ /* 0x000fea000383ffff */
[----:B------:R-:W-:Y:S05]  /*4790*/  BSYNC.RECONVERGENT B1 ;  /* 0x0000000000017941 */ /* 0x000fea0003800200 */
.L_x_2684:
        /* <DEDUP_REMOVED lines=21> */
.L_x_2703:
[----:B--2---:R-:W-:-:S06]  /*48f0*/  IMAD.WIDE R12, R15, 0x8, R10 ;  /* 0x000000080f0c7825 */ /* 0x004fcc00078e020a */
[----:B------:R-:W2:Y:S01]  /*4900*/  LDG.E.64 R12, desc[UR10][R12.64] ;  /* 0x0000000a0c0c7981 */ /* 0x000ea2000c1e1b00 */
[----:B------:R-:W-:Y:S01]  /*4910*/  VIADD R9, R9, 0x1 ;  /* 0x0000000109097836 */ /* 0x000fe20000000000 */
[----:B-1----:R-:W-:Y:S01]  /*4920*/  IADD3 R21, P1, PT, R15, UR4, RZ ;  /* 0x000000040f157c10 */ /* 0x002fe2000ff3e0ff */
[----:B------:R-:W-:Y:S03]  /*4930*/  BSSY.RECONVERGENT B3, `(.L_x_2701) ;  /* 0x0000017000037945 */ /* 0x000fe60003800200 */
[----:B------:R-:W-:Y:S02]  /*4940*/  ISETP.NE.AND P2, PT, R9, RZ, PT ;  /* 0x000000ff0900720c */ /* 0x000fe40003f45270 */
[----:B------:R-:W-:Y:S01]  /*4950*/  LEA.HI.X.SX32 R23, R15, UR5, 0x1, P1 ;  /* 0x000000050f177c11 */ /* 0x000fe200088f0eff */
        /* <DEDUP_REMOVED lines=20> */
.L_x_2702:
[----:B0-----:R-:W-:Y:S05]  /*4aa0*/  BSYNC.RECONVERGENT B3 ;  /* 0x0000000000037941 */ /* 0x001fea0003800200 */
.L_x_2701:
[----:B------:R-:W-:Y:S02]  /*4ab0*/  VIADD R7, R7, 0x100 ;  /* 0x0000010007077836 */ /* 0x000fe40000000000 */
[----:B------:R-:W-:Y:S01]  /*4ac0*/  VIADD R15, R15, 0x100 ;  /* 0x000001000f0f7836 */ /* 0x000fe20000000000 */
[----:B------:R-:W-:Y:S06]  /*4ad0*/  @P2 BRA `(.L_x_2703) ;  /* 0xfffffffc00842947 */ /* 0x000fec000383ffff */
.L_x_2700:
[----:B01----:R-:W-:Y:S05]  /*4ae0*/  BSYNC.RECONVERGENT B2 ;  /* 0x0000000000027941 */ /* 0x003fea0003800200 */
.L_x_2699:
        /* <DEDUP_REMOVED lines=9> */
.L_x_2712:
[----:B------:R-:W-:-:S05]  /*4b80*/  IMAD.WIDE R22, R9, 0x8, R10 ;  /* 0x0000000809167825 */ /* 0x000fca00078e020a */
[----:B------:R-:W2:Y:S04]  /*4b90*/  LDG.E.64 R20, desc[UR10][R22.64+-0x1000] ;  /* 0xfff0000a16147981 */ /* 0x000ea8000c1e1b00 */
[----:B------:R0:W5:Y:S04]  /*4ba0*/  LDG.E.64 R16, desc[UR10][R22.64+-0x800] ;  /* 0xfff8000a16107981 */ /* 0x000168000c1e1b00 */
        /* <DEDUP_REMOVED lines=25> */
.L_x_2705:
[----:B------:R-:W-:Y:S05]  /*4d40*/  BSYNC.RECONVERGENT B2 ;  /* 0x0000000000027941 */ /* 0x000fea0003800200 */
.L_x_2704:
        /* <DEDUP_REMOVED lines=23> */
.L_x_2707:
[----:B------:R-:W-:Y:S05]  /*4ec0*/  BSYNC.RECONVERGENT B2 ;  /* 0x0000000000027941 */ /* 0x000fea0003800200 */
.L_x_2706:
[----:B------:R-:W-:Y:S01]  /*4ed0*/  DSETP.GEU.AND P0, PT, R2, R14, PT ;  /* 0x0000000e0200722a */ /* 0x000fe20003f0e000 */
[C---:B------:R-:W-:Y:S01]  /*4ee0*/  IADD3 R21, P1, PT, R26.reuse, UR6, RZ ;  /* 0x000000061a157c10 */ /* 0x040fe2000ff3e0ff */
        /* <DEDUP_REMOVED lines=22> */
.L_x_2709:
[----:B------:R-:W-:Y:S05]  /*5050*/  BSYNC.RECONVERGENT B2 ;  /* 0x0000000000027941 */ /* 0x000fea0003800200 */
.L_x_2708:
        /* <DEDUP_REMOVED lines=22> */
.L_x_2711:
[----:B------:R-:W-:Y:S05]  /*51c0*/  BSYNC.RECONVERGENT B2 ;  /* 0x0000000000027941 */ /* 0x000fea0003800200 */
.L_x_2710:
[----:B------:R-:W-:Y:S02]  /*51d0*/  VIADD R7, R7, 0x400 ;  /* 0x0000040007077836 */ /* 0x000fe40000000000 */
[----:B------:R-:W-:Y:S02]  /*51e0*/  VIADD R27, R27, 0x400 ;  /* 0x000004001b1b7836 */ /* 0x000fe40000000000 */
[----:B------:R-:W-:Y:S01]  /*51f0*/  VIADD R26, R26, 0x400 ;  /* 0x000004001a1a7836 */ /* 0x000fe20000000000 */
[----:B------:R-:W-:Y:S01]  /*5200*/  ISETP.GE.AND P0, PT, R7, R8, PT ;  /* 0x000000080700720c */ /* 0x000fe20003f06270 */
[----:B------:R-:W-:Y:S02]  /*5210*/  VIADD R25, R25, 0x400 ;  /* 0x0000040019197836 */ /* 0x000fe40000000000 */
[----:B------:R-:W-:-:S10]  /*5220*/  VIADD R9, R9, 0x400 ;  /* 0x0000040009097836 */ /* 0x000fd40000000000 */
[----:B------:R-:W-:Y:S05]  /*5230*/  @!P0 BRA `(.L_x_2712) ;  /* 0xfffffff800508947 */ /* 0x000fea000383ffff */
.L_x_2698:
[----:B01----:R-:W-:Y:S05]  /*5240*/  BSYNC.RECONVERGENT B1 ;  /* 0x0000000000017941 */ /* 0x003fea0003800200 */
.L_x_2681:
        /* <DEDUP_REMOVED lines=27> */
.L_x_2714:
[----:B------:R-:W-:Y:S05]  /*5400*/  BSYNC.RECONVERGENT B1 ;  /* 0x0000000000017941 */ /* 0x000fea0003800200 */
.L_x_2713:
        /* <DEDUP_REMOVED lines=26> */
.L_x_2716:
[----:B------:R-:W-:Y:S05]  /*55b0*/  BSYNC.RECONVERGENT B1 ;  /* 0x0000000000017941 */ /* 0x000fea0003800200 */
.L_x_2715:
        /* <DEDUP_REMOVED lines=26> */
.L_x_2718:
[----:B------:R-:W-:Y:S05]  /*5760*/  BSYNC.RECONVERGENT B1 ;  /* 0x0000000000017941 */ /* 0x000fea0003800200 */
.L_x_2717:
        /* <DEDUP_REMOVED lines=26> */
.L_x_2720:
[----:B------:R-:W-:Y:S05]  /*5910*/  BSYNC.RECONVERGENT B1 ;  /* 0x0000000000017941 */ /* 0x000fea0003800200 */
.L_x_2719:
        /* <DEDUP_REMOVED lines=27> */
.L_x_2722:
[----:B------:R-:W-:Y:S05]  /*5ad0*/  BSYNC.RECONVERGENT B1 ;  /* 0x0000000000017941 */ /* 0x000fea0003800200 */
.L_x_2721:
        /* <DEDUP_REMOVED lines=10> */
.L_x_2724:
[----:B------:R-:W-:Y:S05]  /*5b80*/  BSYNC.RECONVERGENT B1 ;  /* 0x0000000000017941 */ /* 0x000fea0003800200 */
.L_x_2723:
[----:B------:R-:W-:Y:S01]  /*5b90*/  BAR.SYNC.DEFER_BLOCKING 0x0 ;  /* 0x0000000000007b1d */ /* 0x000fe20000010000 */
[----:B------:R-:W-:-:S13]  /*5ba0*/  ISETP.NE.AND P1, PT, R5, RZ, PT ;  /* 0x000000ff0500720c */ /* 0x000fda0003f25270 */
[----:B------:R-:W-:Y:S05]  /*5bb0*/  @P1 BRA `(.L_x_2640) ;  /* 0x0000000800841947 */ /* 0x000fea0003800000 */
[----:B------:R-:W2:Y:S01]  /*5bc0*/  S2R R5, SR_CgaCtaId ;  /* 0x0000000000057919 */ /* 0x000ea20000008800 */
[----:B------:R-:W-:Y:S01]  /*5bd0*/  MOV R30, 0x400 ;  /* 0x00000400001e7802 */ /* 0x000fe20000000f00 */
[----:B------:R-:W-:Y:S01]  /*5be0*/  BSSY.RECONVERGENT B1, `(.L_x_2725) ;  /* 0x000001a000017945 */ /* 0x000fe20003800200 */
[----:B------:R-:W-:Y:S02]  /*5bf0*/  IMAD.MOV.U32 R31, RZ, RZ, R16 ;  /* 0x000000ffff1f7224 */ /* 0x000fe400078e0010 */
[----:B------:R-:W-:Y:S02]  /*5c00*/  IMAD.MOV.U32 R33, RZ, RZ, R17 ;  /* 0x000000ffff217224 */ /* 0x000fe400078e0011 */
[----:B------:R-:W-:Y:S02]  /*5c10*/  IMAD.MOV.U32 R28, RZ, RZ, R2 ;  /* 0x000000ffff1c7224 */ /* 0x000fe400078e0002 */
[----:B------:R-:W-:Y:S01]  /*5c20*/  IMAD.MOV.U32 R29, RZ, RZ, R3 ;  /* 0x000000ffff1d7224 */ /* 0x000fe200078e0003 */
[----:B--2---:R-:W-:-:S05]  /*5c30*/  LEA R30, R5, R30, 0x18 ;  /* 0x0000001e051e7211 */ /* 0x004fca00078ec0ff */
[----:B------:R-:W2:Y:S04]  /*5c40*/  LDS.64 R18, [R30+0x18] ;  /* 0x000018001e127984 */ /* 0x000ea80000000a00 */
[----:B------:R3:W4:Y:S04]  /*5c50*/  LDS.128 R12, [R30+0x40] ;  /* 0x000040001e0c7984 */ /* 0x0007280000000c00 */
[----:B------:R3:W3:Y:S04]  /*5c60*/  LDS.128 R8, [R30+0x50] ;  /* 0x000050001e087984 */ /* 0x0006e80000000c00 */
[----:B01----:R0:W1:Y:S01]  /*5c70*/  LDS.128 R4, [R30+0x20] ;  /* 0x000020001e047984 */ /* 0x0030620000000c00 */
[----:B--2---:R-:W-:-:S14]  /*5c80*/  DSETP.GEU.AND P0, PT, R2, R18, PT ;  /* 0x000000120200722a */ /* 0x004fdc0003f0e000 */
        /* <DEDUP_REMOVED lines=15> */
.L_x_2726:
[----:B------:R-:W-:Y:S05]  /*5d80*/  BSYNC.RECONVERGENT B1 ;  /* 0x0000000000017941 */ /* 0x000fea0003800200 */
.L_x_2725:
        /* <DEDUP_REMOVED lines=24> */
.L_x_2728:
[----:B------:R-:W-:Y:S05]  /*5f10*/  BSYNC.RECONVERGENT B1 ;  /* 0x0000000000017941 */ /* 0x000fea0003800200 */
.L_x_2727:
        /* <DEDUP_REMOVED lines=21> */
.L_x_2730:
[----:B------:R-:W-:Y:S05]  /*6070*/  BSYNC.RECONVERGENT B1 ;  /* 0x0000000000017941 */ /* 0x000fea0003800200 */
.L_x_2729:
        /* <DEDUP_REMOVED lines=21> */
.L_x_2732:
[----:B------:R-:W-:Y:S05]  /*61d0*/  BSYNC.RECONVERGENT B1 ;  /* 0x0000000000017941 */ /* 0x000fea0003800200 */
.L_x_2731:
        /* <DEDUP_REMOVED lines=21> */
.L_x_2734:
[----:B------:R-:W-:Y:S05]  /*6330*/  BSYNC.RECONVERGENT B1 ;  /* 0x0000000000017941 */ /* 0x000fea0003800200 */
.L_x_2733:
        /* <DEDUP_REMOVED lines=21> */
.L_x_2736:
[----:B------:R-:W-:Y:S05]  /*6490*/  BSYNC.RECONVERGENT B1 ;  /* 0x0000000000017941 */ /* 0x000fea0003800200 */
.L_x_2735:
        /* <DEDUP_REMOVED lines=19> */
.L_x_2640:
[----:B------:R-:W-:Y:S05]  /*65d0*/  BSYNC.RECONVERGENT B0 ;  /* 0x0000000000007941 */ /* 0x000fea0003800200 */
.L_x_2607:
[----:B------:R-:W-:Y:S05]  /*65e0*/  @P1 EXIT ;  /* 0x000000000000194d */ /* 0x000fea0003800000 */
[----:B01----:R-:W0:Y:S02]  /*65f0*/  LDC.64 R4, c[0x0][0x390] ;  /* 0x0000e400ff047b82 */ /* 0x003e240000000a00 */
[----:B0-----:R-:W-:-:S05]  /*6600*/  IMAD.WIDE.U32 R4, R0, 0x10, R4 ;  /* 0x0000001000047825 */ /* 0x001fca00078e0004 */
[----:B------:R-:W-:Y:S04]  /*6610*/  STG.E.64 desc[UR10][R4.64], R2 ;  /* 0x0000000204007986 */ /* 0x000fe8000c101b0a */
[----:B---34-:R-:W-:Y:S01]  /*6620*/  STG.E.64 desc[UR10][R4.64+0x8], R16 ;  /* 0x0000081004007986 */ /* 0x018fe2000c101b0a */
[----:B------:R-:W-:Y:S05]  /*6630*/  EXIT ;  /* 0x000000000000794d */ /* 0x000fea0003800000 */
.L_x_2737:
        /* <DEDUP_REMOVED lines=12> */
.L_x_2909:


//--------------------- .text._ZN6thrust24THRUST_300001_SM_1000_NS8cuda_cub4core6detail13_kernel_agentINS1_8__reduce11ReduceAgentINS0_12zip_iteratorIN4cuda3std3__45tupleIJNS0_6detail15normal_iteratorINS0_10device_ptrIdEEEENS0_17counting_iteratorIlNS0_11use_defaultESI_SI_EEEEEEEPNSB_IJdlEEESM_iNS1_9__extrema9arg_min_fIdlNSA_4lessIdEEEEEEJSL_SN_iSS_EEEvDpT0_ --------------------------
	.section	.text._ZN6thrust24THRUST_300001_SM_1000_NS8cuda_cub4core6detail13_kernel_agentINS1_8__reduce11ReduceAgentINS0_12zip_iteratorIN4cuda3std3__45tupleIJNS0_6detail15normal_iteratorINS0_10device_ptrIdEEEENS0_17counting_iteratorIlNS0_11use_defaultESI_SI_EEEEEEEPNSB_IJdlEEESM_iNS1_9__extrema9arg_min_fIdlNSA_4lessIdEEEEEEJSL_SN_iSS_EEEvDpT0_,"ax",@progbits
	.align	128
        .global         _ZN6thrust24THRUST_300001_SM_1000_NS8cuda_cub4core6detail13_kernel_agentINS1_8__reduce11ReduceAgentINS0_12zip_iteratorIN4cuda3std3__45tupleIJNS0_6detail15normal_iteratorINS0_10device_ptrIdEEEENS0_17counting_iteratorIlNS0_11use_defaultESI_SI_EEEEEEEPNSB_IJdlEEESM_iNS1_9__extrema9arg_min_fIdlNSA_4lessIdEEEEEEJSL_SN_iSS_EEEvDpT0_
        .type           _ZN6thrust24THRUST_300001_SM_1000_NS8cuda_cub4core6detail13_kernel_agentINS1_8__reduce11ReduceAgentINS0_12zip_iteratorIN4cuda3std3__45tupleIJNS0_6detail15normal_iteratorINS0_10device_ptrIdEEEENS0_17counting_iteratorIlNS0_11use_defaultESI_SI_EEEEEEEPNSB_IJdlEEESM_iNS1_9__extrema9arg_min_fIdlNSA_4lessIdEEEEEEJSL_SN_iSS_EEEvDpT0_,@function
        .size           _ZN6thrust24THRUST_300001_SM_1000_NS8cuda_cub4core6detail13_kernel_agentINS1_8__reduce11ReduceAgentINS0_12zip_iteratorIN4cuda3std3__45tupleIJNS0_6detail15normal_iteratorINS0_10device_ptrIdEEEENS0_17counting_iteratorIlNS0_11use_defaultESI_SI_EEEEEEEPNSB_IJdlEEESM_iNS1_9__extrema9arg_min_fIdlNSA_4lessIdEEEEEEJSL_SN_iSS_EEEvDpT0_,(.L_x_2910 - _ZN6thrust24THRUST_300001_SM_1000_NS8cuda_cub4core6detail13_kernel_agentINS1_8__reduce11ReduceAgentINS0_12zip_iteratorIN4cuda3std3__45tupleIJNS0_6detail15normal_iteratorINS0_10device_ptrIdEEEENS0_17counting_iteratorIlNS0_11use_defaultESI_SI_EEEEEEEPNSB_IJdlEEESM_iNS1_9__extrema9arg_min_fIdlNSA_4lessIdEEEEEEJSL_SN_iSS_EEEvDpT0_)
        .other          _ZN6thrust24THRUST_300001_SM_1000_NS8cuda_cub4core6detail13_kernel_agentINS1_8__reduce11ReduceAgentINS0_12zip_iteratorIN4cuda3std3__45tupleIJNS0_6detail15normal_iteratorINS0_10device_ptrIdEEEENS0_17counting_iteratorIlNS0_11use_defaultESI_SI_EEEEEEEPNSB_IJdlEEESM_iNS1_9__extrema9arg_min_fIdlNSA_4lessIdEEEEEEJSL_SN_iSS_EEEvDpT0_,@"STO_CUDA_ENTRY STV_DEFAULT"
_ZN6thrust24THRUST_300001_SM_1000_NS8cuda_cub4core6detail13_kernel_agentINS1_8__reduce11ReduceAgentINS0_12zip_iteratorIN4cuda3std3__45tupleIJNS0_6detail15normal_iteratorINS0_10device_ptrIdEEEENS0_17counting_iteratorIlNS0_11use_defaultESI_SI_EEEEEEEPNSB_IJdlEEESM_iNS1_9__extrema9arg_min_fIdlNSA_4lessIdEEEEEEJSL_SN_iSS_EEEvDpT0_:
.text._ZN6thrust24THRUST_300001_SM_1000_NS8cuda_cub4core6detail13_kernel_agentINS1_8__reduce11ReduceAgentINS0_12zip_iteratorIN4cuda3std3__45tupleIJNS0_6detail15normal_iteratorINS0_10device_ptrIdEEEENS0_17counting_iteratorIlNS0_11use_defaultESI_SI_EEEEEEEPNSB_IJdlEEESM_iNS1_9__extrema9arg_min_fIdlNSA_4lessIdEEEEEEJSL_SN_iSS_EEEvDpT0_:
        /* <DEDUP_REMOVED lines=23> */
.L_x_2741:
[----:B0-----:R-:W-:Y:S05]  /*0170*/  BSYNC.RECONVERGENT B1 ;  /* 0x0000000000017941 */ /* 0x001fea0003800200 */
.L_x_2740:
        /* <DEDUP_REMOVED lines=19> */
.L_x_2748:
        /* <DEDUP_REMOVED lines=27> */
.L_x_2747:
[----:B------:R-:W-:Y:S05]  /*0460*/  BSYNC.RECONVERGENT B3 ;  /* 0x0000000000037941 */ /* 0x000fea0003800200 */
.L_x_2746:
[----:B------:R-:W-:Y:S01]  /*0470*/  IADD3 R17, P0, PT, R17, 0x100, RZ ;  /* 0x0000010011117810 */ /* 0x000fe20007f1e0ff */
[----:B------:R-:W-:Y:S02]  /*0480*/  VIADD R10, R10, 0x100 ;  /* 0x000001000a0a7836 */ /* 0x000fe40000000000 */
[----:B------:R-:W-:Y:S02]  /*0490*/  IMAD.X R15, RZ, RZ, R15, P3 ;  /* 0x000000ffff0f7224 */ /* 0x000fe400018e060f */
[----:B------:R-:W-:Y:S01]  /*04a0*/  IMAD.X R16, RZ, RZ, R16, P0 ;  /* 0x000000ffff107224 */ /* 0x000fe200000e0610 */
[----:B------:R-:W-:Y:S07]  /*04b0*/  @P2 BRA `(.L_x_2748) ;  /* 0xfffffffc007c2947 */ /* 0x000fee000383ffff */
.L_x_2745:
[----:B------:R-:W-:Y:S05]  /*04c0*/  BSYNC.RECONVERGENT B2 ;  /* 0x0000000000027941 */ /* 0x000fea0003800200 */
.L_x_2744:
[----:B------:R-:W-:-:S13]  /*04d0*/  ISETP.GE.U32.AND P0, PT, R18, 0x300, PT ;  /* 0x000003001200780c */ /* 0x000fda0003f06070 */
[----:B------:R-:W-:Y:S05]  /*04e0*/  @!P0 BRA `(.L_x_2743) ;  /* 0x0000000400bc8947 */ /* 0x000fea0003800000 */
[----:B------:R-:W0:Y:S01]  /*04f0*/  LDC.64 R4, c[0x0][0x380] ;  /* 0x0000e000ff047b82 */ /* 0x000e220000000a00 */
[----:B------:R-:W-:-:S07]  /*0500*/  VIADD R20, R10, 0x200 ;  /* 0x000002000a147836 */ /* 0x000fce0000000000 */
[----:B------:R-:W1:Y:S02]  /*0510*/  LDC.64 R6, c[0x0][0x388] ;  /* 0x0000e200ff067b82 */ /* 0x000e640000000a00 */
.L_x_2757:
        /* <DEDUP_REMOVED lines=29> */
.L_x_2750:
[----:B------:R-:W-:Y:S05]  /*06f0*/  BSYNC.RECONVERGENT B2 ;  /* 0x0000000000027941 */ /* 0x000fea0003800200 */
.L_x_2749:
        /* <DEDUP_REMOVED lines=25> */
.L_x_2752:
[----:B------:R-:W-:Y:S05]  /*0890*/  BSYNC.RECONVERGENT B2 ;  /* 0x0000000000027941 */ /* 0x000fea0003800200 */
.L_x_2751:
        /* <DEDUP_REMOVED lines=24> */
.L_x_2754:
[----:B------:R-:W-:Y:S05]  /*0a20*/  BSYNC.RECONVERGENT B2 ;  /* 0x0000000000027941 */ /* 0x000fea0003800200 */
.L_x_2753:
        /* <DEDUP_REMOVED lines=22> */
.L_x_2756:
[----:B------:R-:W-:Y:S05]  /*0b90*/  BSYNC.RECONVERGENT B2 ;  /* 0x0000000000027941 */ /* 0x000fea0003800200 */
.L_x_2755:
[C---:B------:R-:W-:Y:S02]  /*0ba0*/  VIADD R10, R20.reuse, 0x200 ;  /* 0x00000200140a7836 */ /* 0x040fe40000000000 */
[----:B------:R-:W-:-:S03]  /*0bb0*/  VIADD R20, R20, 0x400 ;  /* 0x0000040014147836 */ /* 0x000fc60000000000 */
[----:B------:R-:W-:-:S13]  /*0bc0*/  ISETP.GE.AND P0, PT, R10, UR5, PT ;  /* 0x000000050a007c0c */ /* 0x000fda000bf06270 */
[----:B------:R-:W-:Y:S05]  /*0bd0*/  @!P0 BRA `(.L_x_2757) ;  /* 0xfffffff800508947 */ /* 0x000fea000383ffff */
.L_x_2743:
[----:B------:R-:W-:Y:S05]  /*0be0*/  BSYNC.RECONVERGENT B1 ;  /* 0x0000000000017941 */ /* 0x000fea0003800200 */
.L_x_2742:
        /* <DEDUP_REMOVED lines=30> */
.L_x_2760:
[----:B------:R-:W-:Y:S05]  /*0dd0*/  BSYNC.RECONVERGENT B1 ;  /* 0x0000000000017941 */ /* 0x000fea0003800200 */
.L_x_2759:
        /* <DEDUP_REMOVED lines=26> */
.L_x_2762:
[----:B------:R-:W-:Y:S05]  /*0f80*/  BSYNC.RECONVERGENT B1 ;  /* 0x0000000000017941 */ /* 0x000fea0003800200 */
.L_x_2761:
        /* <DEDUP_REMOVED lines=26> */
.L_x_2764:
[----:B------:R-:W-:Y:S05]  /*1130*/  BSYNC.RECONVERGENT B1 ;  /* 0x0000000000017941 */ /* 0x000fea0003800200 */
.L_x_2763:
        /* <DEDUP_REMOVED lines=26> */
.L_x_2766:
[----:B------:R-:W-:Y:S05]  /*12e0*/  BSYNC.RECONVERGENT B1 ;  /* 0x0000000000017941 */ /* 0x000fea0003800200 */
.L_x_2765:
        /* <DEDUP_REMOVED lines=27> */
.L_x_2768:
[----:B------:R-:W-:Y:S05]  /*14a0*/  BSYNC.RECONVERGENT B1 ;  /* 0x0000000000017941 */ /* 0x000fea0003800200 */
.L_x_2767:
        /* <DEDUP_REMOVED lines=10> */
.L_x_2770:
[----:B------:R-:W-:Y:S05]  /*1550*/  BSYNC.RECONVERGENT B1 ;  /* 0x0000000000017941 */ /* 0x000fea0003800200 */
.L_x_2769:
        /* <DEDUP_REMOVED lines=31> */
.L_x_2773:
[----:B------:R-:W-:Y:S05]  /*1750*/  BSYNC.RECONVERGENT B1 ;  /* 0x0000000000017941 */ /* 0x000fea0003800200 */
.L_x_2772:
        /* <DEDUP_REMOVED lines=22> */
.L_x_2775:
[----:B------:R-:W-:Y:S05]  /*18c0*/  BSYNC.RECONVERGENT B1 ;  /* 0x0000000000017941 */ /* 0x000fea0003800200 */
.L_x_2774:
        /* <DEDUP_REMOVED lines=22> */
.L_x_2777:
[----:B------:R-:W-:Y:S05]  /*1a30*/  BSYNC.RECONVERGENT B1 ;  /* 0x0000000000017941 */ /* 0x000fea0003800200 */
.L_x_2776:
        /* <DEDUP_REMOVED lines=22> */
.L_x_2779:
[----:B------:R-:W-:Y:S05]  /*1ba0*/  BSYNC.RECONVERGENT B1 ;  /* 0x0000000000017941 */ /* 0x000fea0003800200 */
.L_x_2778:
        /* <DEDUP_REMOVED lines=21> */
.L_x_2781:
[----:B------:R-:W-:Y:S05]  /*1d00*/  BSYNC.RECONVERGENT B1 ;  /* 0x0000000000017941 */ /* 0x000fea0003800200 */
.L_x_2780:
        /* <DEDUP_REMOVED lines=21> */
.L_x_2783:
[----:B------:R-:W-:Y:S05]  /*1e60*/  BSYNC.RECONVERGENT B1 ;  /* 0x0000000000017941 */ /* 0x000fea0003800200 */
.L_x_2782:
        /* <DEDUP_REMOVED lines=20> */
.L_x_2758:
        /* <DEDUP_REMOVED lines=33> */
.L_x_2785:
[----:B------:R-:W-:Y:S05]  /*21c0*/  BSYNC.RECONVERGENT B1 ;  /* 0x0000000000017941 */ /* 0x000fea0003800200 */
.L_x_2784:
        /* <DEDUP_REMOVED lines=27> */
.L_x_2787:
[----:B------:R-:W-:Y:S05]  /*2380*/  BSYNC.RECONVERGENT B1 ;  /* 0x0000000000017941 */ /* 0x000fea0003800200 */
.L_x_2786:
        /* <DEDUP_REMOVED lines=27> */
.L_x_2789:
[----:B------:R-:W-:Y:S05]  /*2540*/  BSYNC.RECONVERGENT B1 ;  /* 0x0000000000017941 */ /* 0x000fea0003800200 */
.L_x_2788:
        /* <DEDUP_REMOVED lines=27> */
.L_x_2791:
[----:B------:R-:W-:Y:S05]  /*2700*/  BSYNC.RECONVERGENT B1 ;  /* 0x0000000000017941 */ /* 0x000fea0003800200 */
.L_x_2790:
        /* <DEDUP_REMOVED lines=28> */
.L_x_2793:
[----:B------:R-:W-:Y:S05]  /*28d0*/  BSYNC.RECONVERGENT B1 ;  /* 0x0000000000017941 */ /* 0x000fea0003800200 */
.L_x_2792:
        /* <DEDUP_REMOVED lines=10> */
.L_x_2795:
[----:B------:R-:W-:Y:S05]  /*2980*/  BSYNC.RECONVERGENT B1 ;  /* 0x0000000000017941 */ /* 0x000fea0003800200 */
.L_x_2794:
        /* <DEDUP_REMOVED lines=35> */
.L_x_2797:
[----:B------:R-:W-:Y:S05]  /*2bc0*/  BSYNC.RECONVERGENT B1 ;  /* 0x0000000000017941 */ /* 0x000fea0003800200 */
.L_x_2796:
        /* <DEDUP_REMOVED lines=32> */
.L_x_2799:
[----:B------:R-:W-:Y:S05]  /*2dd0*/  BSYNC.RECONVERGENT B1 ;  /* 0x0000000000017941 */ /* 0x000fea0003800200 */
.L_x_2798:
        /* <DEDUP_REMOVED lines=32> */
.L_x_2801:
[----:B------:R-:W-:Y:S05]  /*2fe0*/  BSYNC.RECONVERGENT B1 ;  /* 0x0000000000017941 */ /* 0x000fea0003800200 */
.L_x_2800:
        /* <DEDUP_REMOVED lines=32> */
.L_x_2803:
[----:B------:R-:W-:Y:S05]  /*31f0*/  BSYNC.RECONVERGENT B1 ;  /* 0x0000000000017941 */ /* 0x000fea0003800200 */
.L_x_2802:
        /* <DEDUP_REMOVED lines=32> */
.L_x_2805:
[----:B------:R-:W-:Y:S05]  /*3400*/  BSYNC.RECONVERGENT B1 ;  /* 0x0000000000017941 */ /* 0x000fea0003800200 */
.L_x_2804:
        /* <DEDUP_REMOVED lines=32> */
.L_x_2807:
[----:B------:R-:W-:Y:S05]  /*3610*/  BSYNC.RECONVERGENT B1 ;  /* 0x0000000000017941 */ /* 0x000fea0003800200 */
.L_x_2806:
        /* <DEDUP_REMOVED lines=30> */
.L_x_2739:
        /* <DEDUP_REMOVED lines=11> */
[----:B------:R-:W-:Y:S01]  /*38b0*/  FSEL R4, R6, R4, !P0 ;  /* 0x0000000406047208 */ /* 0x000fe20004000000 */
[C---:B------:R-:W-:Y:S01]  /*38c0*/  VIADD R6, R0.reuse, 0x200 ;  /* 0x0000020000067836 */ /* 0x040fe20000000000 */
[----:B------:R-:W-:Y:S01]  /*38d0*/  FSEL R5, R7, R5, !P0 ;  /* 0x0000000507057208 */ /* 0x000fe20004000000 */
[----:B------:R-:W-:-:S05]  /*38e0*/  VIADD R7, R0, 0x100 ;  /* 0x0000010000077836 */ /* 0x000fca0000000000 */
[----:B----4-:R-:W-:-:S06]  /*38f0*/  DSETP.GEU.AND P1, PT, R8, R4, PT ;  /* 0x000000040800722a */ /* 0x010fcc0003f2e000 */
[----:B------:R-:W-:Y:S02]  /*3900*/  FSEL R4, R8, R4, !P1 ;  /* 0x0000000408047208 */ /* 0x000fe40004800000 */
[----:B------:R-:W-:-:S03]  /*3910*/  FSEL R5, R9, R5, !P1 ;  /* 0x0000000509057208 */ /* 0x000fc60004800000 */
[----:B------:R-:W-:Y:S02]  /*3920*/  IMAD.MOV.U32 R8, RZ, RZ, R4 ;  /* 0x000000ffff087224 */ /* 0x000fe400078e0004 */
[----:B------:R-:W-:Y:S01]  /*3930*/  IMAD.MOV.U32 R9, RZ, RZ, R5 ;  /* 0x000000ffff097224 */ /* 0x000fe200078e0005 */
[----:B--2---:R-:W-:Y:S01]  /*3940*/  DSETP.GEU.AND P2, PT, R4, R12, PT ;  /* 0x0000000c0400722a */ /* 0x004fe20003f4e000 */
[----:B------:R-:W-:-:S05]  /*3950*/  @P1 SEL R6, R7, R0, !P0 ;  /* 0x0000000007061207 */ /* 0x000fca0004000000 */
        /* <DEDUP_REMOVED lines=9> */
.L_x_2809:
[----:B------:R-:W-:Y:S05]  /*39f0*/  BSYNC.RECONVERGENT B1 ;  /* 0x0000000000017941 */ /* 0x000fea0003800200 */
.L_x_2808:
        /* <DEDUP_REMOVED lines=16> */
[----:B------:R-:W-:Y:S02]  /*3b00*/  @P1 SEL R23, R12, R5, !P0 ;  /* 0x000000050c171207 */ /* 0x000fe40004000000 */
[----:B------:R-:W-:Y:S01]  /*3b10*/  @P1 FSEL R4, R8, R2, !P0 ;  /* 0x0000000208041208 */ /* 0x000fe20004000000 */
[----:B------:R-:W-:Y:S01]  /*3b20*/  IMAD.MOV.U32 R8, RZ, RZ, R2 ;  /* 0x000000ffff087224 */ /* 0x000fe200078e0002 */
[----:B------:R-:W-:Y:S01]  /*3b30*/  @P1 FSEL R5, R9, R3, !P0 ;  /* 0x0000000309051208 */ /* 0x000fe20004000000 */
[----:B------:R-:W-:Y:S01]  /*3b40*/  IMAD.MOV.U32 R9, RZ, RZ, R3 ;  /* 0x000000ffff097224 */ /* 0x000fe200078e0003 */
[----:B------:R-:W-:Y:S01]  /*3b50*/  @P1 SEL R24, R13, R6, !P0 ;  /* 0x000000060d181207 */ /* 0x000fe20004000000 */
[----:B------:R-:W-:Y:S02]  /*3b60*/  @P1 IMAD.MOV.U32 R8, RZ, RZ, R4 ;  /* 0x000000ffff081224 */ /* 0x000fe400078e0004 */
[----:B------:R-:W-:-:S07]  /*3b70*/  @P1 IMAD.MOV.U32 R9, RZ, RZ, R5 ;  /* 0x000000ffff091224 */ /* 0x000fce00078e0005 */
.L_x_2811:
[----:B------:R-:W-:Y:S05]  /*3b80*/  BSYNC.RECONVERGENT B1 ;  /* 0x0000000000017941 */ /* 0x000fea0003800200 */
.L_x_2810:
[----:B------:R-:W-:Y:S01]  /*3b90*/  UISETP.GE.U32.AND UP0, UPT, UR4, 0xa00, UPT ;  /* 0x00000a000400788c */ /* 0x000fe2000bf06070 */
[----:B------:R-:W-:-:S08]  /*3ba0*/  IMAD.MOV.U32 R7, RZ, RZ, 0x500 ;  /* 0x00000500ff077424 */ /* 0x000fd000078e00ff */
[----:B------:R-:W-:Y:S05]  /*3bb0*/  BRA.U !UP0, `(.L_x_2812) ;  /* 0x0000000908187547 */ /* 0x000fea000b800000 */
[----:B------:R-:W-:Y:S01]  /*3bc0*/  IMAD.MOV.U32 R7, RZ, RZ, 0x500 ;  /* 0x00000500ff077424 */ /* 0x000fe200078e00ff */
[----:B------:R-:W0:Y:S01]  /*3bd0*/  LDCU UR4, c[0x0][0x398] ;  /* 0x00007300ff0477ac */ /* 0x000e220008000800 */
[----:B------:R-:W1:Y:S05]  /*3be0*/  LDCU.64 UR6, c[0x0][0x388] ;  /* 0x00007100ff0677ac */ /* 0x000e6a0008000a00 */
.L_x_2823:
[----:B------:R-:W-:-:S05]  /*3bf0*/  IMAD.WIDE.U32 R26, R7, 0x8, R10 ;  /* 0x00000008071a7825 */ /* 0x000fca00078e000a */
[----:B------:R-:W2:Y:S04]  /*3c00*/  LDG.E.64 R18, desc[UR8][R26.64] ;  /* 0x000000081a127981 */ /* 0x000ea8000c1e1b00 */
[----:B------:R3:W5:Y:S04]  /*3c10*/  LDG.E.64 R16, desc[UR8][R26.64+0x800] ;  /* 0x000800081a107981 */ /* 0x000768000c1e1b00 */
[----:B------:R3:W5:Y:S04]  /*3c20*/  LDG.E.64 R14, desc[UR8][R26.64+0x1000] ;  /* 0x001000081a0e7981 */ /* 0x000768000c1e1b00 */
[----:B------:R3:W5:Y:S04]  /*3c30*/  LDG.E.64 R4, desc[UR8][R26.64+0x1800] ;  /* 0x001800081a047981 */ /* 0x000768000c1e1b00 */
[----:B------:R3:W5:Y:S01]  /*3c40*/  LDG.E.64 R2, desc[UR8][R26.64+0x2000] ;  /* 0x002000081a027981 */ /* 0x000762000c1e1b00 */
[----:B------:R-:W-:Y:S01]  /*3c50*/  IADD3 R6, P1, PT, R0, R7, RZ ;  /* 0x0000000700067210 */ /* 0x000fe20007f3e0ff */
[----:B------:R-:W-:Y:S01]  /*3c60*/  BSSY.RECONVERGENT B1, `(.L_x_2813) ;  /* 0x0000018000017945 */ /* 0x000fe20003800200 */
[----:B------:R-:W-:-:S02]  /*3c70*/  IMAD.MOV.U32 R22, RZ, RZ, R23 ;  /* 0x000000ffff167224 */ /* 0x000fc400078e0017 */
[----:B-1----:R-:W-:Y:S01]  /*3c80*/  IADD3 R6, P2, PT, R6, UR6, RZ ;  /* 0x0000000606067c10 */ /* 0x002fe2000ff5e0ff */
[----:B------:R-:W-:Y:S02]  /*3c90*/  IMAD.X R21, RZ, RZ, RZ, P1 ;  /* 0x000000ffff157224 */ /* 0x000fe400008e06ff */
[----:B------:R-:W-:Y:S02]  /*3ca0*/  IMAD.MOV.U32 R20, RZ, RZ, R24 ;  /* 0x000000ffff147224 */ /* 0x000fe400078e0018 */
[----:B------:R-:W-:Y:S01]  /*3cb0*/  IMAD.MOV.U32 R12, RZ, RZ, R8 ;  /* 0x000000ffff0c7224 */ /* 0x000fe200078e0008 */
[----:B------:R-:W-:Y:S01]  /*3cc0*/  IADD3.X R21, PT, PT, R21, UR7, RZ, P2, !PT ;  /* 0x0000000715157c10 */ /* 0x000fe200097fe4ff */
        /* <DEDUP_REMOVED lines=17> */
.L_x_2814:
[----:B0-----:R-:W-:Y:S05]  /*3de0*/  BSYNC.RECONVERGENT B1 ;  /* 0x0000000000017941 */ /* 0x001fea0003800200 */
.L_x_2813:
[----:B-----5:R-:W-:Y:S01]  /*3df0*/  DSETP.GEU.AND P0, PT, R12, R16, PT ;  /* 0x000000100c00722a */ /* 0x020fe20003f0e000 */
[----:B------:R-:W-:Y:S01]  /*3e00*/  BSSY.RECONVERGENT B1, `(.L_x_2815) ;  /* 0x0000017000017945 */ /* 0x000fe20003800200 */
[----:B------:R-:W-:Y:S02]  /*3e10*/  IMAD.MOV.U32 R24, RZ, RZ, R22 ;  /* 0x000000ffff187224 */ /* 0x000fe400078e0016 */
[----:B------:R-:W-:Y:S02]  /*3e20*/  IMAD.MOV.U32 R23, RZ, RZ, R20 ;  /* 0x000000ffff177224 */ /* 0x000fe400078e0014 */
[----:B------:R-:W-:Y:S02]  /*3e30*/  IMAD.MOV.U32 R8, RZ, RZ, R12 ;  /* 0x000000ffff087224 */ /* 0x000fe400078e000c */
[----:B------:R-:W-:-:S06]  /*3e40*/  IMAD.MOV.U32 R9, RZ, RZ, R13 ;  /* 0x000000ffff097224 */ /* 0x000fcc00078e000d */
[----:B------:R-:W-:Y:S05]  /*3e50*/  @!P0 BRA `(.L_x_2816) ;  /* 0x0000000000448947 */ /* 0x000fea0003800000 */
[----:B------:R-:W-:Y:S01]  /*3e60*/  IADD3 R19, P0, P1, R0, UR6, R7 ;  /* 0x0000000600137c10 */ /* 0x000fe2000f91e007 */
[----:B------:R-:W-:Y:S02]  /*3e70*/  IMAD.MOV.U32 R8, RZ, RZ, R16 ;  /* 0x000000ffff087224 */ /* 0x000fe400078e0010 */
[----:B------:R-:W-:Y:S01]  /*3e80*/  IMAD.MOV.U32 R9, RZ, RZ, R17 ;  /* 0x000000ffff097224 */ /* 0x000fe200078e0011 */
[----:B------:R-:W-:Y:S02]  /*3e90*/  IADD3.X R23, PT, PT, RZ, UR7, RZ, P0, P1 ;  /* 0x00000007ff177c10 */ /* 0x000fe400087e24ff */
[----:B------:R-:W-:Y:S01]  /*3ea0*/  IADD3 R19, P2, PT, R19, 0x100, RZ ;  /* 0x0000010013137810 */ /* 0x000fe20007f5e0ff */
[----:B------:R-:W-:-:S04]  /*3eb0*/  DSETP.GEU.AND P0, PT, R16, R12, PT ;  /* 0x0000000c1000722a */ /* 0x000fc80003f0e000 */
[----:B------:R-:W-:Y:S02]  /*3ec0*/  IMAD.X R23, RZ, RZ, R23, P2 ;  /* 0x000000ffff177224 */ /* 0x000fe400010e0617 */
        /* <DEDUP_REMOVED lines=10> */
.L_x_2816:
[----:B------:R-:W-:Y:S05]  /*3f70*/  BSYNC.RECONVERGENT B1 ;  /* 0x0000000000017941 */ /* 0x000fea0003800200 */
.L_x_2815:
        /* <DEDUP_REMOVED lines=8> */
[----:B------:R-:W-:Y:S01]  /*4000*/  IADD3 R19, P2, P3, R0, UR6, R7 ;  /* 0x0000000600137c10 */ /* 0x000fe2000fb5e007 */
[----:B------:R-:W-:Y:S02]  /*4010*/  IMAD.MOV.U32 R16, RZ, RZ, R14 ;  /* 0x000000ffff107224 */ /* 0x000fe400078e000e */
[----:B------:R-:W-:Y:S01]  /*4020*/  IMAD.MOV.U32 R17, RZ, RZ, R15 ;  /* 0x000000ffff117224 */ /* 0x000fe200078e000f */
[----:B------:R-:W-:Y:S02]  /*4030*/  IADD3 R19, P1, PT, R19, 0x200, RZ ;  /* 0x0000020013137810 */ /* 0x000fe40007f3e0ff */
[----:B------:R-:W-:-:S05]  /*4040*/  IADD3.X R18, PT, PT, RZ, UR7, RZ, P2, P3 ;  /* 0x00000007ff127c10 */ /* 0x000fca00097e64ff */
        /* <DEDUP_REMOVED lines=10> */
.L_x_2818:
[----:B------:R-:W-:Y:S05]  /*40f0*/  BSYNC.RECONVERGENT B1 ;  /* 0x0000000000017941 */ /* 0x000fea0003800200 */
.L_x_2817:
        /* <DEDUP_REMOVED lines=23> */
.L_x_2820:
[----:B------:R-:W-:Y:S05]  /*4270*/  BSYNC.RECONVERGENT B1 ;  /* 0x0000000000017941 */ /* 0x000fea0003800200 */
.L_x_2819:
        /* <DEDUP_REMOVED lines=21> */
.L_x_2822:
[----:B------:R-:W-:Y:S05]  /*43d0*/  BSYNC.RECONVERGENT B1 ;  /* 0x0000000000017941 */ /* 0x000fea0003800200 */
.L_x_2821:
[C---:B------:R-:W-:Y:S02]  /*43e0*/  VIADD R2, R7.reuse, 0xa00 ;  /* 0x00000a0007027836 */ /* 0x040fe40000000000 */
[----:B------:R-:W-:-:S03]  /*43f0*/  VIADD R7, R7, 0x500 ;  /* 0x0000050007077836 */ /* 0x000fc60000000000 */
[----:B------:R-:W-:-:S13]  /*4400*/  ISETP.GT.AND P0, PT, R2, UR4, PT ;  /* 0x0000000402007c0c */ /* 0x000fda000bf04270 */
[----:B------:R-:W-:Y:S05]  /*4410*/  @!P0 BRA `(.L_x_2823) ;  /* 0xfffffff400f48947 */ /* 0x000fea000383ffff */
.L_x_2812:
        /* <DEDUP_REMOVED lines=14> */
[----:B------:R-:W-:Y:S01]  /*4500*/  IMAD.IADD R11, R0, 0x1, R7 ;  /* 0x00000001000b7824 */ /* 0x000fe200078e0207 */
[----:B------:R-:W-:-:S04]  /*4510*/  LEA.HI R4, R5, 0x1, RZ, 0x18 ;  /* 0x0000000105047811 */ /* 0x000fc800078fc0ff */
[C---:B------:R-:W-:Y:S02]  /*4520*/  IADD3 R19, P0, PT, R11.reuse, UR6, RZ ;  /* 0x000000060b137c10 */ /* 0x040fe4000ff1e0ff */
[----:B------:R-:W-:Y:S01]  /*4530*/  LOP3.LUT R6, R4, 0x3, RZ, 0xc0, !PT ;  /* 0x0000000304067812 */ /* 0x000fe200078ec0ff */
[----:B------:R-:W-:Y:S02]  /*4540*/  IMAD.MOV.U32 R4, RZ, RZ, R0 ;  /* 0x000000ffff047224 */ /* 0x000fe400078e0000 */
[----:B------:R-:W-:Y:S02]  /*4550*/  IMAD.X R21, RZ, RZ, UR7, P0 ;  /* 0x00000007ff157e24 */ /* 0x000fe400080e06ff */
[----:B------:R-:W-:Y:S02]  /*4560*/  IMAD.MOV R6, RZ, RZ, -R6 ;  /* 0x000000ffff067224 */ /* 0x000fe400078e0a06 */
[----:B0-----:R-:W-:-:S04]  /*4570*/  IMAD.WIDE.U32 R2, R11, 0x8, R2 ;  /* 0x000000080b027825 */ /* 0x001fc800078e0002 */
[----:B------:R-:W-:Y:S02]  /*4580*/  IMAD.MOV.U32 R14, RZ, RZ, R2 ;  /* 0x000000ffff0e7224 */ /* 0x000fe400078e0002 */
[----:B------:R-:W-:-:S07]  /*4590*/  IMAD.MOV.U32 R15, RZ, RZ, R3 ;  /* 0x000000ffff0f7224 */ /* 0x000fce00078e0003 */
.L_x_2830:
        /* <DEDUP_REMOVED lines=27> */
.L_x_2829:
[----:B------:R-:W-:Y:S05]  /*4750*/  BSYNC.RECONVERGENT B3 ;  /* 0x0000000000037941 */ /* 0x000fea0003800200 */
.L_x_2828:
[----:B------:R-:W-:Y:S01]  /*4760*/  IADD3 R19, P0, PT, R19, 0x100, RZ ;  /* 0x0000010013137810 */ /* 0x000fe20007f1e0ff */
[----:B------:R-:W-:Y:S02]  /*4770*/  VIADD R4, R4, 0x100 ;  /* 0x0000010004047836 */ /* 0x000fe40000000000 */
[----:B------:R-:W-:Y:S02]  /*4780*/  IMAD.X R15, RZ, RZ, R15, P3 ;  /* 0x000000ffff0f7224 */ /* 0x000fe400018e060f */
[----:B------:R-:W-:Y:S01]  /*4790*/  IMAD.X R21, RZ, RZ, R21, P0 ;  /* 0x000000ffff157224 */ /* 0x000fe200000e0615 */
[----:B------:R-:W-:Y:S07]  /*47a0*/  @P2 BRA `(.L_x_2830) ;  /* 0xfffffffc007c2947 */ /* 0x000fee000383ffff */
.L_x_2827:
[----:B------:R-:W-:Y:S05]  /*47b0*/  BSYNC.RECONVERGENT B2 ;  /* 0x0000000000027941 */ /* 0x000fea0003800200 */
.L_x_2826:
[----:B------:R-:W-:-:S13]  /*47c0*/  ISETP.GE.U32.AND P0, PT, R5, 0x300, PT ;  /* 0x000003000500780c */ /* 0x000fda0003f06070 */
[----:B------:R-:W-:Y:S05]  /*47d0*/  @!P0 BRA `(.L_x_2825) ;  /* 0x0000000400fc8947 */ /* 0x000fea0003800000 */
[----:B------:R-:W0:Y:S01]  /*47e0*/  LDCU.128 UR12, c[0x0][0x380] ;  /* 0x00007000ff0c77ac */ /* 0x000e220008000c00 */
[----:B------:R-:W1:Y:S01]  /*47f0*/  LDC.64 R20, c[0x0][0x380] ;  /* 0x0000e000ff147b82 */ /* 0x000e620000000a00 */
[C---:B------:R-:W-:Y:S01]  /*4800*/  IADD3 R5, P1, PT, R4.reuse, R7, RZ ;  /* 0x0000000704057210 */ /* 0x040fe20007f3e0ff */
[C---:B------:R-:W-:Y:S02]  /*4810*/  IMAD.IADD R16, R4.reuse, 0x1, R7 ;  /* 0x0000000104107824 */ /* 0x040fe400078e0207 */
[----:B------:R-:W-:Y:S02]  /*4820*/  VIADD R22, R4, 0x200 ;  /* 0x0000020004167836 */ /* 0x000fe40000000000 */
[----:B------:R-:W-:Y:S02]  /*4830*/  IMAD.X R10, RZ, RZ, RZ, P1 ;  /* 0x000000ffff0a7224 */ /* 0x000fe400008e06ff */
[----:B------:R-:W2:Y:S01]  /*4840*/  LDC.64 R2, c[0x0][0x388] ;  /* 0x0000e200ff027b82 */ /* 0x000ea20000000a00 */
[----:B0-----:R-:W-:-:S02]  /*4850*/  LEA R6, P2, R5, UR12, 0x3 ;  /* 0x0000000c05067c11 */ /* 0x001fc4000f8418ff */
[----:B------:R-:W-:Y:S02]  /*4860*/  IADD3 R18, P0, PT, R16, UR14, RZ ;  /* 0x0000000e10127c10 */ /* 0x000fe4000ff1e0ff */
[----:B------:R-:W-:Y:S02]  /*4870*/  IADD3 R6, P1, PT, R6, 0x1800, RZ ;  /* 0x0000180006067810 */ /* 0x000fe40007f3e0ff */
[----:B------:R-:W-:Y:S01]  /*4880*/  LEA.HI.X R5, R5, UR13, R10, 0x3, P2 ;  /* 0x0000000d05057c11 */ /* 0x000fe200090f1c0a */
[----:B-1----:R-:W-:-:S04]  /*4890*/  IMAD.WIDE.U32 R20, R16, 0x8, R20 ;  /* 0x0000000810147825 */ /* 0x002fc800078e0014 */
[----:B------:R-:W-:Y:S02]  /*48a0*/  IMAD.X R19, RZ, RZ, UR15, P0 ;  /* 0x0000000fff137e24 */ /* 0x000fe400080e06ff */
[----:B------:R-:W-:-:S07]  /*48b0*/  IMAD.X R5, RZ, RZ, R5, P1 ;  /* 0x000000ffff057224 */ /* 0x000fce00008e0605 */
.L_x_2839:
[----:B------:R-:W3:Y:S01]  /*48c0*/  LDG.E.64 R14, desc[UR8][R20.64] ;  /* 0x00000008140e7981 */ /* 0x000ee2000c1e1b00 */
[----:B------:R-:W-:-:S05]  /*48d0*/  IMAD.MOV.U32 R4, RZ, RZ, R6 ;  /* 0x000000ffff047224 */ /* 0x000fca00078e0006 */
[----:B------:R0:W5:Y:S04]  /*48e0*/  LDG.E.64 R10, desc[UR8][R4.64+-0x1000] ;  /* 0xfff00008040a7981 */ /* 0x000168000c1e1b00 */
[----:B------:R0:W5:Y:S01]  /*48f0*/  LDG.E.64 R6, desc[UR8][R4.64+-0x800] ;  /* 0xfff8000804067981 */ /* 0x000162000c1e1b00 */
[----:B------:R-:W-:Y:S01]  /*4900*/  BSSY.RECONVERGENT B2, `(.L_x_2831) ;  /* 0x0000015000027945 */ /* 0x000fe20003800200 */
[----:B------:R-:W-:Y:S02]  /*4910*/  IMAD.MOV.U32 R26, RZ, RZ, R23 ;  /* 0x000000ffff1a7224 */ /* 0x000fe400078e0017 */
[----:B------:R-:W-:Y:S02]  /*4920*/  IMAD.MOV.U32 R25, RZ, RZ, R24 ;  /* 0x000000ffff197224 */ /* 0x000fe400078e0018 */
[----:B------:R-:W-:-:S02]  /*4930*/  IMAD.MOV.U32 R12, RZ, RZ, R8 ;  /* 0x000000ffff0c7224 */ /* 0x000fc400078e0008 */
[----:B------:R-:W-:Y:S01]  /*4940*/  IMAD.MOV.U32 R13, RZ, RZ, R9 ;  /* 0x000000ffff0d7224 */ /* 0x000fe200078e0009 */
[----:B---3--:R-:W-:-:S14]  /*4950*/  DSETP.GEU.AND P0, PT, R8, R14, PT ;  /* 0x0000000e0800722a */ /* 0x008fdc0003f0e000 */
        /* <DEDUP_REMOVED lines=15> */
.L_x_2832:
[----:B------:R-:W-:Y:S05]  /*4a50*/  BSYNC.RECONVERGENT B2 ;  /* 0x0000000000027941 */ /* 0x000fea0003800200 */
.L_x_2831:
[----:B-----5:R-:W-:Y:S01]  /*4a60*/  DSETP.GEU.AND P0, PT, R12, R10, PT ;  /* 0x0000000a0c00722a */ /* 0x020fe20003f0e000 */
[----:B------:R-:W-:Y:S01]  /*4a70*/  VIADD R9, R16, 0x100 ;  /* 0x0000010010097836 */ /* 0x000fe20000000000 */
[----:B------:R-:W-:Y:S01]  /*4a80*/  BSSY.RECONVERGENT B2, `(.L_x_2833) ;  /* 0x0000016000027945 */ /* 0x000fe20003800200 */
[----:B------:R-:W-:Y:S02]  /*4a90*/  IMAD.MOV.U32 R15, RZ, RZ, R26 ;  /* 0x000000ffff0f7224 */ /* 0x000fe400078e001a */
[----:B------:R-:W-:Y:S01]  /*4aa0*/  IMAD.MOV.U32 R14, RZ, RZ, R25 ;  /* 0x000000ffff0e7224 */ /* 0x000fe200078e0019 */
[----:B--2---:R-:W-:Y:S01]  /*4ab0*/  IADD3 R23, P1, PT, R9, R2, RZ ;  /* 0x0000000209177210 */ /* 0x004fe20007f3e0ff */
[----:B------:R-:W-:Y:S02]  /*4ac0*/  IMAD.MOV.U32 R8, RZ, RZ, R12 ;  /* 0x000000ffff087224 */ /* 0x000fe400078e000c */
[----:B------:R-:W-:Y:S02]  /*4ad0*/  IMAD.MOV.U32 R9, RZ, RZ, R13 ;  /* 0x000000ffff097224 */ /* 0x000fe400078e000d */
[----:B------:R-:W-:-:S03]  /*4ae0*/  IMAD.X R24, RZ, RZ, R3, P1 ;  /* 0x000000ffff187224 */ /* 0x000fc600008e0603 */
        /* <DEDUP_REMOVED lines=15> */
.L_x_2834:
[----:B------:R-:W-:Y:S05]  /*4be0*/  BSYNC.RECONVERGENT B2 ;  /* 0x0000000000027941 */ /* 0x000fea0003800200 */
.L_x_2833:
[----:B------:R0:W5:Y:S01]  /*4bf0*/  LDG.E.64 R10, desc[UR8][R4.64] ;  /* 0x00000008040a7981 */ /* 0x000162000c1e1b00 */
[----:B------:R-:W-:Y:S01]  /*4c00*/  DSETP.GEU.AND P0, PT, R8, R6, PT ;  /* 0x000000060800722a */ /* 0x000fe20003f0e000 */
[----:B------:R-:W-:Y:S01]  /*4c10*/  VIADD R13, R16, 0x200 ;  /* 0x00000200100d7836 */ /* 0x000fe20000000000 */
[----:B------:R-:W-:Y:S01]  /*4c20*/  BSSY.RECONVERGENT B2, `(.L_x_2835) ;  /* 0x0000016000027945 */ /* 0x000fe20003800200 */
[----:B------:R-:W-:Y:S02]  /*4c30*/  IMAD.MOV.U32 R26, RZ, RZ, R15 ;  /* 0x000000ffff1a7224 */ /* 0x000fe400078e000f */
[----:B------:R-:W-:Y:S01]  /*4c40*/  IMAD.MOV.U32 R25, RZ, RZ, R14 ;  /* 0x000000ffff197224 */ /* 0x000fe200078e000e */
[----:B------:R-:W-:Y:S01]  /*4c50*/  IADD3 R24, P1, PT, R13, R2, RZ ;  /* 0x000000020d187210 */ /* 0x000fe20007f3e0ff */
[----:B------:R-:W-:Y:S02]  /*4c60*/  IMAD.MOV.U32 R12, RZ, RZ, R8 ;  /* 0x000000ffff0c7224 */ /* 0x000fe400078e0008 */
[----:B------:R-:W-:-:S02]  /*4c70*/  IMAD.MOV.U32 R13, RZ, RZ, R9 ;  /* 0x000000ffff0d7224 */ /* 0x000fc400078e0009 */
[----:B------:R-:W-:-:S03]  /*4c80*/  IMAD.X R23, RZ, RZ, R3, P1 ;  /* 0x000000ffff177224 */ /* 0x000fc600008e0603 */
        /* <DEDUP_REMOVED lines=15> */
.L_x_2836:
[----:B------:R-:W-:Y:S05]  /*4d80*/  BSYNC.RECONVERGENT B2 ;  /* 0x0000000000027941 */ /* 0x000fea0003800200 */
.L_x_2835:
[----:B-----5:R-:W-:Y:S01]  /*4d90*/  DSETP.GEU.AND P0, PT, R12, R10, PT ;  /* 0x0000000a0c00722a */ /* 0x020fe20003f0e000 */
[----:B------:R-:W-:Y:S01]  /*4da0*/  VIADD R7, R16, 0x300 ;  /* 0x0000030010077836 */ /* 0x000fe20000000000 */
[----:B------:R-:W-:Y:S01]  /*4db0*/  BSSY.RECONVERGENT B2, `(.L_x_2837) ;  /* 0x0000016000027945 */ /* 0x000fe20003800200 */
[----:B------:R-:W-:Y:S02]  /*4dc0*/  IMAD.MOV.U32 R23, RZ, RZ, R26 ;  /* 0x000000ffff177224 */ /* 0x000fe400078e001a */
[----:B------:R-:W-:Y:S01]  /*4dd0*/  IMAD.MOV.U32 R24, RZ, RZ, R25 ;  /* 0x000000ffff187224 */ /* 0x000fe200078e0019 */
[----:B------:R-:W-:Y:S01]  /*4de0*/  IADD3 R7, P1, PT, R7, R2, RZ ;  /* 0x0000000207077210 */ /* 0x000fe20007f3e0ff */
        /* <DEDUP_REMOVED lines=18> */
.L_x_2838:
[----:B------:R-:W-:Y:S05]  /*4f10*/  BSYNC.RECONVERGENT B2 ;  /* 0x0000000000027941 */ /* 0x000fea0003800200 */
.L_x_2837:
[----:B------:R-:W-:Y:S01]  /*4f20*/  VIADD R10, R22, 0x200 ;  /* 0x00000200160a7836 */ /* 0x000fe20000000000 */
[----:B------:R-:W-:Y:S01]  /*4f30*/  IADD3 R6, P2, PT, R4, 0x2000, RZ ;  /* 0x0000200004067810 */ /* 0x000fe20007f5e0ff */
[----:B------:R-:W-:Y:S01]  /*4f40*/  VIADD R22, R22, 0x400 ;  /* 0x0000040016167836 */ /* 0x000fe20000000000 */
[----:B------:R-:W-:Y:S01]  /*4f50*/  IADD3 R18, P1, PT, R18, 0x400, RZ ;  /* 0x0000040012127810 */ /* 0x000fe20007f3e0ff */
[----:B------:R-:W-:Y:S01]  /*4f60*/  VIADD R16, R16, 0x400 ;  /* 0x0000040010107836 */ /* 0x000fe20000000000 */
[----:B------:R-:W-:Y:S01]  /*4f70*/  ISETP.GE.AND P0, PT, R10, R17, PT ;  /* 0x000000110a00720c */ /* 0x000fe20003f06270 */
[----:B------:R-:W-:Y:S01]  /*4f80*/  IMAD.X R5, RZ, RZ, R5, P2 ;  /* 0x000000ffff057224 */ /* 0x000fe200010e0605 */
[----:B------:R-:W-:Y:S01]  /*4f90*/  IADD3 R20, P2, PT, R20, 0x2000, RZ ;  /* 0x0000200014147810 */ /* 0x000fe20007f5e0ff */
[----:B------:R-:W-:-:S04]  /*4fa0*/  IMAD.X R19, RZ, RZ, R19, P1 ;  /* 0x000000ffff137224 */ /* 0x000fc800008e0613 */
[----:B------:R-:W-:-:S06]  /*4fb0*/  IMAD.X R21, RZ, RZ, R21, P2 ;  /* 0x000000ffff157224 */ /* 0x000fcc00010e0615 */
[----:B------:R-:W-:Y:S05]  /*4fc0*/  @!P0 BRA `(.L_x_2839) ;  /* 0xfffffff8003c8947 */ /* 0x000fea000383ffff */
.L_x_2825:
[----:B------:R-:W-:Y:S05]  /*4fd0*/  BSYNC.RECONVERGENT B1 ;  /* 0x0000000000017941 */ /* 0x000fea0003800200 */
.L_x_2824:
        /* <DEDUP_REMOVED lines=27> */
.L_x_2841:
[----:B------:R-:W-:Y:S05]  /*5190*/  BSYNC.RECONVERGENT B1 ;  /* 0x0000000000017941 */ /* 0x000fea0003800200 */
.L_x_2840:
        /* <DEDUP_REMOVED lines=26> */
.L_x_2843:
[----:B------:R-:W-:Y:S05]  /*5340*/  BSYNC.RECONVERGENT B1 ;  /* 0x0000000000017941 */ /* 0x000fea0003800200 */
.L_x_2842:
        /* <DEDUP_REMOVED lines=26> */
.L_x_2845:
[----:B------:R-:W-:Y:S05]  /*54f0*/  BSYNC.RECONVERGENT B1 ;  /* 0x0000000000017941 */ /* 0x000fea0003800200 */
.L_x_2844:
        /* <DEDUP_REMOVED lines=26> */
.L_x_2847:
[----:B------:R-:W-:Y:S05]  /*56a0*/  BSYNC.RECONVERGENT B1 ;  /* 0x0000000000017941 */ /* 0x000fea0003800200 */
.L_x_2846:
        /* <DEDUP_REMOVED lines=27> */
.L_x_2849:
[----:B------:R-:W-:Y:S05]  /*5860*/  BSYNC.RECONVERGENT B1 ;  /* 0x0000000000017941 */ /* 0x000fea0003800200 */
.L_x_2848:
        /* <DEDUP_REMOVED lines=10> */
.L_x_2851:
[----:B------:R-:W-:Y:S05]  /*5910*/  BSYNC.RECONVERGENT B1 ;  /* 0x0000000000017941 */ /* 0x000fea0003800200 */
.L_x_2850:
        /* <DEDUP_REMOVED lines=31> */
.L_x_2853:
[----:B------:R-:W-:Y:S05]  /*5b10*/  BSYNC.RECONVERGENT B1 ;  /* 0x0000000000017941 */ /* 0x000fea0003800200 */
.L_x_2852:
        /* <DEDUP_REMOVED lines=22> */
.L_x_2855:
[----:B------:R-:W-:Y:S05]  /*5c80*/  BSYNC.RECONVERGENT B1 ;  /* 0x0000000000017941 */ /* 0x000fea0003800200 */
.L_x_2854:
        /* <DEDUP_REMOVED lines=22> */
.L_x_2857:
[----:B------:R-:W-:Y:S05]  /*5df0*/  BSYNC.RECONVERGENT B1 ;  /* 0x0000000000017941 */ /* 0x000fea0003800200 */
.L_x_2856:
        /* <DEDUP_REMOVED lines=22> */
.L_x_2859:
[----:B------:R-:W-:Y:S05]  /*5f60*/  BSYNC.RECONVERGENT B1 ;  /* 0x0000000000017941 */ /* 0x000fea0003800200 */
.L_x_2858:
        /* <DEDUP_REMOVED lines=21> */
.L_x_2861:
[----:B------:R-:W-:Y:S05]  /*60c0*/  BSYNC.RECONVERGENT B1 ;  /* 0x0000000000017941 */ /* 0x000fea0003800200 */
.L_x_2860:
        /* <DEDUP_REMOVED lines=21> */
.L_x_2863:
[----:B------:R-:W-:Y:S05]  /*6220*/  BSYNC.RECONVERGENT B1 ;  /* 0x0000000000017941 */ /* 0x000fea0003800200 */
.L_x_2862:
        /* <DEDUP_REMOVED lines=19> */
.L_x_2771:
[----:B------:R-:W-:Y:S05]  /*6360*/  BSYNC.RECONVERGENT B0 ;  /* 0x0000000000007941 */ /* 0x000fea0003800200 */
.L_x_2738:
[----:B------:R-:W-:Y:S05]  /*6370*/  @P1 EXIT ;  /* 0x000000000000194d */ /* 0x000fea0003800000 */
[----:B01----:R-:W0:Y:S02]  /*6380*/  LDC.64 R4, c[0x0][0x390] ;  /* 0x0000e400ff047b82 */ /* 0x003e240000000a00 */
[----:B0-----:R-:W-:Y:S04]  /*6390*/  STG.E.64 desc[UR8][R4.64], R2 ;  /* 0x0000000204007986 */ /* 0x001fe8000c101b08 */
[----:B---34-:R-:W-:Y:S01]  /*63a0*/  STG.E.64 desc[UR8][R4.64+0x8], R16 ;  /* 0x0000081004007986 */ /* 0x018fe2000c101b08 */
[----:B------:R-:W-:Y:S05]  /*63b0*/  EXIT ;  /* 0x000000000000794d */ /* 0x000fea0003800000 */
.L_x_2864:
        /* <DEDUP_REMOVED lines=12> */
.L_x_2910:


//--------------------- .text._Z16distributePointsIdEvPT_S1_S1_S1_Pii --------------------------
	.section	.text._Z16distributePointsIdEvPT_S1_S1_S1_Pii,"ax",@progbits
	.align	128
        .global         _Z16distributePointsIdEvPT_S1_S1_S1_Pii
        .type           _Z16distributePointsIdEvPT_S1_S1_S1_Pii,@function
        .size           _Z16distributePointsIdEvPT_S1_S1_S1_Pii,(.L_x_2875 - _Z16distributePointsIdEvPT_S1_S1_S1_Pii)
        .other          _Z16distributePointsIdEvPT_S1_S1_S1_Pii,@"STO_CUDA_ENTRY STV_DEFAULT"
_Z16distributePointsIdEvPT_S1_S1_S1_Pii:
.text._Z16distributePointsIdEvPT_S1_S1_S1_Pii:
[----:B------:R-:W-:Y:S01]  /*0000*/  LDC R1, c[0x0][0x37c] ;  /* 0x0000df00ff017b82 */ /* 0x000fe20000000800 */
[----:B------:R-:W0:Y:S01]  /*0010*/  S2R R8, SR_TID.X ;  /* 0x0000000000087919 */ /* 0x000e220000002100 */
[----:B------:R-:W0:Y:S01]  /*0020*/  LDCU UR4, c[0x0][0x360] ;  /* 0x00006c00ff0477ac */ /* 0x000e220008000800 */
[----:B------:R-:W0:Y:S01]  /*0030*/  S2R R3, SR_CTAID.X ;  /* 0x0000000000037919 */ /* 0x000e220000002500 */
[----:B------:R-:W1:Y:S01]  /*0040*/  LDCU UR5, c[0x0][0x3a8] ;  /* 0x00007500ff0577ac */ /* 0x000e620008000800 */
[----:B0-----:R-:W-:-:S05]  /*0050*/  IMAD R8, R3, UR4, R8 ;  /* 0x0000000403087c24 */ /* 0x001fca000f8e0208 */
[----:B-1----:R-:W-:-:S13]  /*0060*/  ISETP.GE.AND P0, PT, R8, UR5, PT ;  /* 0x0000000508007c0c */ /* 0x002fda000bf06270 */
[----:B------:R-:W-:Y:S05]  /*0070*/  @P0 EXIT ;  /* 0x000000000000094d */ /* 0x000fea0003800000 */
[----:B------:R-:W0:Y:S01]  /*0080*/  LDC.64 R6, c[0x0][0x388] ;  /* 0x0000e200ff067b82 */ /* 0x000e220000000a00 */
[----:B------:R-:W0:Y:S02]  /*0090*/  LDCU.64 UR4, c[0x0][0x358] ;  /* 0x00006b00ff0477ac */ /* 0x000e240008000a00 */
[----:B0-----:R-:W2:Y:S04]  /*00a0*/  LDG.E.64 R32, desc[UR4][R6.64+0x8] ;  /* 0x0000080406207981 */ /* 0x001ea8000c1e1b00 */
[----:B------:R-:W2:Y:S01]  /*00b0*/  LDG.E.64 R30, desc[UR4][R6.64] ;  /* 0x00000004061e7981 */ /* 0x000ea2000c1e1b00 */
[----:B------:R-:W0:Y:S03]  /*00c0*/  LDC.64 R10, c[0x0][0x380] ;  /* 0x0000e000ff0a7b82 */ /* 0x000e260000000a00 */
[----:B0-----:R-:W3:Y:S04]  /*00d0*/  LDG.E.64 R28, desc[UR4][R10.64+0x8] ;  /* 0x000008040a1c7981 */ /* 0x001ee8000c1e1b00 */
[----:B------:R-:W3:Y:S01]  /*00e0*/  LDG.E.64 R26, desc[UR4][R10.64] ;  /* 0x000000040a1a7981 */ /* 0x000ee2000c1e1b00 */
[----:B------:R-:W-:Y:S01]  /*00f0*/  IMAD.MOV.U32 R2, RZ, RZ, 0x1 ;  /* 0x00000001ff027424 */ /* 0x000fe200078e00ff */
[----:B--2---:R-:W-:-:S06]  /*0100*/  DADD R12, R32, -R30 ;  /* 0x00000000200c7229 */ /* 0x004fcc000000081e */
[----:B------:R-:W0:Y:S02]  /*0110*/  MUFU.RCP64H R3, R13 ;  /* 0x0000000d00037308 */ /* 0x000e240000001800 */
[----:B0-----:R-:W-:Y:S02]  /*0120*/  DFMA R4, -R12, R2, 1 ;  /* 0x3ff000000c04742b */ /* 0x001fe40000000102 */
[----:B---3--:R-:W-:-:S06]  /*0130*/  DADD R34, R28, -R26 ;  /* 0x000000001c227229 */ /* 0x008fcc000000081a */
[----:B------:R-:W-:-:S08]  /*0140*/  DFMA R4, R4, R4, R4 ;  /* 0x000000040404722b */ /* 0x000fd00000000004 */
[----:B------:R-:W-:Y:S01]  /*0150*/  DFMA R4, R2, R4, R2 ;  /* 0x000000040204722b */ /* 0x000fe20000000002 */
[----:B------:R-:W-:-:S07]  /*0160*/  FSETP.GEU.AND P1, PT, |R35|, 6.5827683646048100446e-37, PT ;  /* 0x036000002300780b */ /* 0x000fce0003f2e200 */
[----:B------:R-:W-:-:S08]  /*0170*/  DFMA R2, -R12, R4, 1 ;  /* 0x3ff000000c02742b */ /* 0x000fd00000000104 */
[----:B------:R-:W-:-:S08]  /*0180*/  DFMA R2, R4, R2, R4 ;  /* 0x000000020402722b */ /* 0x000fd00000000004 */
[----:B------:R-:W-:-:S08]  /*0190*/  DMUL R6, R34, R2 ;  /* 0x0000000222067228 */ /* 0x000fd00000000000 */
[----:B------:R-:W-:-:S08]  /*01a0*/  DFMA R4, -R12, R6, R34 ;  /* 0x000000060c04722b */ /* 0x000fd00000000122 */
[----:B------:R-:W-:-:S10]  /*01b0*/  DFMA R6, R2, R4, R6 ;  /* 0x000000040206722b */ /* 0x000fd40000000006 */
[----:B------:R-:W-:-:S05]  /*01c0*/  FFMA R0, RZ, R13, R7 ;  /* 0x0000000dff007223 */ /* 0x000fca0000000007 */
[----:B------:R-:W-:-:S13]  /*01d0*/  FSETP.GT.AND P0, PT, |R0|, 1.469367938527859385e-39, PT ;  /* 0x001000000000780b */ /* 0x000fda0003f04200 */
[----:B------:R-:W-:Y:S05]  /*01e0*/  @P0 BRA P1, `(.L_x_2865) ;  /* 0x0000000000140947 */ /* 0x000fea0000800000 */
[----:B------:R-:W-:Y:S01]  /*01f0*/  IMAD.MOV.U32 R9, RZ, RZ, R35 ;  /* 0x000000ffff097224 */ /* 0x000fe200078e0023 */
[----:B------:R-:W-:-:S07]  /*0200*/  MOV R0, 0x220 ;  /* 0x0000022000007802 */ /* 0x000fce0000000f00 */
[----:B------:R-:W-:Y:S05]  /*0210*/  CALL.REL.NOINC `($__internal_0_$__cuda_sm20_div_rn_f64_full) ;  /* 0x0000000400cc7944 */ /* 0x000fea0003c00000 */
[----:B------:R-:W-:Y:S02]  /*0220*/  IMAD.MOV.U32 R6, RZ, RZ, R36 ;  /* 0x000000ffff067224 */ /* 0x000fe400078e0024 */
[----:B------:R-:W-:-:S07]  /*0230*/  IMAD.MOV.U32 R7, RZ, RZ, R37 ;  /* 0x000000ffff077224 */ /* 0x000fce00078e0025 */
.L_x_2865:
[----:B------:R-:W0:Y:S02]  /*0240*/  LDC.64 R24, c[0x0][0x388] ;  /* 0x0000e200ff187b82 */ /* 0x000e240000000a00 */
[----:B0-----:R-:W2:Y:S06]  /*0250*/  LDG.E.64 R24, desc[UR4][R24.64+0x10] ;  /* 0x0000100418187981 */ /* 0x001eac000c1e1b00 */
[----:B------:R-:W0:Y:S02]  /*0260*/  LDC.64 R22, c[0x0][0x380] ;  /* 0x0000e000ff167b82 */ /* 0x000e240000000a00 */
[----:B0-----:R-:W3:Y:S01]  /*0270*/  LDG.E.64 R22, desc[UR4][R22.64+0x10] ;  /* 0x0000100416167981 */ /* 0x001ee2000c1e1b00 */
[----:B------:R-:W-:Y:S01]  /*0280*/  IMAD.MOV.U32 R2, RZ, RZ, 0x1 ;  /* 0x00000001ff027424 */ /* 0x000fe200078e00ff */
[----:B------:R-:W-:-:S02]  /*0290*/  DFMA R20, R30, -R6, R26 ;  /* 0x800000061e14722b */ /* 0x000fc4000000001a */
[----:B--2---:R-:W-:-:S06]  /*02a0*/  DADD R12, -R32, R24 ;  /* 0x00000000200c7229 */ /* 0x004fcc0000000118 */
[----:B------:R-:W0:Y:S02]  /*02b0*/  MUFU.RCP64H R3, R13 ;  /* 0x0000000d00037308 */ /* 0x000e240000001800 */
[----:B0-----:R-:W-:Y:S02]  /*02c0*/  DFMA R4, -R12, R2, 1 ;  /* 0x3ff000000c04742b */ /* 0x001fe40000000102 */
[----:B---3--:R-:W-:-:S06]  /*02d0*/  DADD R34, -R28, R22 ;  /* 0x000000001c227229 */ /* 0x008fcc0000000116 */
[----:B------:R-:W-:-:S04]  /*02e0*/  DFMA R4, R4, R4, R4 ;  /* 0x000000040404722b */ /* 0x000fc80000000004 */
[----:B------:R-:W-:-:S04]  /*02f0*/  FSETP.GEU.AND P1, PT, |R35|, 6.5827683646048100446e-37, PT ;  /* 0x036000002300780b */ /* 0x000fc80003f2e200 */
[----:B------:R-:W-:-:S08]  /*0300*/  DFMA R4, R2, R4, R2 ;  /* 0x000000040204722b */ /* 0x000fd00000000002 */
        /* <DEDUP_REMOVED lines=13> */
.L_x_2866:
        /* <DEDUP_REMOVED lines=24> */
[----:B------:R-:W-:Y:S01]  /*0560*/  IMAD.MOV.U32 R2, RZ, RZ, R36 ;  /* 0x000000ffff027224 */ /* 0x000fe200078e0024 */
[----:B------:R-:W-:-:S07]  /*0570*/  MOV R3, R37 ;  /* 0x0000002500037202 */ /* 0x000fce0000000f00 */
.L_x_2867:
[----:B------:R-:W-:Y:S01]  /*0580*/  DADD R12, R30, -R18 ;  /* 0x000000001e0c7229 */ /* 0x000fe20000000812 */
[----:B------:R-:W-:Y:S01]  /*0590*/  IMAD.MOV.U32 R10, RZ, RZ, 0x1 ;  /* 0x00000001ff0a7424 */ /* 0x000fe200078e00ff */
[----:B------:R-:W-:Y:S02]  /*05a0*/  DADD R34, R26, -R16 ;  /* 0x000000001a227229 */ /* 0x000fe40000000810 */
[----:B------:R-:W-:Y:S02]  /*05b0*/  DFMA R22, R24, -R2, R22 ;  /* 0x800000021816722b */ /* 0x000fe40000000016 */
[----:B------:R-:W0:Y:S06]  /*05c0*/  MUFU.RCP64H R11, R13 ;  /* 0x0000000d000b7308 */ /* 0x000e2c0000001800 */
[----:B------:R-:W-:Y:S01]  /*05d0*/  FSETP.GEU.AND P1, PT, |R35|, 6.5827683646048100446e-37, PT ;  /* 0x036000002300780b */ /* 0x000fe20003f2e200 */
[----:B0-----:R-:W-:-:S08]  /*05e0*/  DFMA R14, -R12, R10, 1 ;  /* 0x3ff000000c0e742b */ /* 0x001fd0000000010a */
[----:B------:R-:W-:-:S08]  /*05f0*/  DFMA R14, R14, R14, R14 ;  /* 0x0000000e0e0e722b */ /* 0x000fd0000000000e */
        /* <DEDUP_REMOVED lines=14> */
.L_x_2868:
[----:B------:R-:W0:Y:S08]  /*06e0*/  LDC.64 R12, c[0x0][0x398] ;  /* 0x0000e600ff0c7b82 */ /* 0x000e300000000a00 */
[----:B------:R-:W1:Y:S01]  /*06f0*/  LDC.64 R14, c[0x0][0x390] ;  /* 0x0000e400ff0e7b82 */ /* 0x000e620000000a00 */
[----:B0-----:R-:W-:-:S06]  /*0700*/  IMAD.WIDE R12, R8, 0x8, R12 ;  /* 0x00000008080c7825 */ /* 0x001fcc00078e020c */
[----:B------:R-:W2:Y:S01]  /*0710*/  LDG.E.64 R12, desc[UR4][R12.64] ;  /* 0x000000040c0c7981 */ /* 0x000ea2000c1e1b00 */
[----:B-1----:R-:W-:-:S06]  /*0720*/  IMAD.WIDE R14, R8, 0x8, R14 ;  /* 0x00000008080e7825 */ /* 0x002fcc00078e020e */
[----:B------:R-:W3:Y:S01]  /*0730*/  LDG.E.64 R14, desc[UR4][R14.64] ;  /* 0x000000040e0e7981 */ /* 0x000ee2000c1e1b00 */
[----:B--2---:R-:W-:-:S08]  /*0740*/  DFMA R20, R12, R6, R20 ;  /* 0x000000060c14722b */ /* 0x004fd00000000014 */
[----:B---3--:R-:W-:-:S14]  /*0750*/  DSETP.GEU.AND P0, PT, R14, R20, PT ;  /* 0x000000140e00722a */ /* 0x008fdc0003f0e000 */
[----:B------:R-:W0:Y:S01]  /*0760*/  @!P0 LDC.64 R6, c[0x0][0x3a0] ;  /* 0x0000e800ff068b82 */ /* 0x000e220000000a00 */
[----:B------:R-:W-:Y:S02]  /*0770*/  @!P0 IMAD.MOV.U32 R9, RZ, RZ, 0x1 ;  /* 0x00000001ff098424 */ /* 0x000fe400078e00ff */
[----:B0-----:R-:W-:-:S05]  /*0780*/  @!P0 IMAD.WIDE R6, R8, 0x4, R6 ;  /* 0x0000000408068825 */ /* 0x001fca00078e0206 */
[----:B------:R0:W-:Y:S01]  /*0790*/  @!P0 STG.E desc[UR4][R6.64], R9 ;  /* 0x0000000906008986 */ /* 0x0001e2000c101904 */
[----:B------:R-:W-:Y:S05]  /*07a0*/  @!P0 EXIT ;  /* 0x000000000000894d */ /* 0x000fea0003800000 */
[----:B------:R-:W-:-:S08]  /*07b0*/  DFMA R28, R12, R4, R28 ;  /* 0x000000040c1c722b */ /* 0x000fd0000000001c */
[----:B------:R-:W-:-:S14]  /*07c0*/  DSETP.GEU.AND P0, PT, R14, R28, PT ;  /* 0x0000001c0e00722a */ /* 0x000fdc0003f0e000 */
[----:B------:R-:W1:Y:S01]  /*07d0*/  @!P0 LDC.64 R4, c[0x0][0x3a0] ;  /* 0x0000e800ff048b82 */ /* 0x000e620000000a00 */
[----:B0-----:R-:W-:Y:S02]  /*07e0*/  @!P0 IMAD.MOV.U32 R7, RZ, RZ, 0x2 ;  /* 0x00000002ff078424 */ /* 0x001fe400078e00ff */
[----:B-1----:R-:W-:-:S05]  /*07f0*/  @!P0 IMAD.WIDE R4, R8, 0x4, R4 ;  /* 0x0000000408048825 */ /* 0x002fca00078e0204 */
[----:B------:R0:W-:Y:S01]  /*0800*/  @!P0 STG.E desc[UR4][R4.64], R7 ;  /* 0x0000000704008986 */ /* 0x0001e2000c101904 */
[----:B------:R-:W-:Y:S05]  /*0810*/  @!P0 EXIT ;  /* 0x000000000000894d */ /* 0x000fea0003800000 */
[----:B------:R-:W-:Y:S02]  /*0820*/  DFMA R22, R12, R2, R22 ;  /* 0x000000020c16722b */ /* 0x000fe40000000016 */
[----:B------:R-:W-:-:S06]  /*0830*/  DFMA R16, R18, -R10, R16 ;  /* 0x8000000a1210722b */ /* 0x000fcc0000000010 */
[----:B------:R-:W-:-:S14]  /*0840*/  DSETP.GT.AND P0, PT, R14, R22, PT ;  /* 0x000000160e00722a */ /* 0x000fdc0003f04000 */
[----:B------:R-:W1:Y:S01]  /*0850*/  @P0 LDC.64 R2, c[0x0][0x3a0] ;  /* 0x0000e800ff020b82 */ /* 0x000e620000000a00 */
[----:B0-----:R-:W-:Y:S02]  /*0860*/  @P0 IMAD.MOV.U32 R5, RZ, RZ, 0x3 ;  /* 0x00000003ff050424 */ /* 0x001fe400078e00ff */
[----:B-1----:R-:W-:-:S05]  /*0870*/  @P0 IMAD.WIDE R2, R8, 0x4, R2 ;  /* 0x0000000408020825 */ /* 0x002fca00078e0202 */
[----:B------:R0:W-:Y:S01]  /*0880*/  @P0 STG.E desc[UR4][R2.64], R5 ;  /* 0x0000000502000986 */ /* 0x0001e2000c101904 */
[----:B------:R-:W-:Y:S05]  /*0890*/  @P0 EXIT ;  /* 0x000000000000094d */ /* 0x000fea0003800000 */
[----:B------:R-:W-:-:S08]  /*08a0*/  DFMA R10, R12, R10, R16 ;  /* 0x0000000a0c0a722b */ /* 0x000fd00000000010 */
[----:B------:R-:W-:-:S14]  /*08b0*/  DSETP.GT.AND P0, PT, R14, R10, PT ;  /* 0x0000000a0e00722a */ /* 0x000fdc0003f04000 */
[----:B0-----:R-:W0:Y:S01]  /*08c0*/  @P0 LDC.64 R2, c[0x0][0x3a0] ;  /* 0x0000e800ff020b82 */ /* 0x001e220000000a00 */
[----:B------:R-:W-:Y:S02]  /*08d0*/  @P0 IMAD.MOV.U32 R5, RZ, RZ, 0x4 ;  /* 0x00000004ff050424 */ /* 0x000fe400078e00ff */
[----:B0-----:R-:W-:-:S05]  /*08e0*/  @P0 IMAD.WIDE R2, R8, 0x4, R2 ;  /* 0x0000000408020825 */ /* 0x001fca00078e0202 */
[----:B------:R0:W-:Y:S01]  /*08f0*/  @P0 STG.E desc[UR4][R2.64], R5 ;  /* 0x0000000502000986 */ /* 0x0001e2000c101904 */
[----:B------:R-:W-:Y:S05]  /*0900*/  @P0 EXIT ;  /* 0x000000000000094d */ /* 0x000fea0003800000 */
[----:B0-----:R-:W0:Y:S02]  /*0910*/  LDC.64 R2, c[0x0][0x3a0] ;  /* 0x0000e800ff027b82 */ /* 0x001e240000000a00 */
[----:B0-----:R-:W-:-:S05]  /*0920*/  IMAD.WIDE R2, R8, 0x4, R2 ;  /* 0x0000000408027825 */ /* 0x001fca00078e0202 */
[----:B------:R-:W-:Y:S01]  /*0930*/  STG.E desc[UR4][R2.64], RZ ;  /* 0x000000ff02007986 */ /* 0x000fe2000c101904 */
[----:B------:R-:W-:Y:S05]  /*0940*/  EXIT ;  /* 0x000000000000794d */ /* 0x000fea0003800000 */
        .weak           $__internal_0_$__cuda_sm20_div_rn_f64_full
        .type           $__internal_0_$__cuda_sm20_div_rn_f64_full,@function
        .size           $__internal_0_$__cuda_sm20_div_rn_f64_full,(.L_x_2875 - $__internal_0_$__cuda_sm20_div_rn_f64_full)
$__internal_0_$__cuda_sm20_div_rn_f64_full:
[C---:B------:R-:W-:Y:S01]  /*0950*/  FSETP.GEU.AND P0, PT, |R13|.reuse, 1.469367938527859385e-39, PT ;  /* 0x001000000d00780b */ /* 0x040fe20003f0e200 */
[----:B------:R-:W-:Y:S01]  /*0960*/  IMAD.MOV.U32 R38, RZ, RZ, 0x1 ;  /* 0x00000001ff267424 */ /* 0x000fe200078e00ff */
[C---:B------:R-:W-:Y:S01]  /*0970*/  LOP3.LUT R14, R13.reuse, 0x800fffff, RZ, 0xc0, !PT ;  /* 0x800fffff0d0e7812 */ /* 0x040fe200078ec0ff */
[----:B------:R-:W-:Y:S01]  /*0980*/  IMAD.MOV.U32 R42, RZ, RZ, 0x1ca00000 ;  /* 0x1ca00000ff2a7424 */ /* 0x000fe200078e00ff */
[----:B------:R-:W-:Y:S02]  /*0990*/  LOP3.LUT R44, R13, 0x7ff00000, RZ, 0xc0, !PT ;  /* 0x7ff000000d2c7812 */ /* 0x000fe400078ec0ff */
[----:B------:R-:W-:Y:S02]  /*09a0*/  LOP3.LUT R15, R14, 0x3ff00000, RZ, 0xfc, !PT ;  /* 0x3ff000000e0f7812 */ /* 0x000fe400078efcff */
[----:B------:R-:W-:-:S05]  /*09b0*/  MOV R14, R12 ;  /* 0x0000000c000e7202 */ /* 0x000fca0000000f00 */
[----:B------:R-:W-:-:S06]  /*09c0*/  @!P0 DMUL R14, R12, 8.98846567431157953865e+307 ;  /* 0x7fe000000c0e8828 */ /* 0x000fcc0000000000 */
[----:B------:R-:W0:Y:S02]  /*09d0*/  MUFU.RCP64H R39, R15 ;  /* 0x0000000f00277308 */ /* 0x000e240000001800 */
[----:B0-----:R-:W-:-:S08]  /*09e0*/  DFMA R10, R38, -R14, 1 ;  /* 0x3ff00000260a742b */ /* 0x001fd0000000080e */
[----:B------:R-:W-:-:S08]  /*09f0*/  DFMA R10, R10, R10, R10 ;  /* 0x0000000a0a0a722b */ /* 0x000fd0000000000a */
[----:B------:R-:W-:Y:S01]  /*0a00*/  DFMA R38, R38, R10, R38 ;  /* 0x0000000a2626722b */ /* 0x000fe20000000026 */
[----:B------:R-:W-:Y:S02]  /*0a10*/  IMAD.MOV.U32 R11, RZ, RZ, R9 ;  /* 0x000000ffff0b7224 */ /* 0x000fe400078e0009 */
[----:B------:R-:W-:-:S03]  /*0a20*/  IMAD.MOV.U32 R10, RZ, RZ, R34 ;  /* 0x000000ffff0a7224 */ /* 0x000fc600078e0022 */
[----:B------:R-:W-:Y:S02]  /*0a30*/  LOP3.LUT R9, R11, 0x7ff00000, RZ, 0xc0, !PT ;  /* 0x7ff000000b097812 */ /* 0x000fe400078ec0ff */
[----:B------:R-:W-:Y:S01]  /*0a40*/  DFMA R36, R38, -R14, 1 ;  /* 0x3ff000002624742b */ /* 0x000fe2000000080e */
[----:B------:R-:W-:Y:S01]  /*0a50*/  IMAD.MOV.U32 R34, RZ, RZ, R10 ;  /* 0x000000ffff227224 */ /* 0x000fe200078e000a */
[----:B------:R-:W-:Y:S01]  /*0a60*/  ISETP.GE.U32.AND P1, PT, R9, R44, PT ;  /* 0x0000002c0900720c */ /* 0x000fe20003f26070 */
[----:B------:R-:W-:-:S03]  /*0a70*/  IMAD.MOV.U32 R43, RZ, RZ, R9 ;  /* 0x000000ffff2b7224 */ /* 0x000fc600078e0009 */
[----:B------:R-:W-:Y:S02]  /*0a80*/  SEL R35, R42, 0x63400000, !P1 ;  /* 0x634000002a237807 */ /* 0x000fe40004800000 */
[----:B------:R-:W-:Y:S01]  /*0a90*/  DFMA R36, R38, R36, R38 ;  /* 0x000000242624722b */ /* 0x000fe20000000026 */
[----:B------:R-:W-:Y:S02]  /*0aa0*/  FSETP.GEU.AND P1, PT, |R11|, 1.469367938527859385e-39, PT ;  /* 0x001000000b00780b */ /* 0x000fe40003f2e200 */
[----:B------:R-:W-:-:S11]  /*0ab0*/  LOP3.LUT R35, R35, 0x800fffff, R11, 0xf8, !PT ;  /* 0x800fffff23237812 */ /* 0x000fd600078ef80b */
[----:B------:R-:W-:Y:S05]  /*0ac0*/  @P1 BRA `(.L_x_2869) ;  /* 0x0000000000201947 */ /* 0x000fea0003800000 */
[----:B------:R-:W-:-:S04]  /*0ad0*/  LOP3.LUT R38, R13, 0x7ff00000, RZ, 0xc0, !PT ;  /* 0x7ff000000d267812 */ /* 0x000fc800078ec0ff */
[----:B------:R-:W-:Y:S01]  /*0ae0*/  ISETP.GE.U32.AND P1, PT, R9, R38, PT ;  /* 0x000000260900720c */ /* 0x000fe20003f26070 */
[----:B------:R-:W-:-:S03]  /*0af0*/  IMAD.MOV.U32 R38, RZ, RZ, RZ ;  /* 0x000000ffff267224 */ /* 0x000fc600078e00ff */
[----:B------:R-:W-:-:S04]  /*0b00*/  SEL R39, R42, 0x63400000, !P1 ;  /* 0x634000002a277807 */ /* 0x000fc80004800000 */
[----:B------:R-:W-:-:S04]  /*0b10*/  LOP3.LUT R39, R39, 0x80000000, R11, 0xf8, !PT ;  /* 0x8000000027277812 */ /* 0x000fc800078ef80b */
[----:B------:R-:W-:-:S06]  /*0b20*/  LOP3.LUT R39, R39, 0x100000, RZ, 0xfc, !PT ;  /* 0x0010000027277812 */ /* 0x000fcc00078efcff */
[----:B------:R-:W-:-:S10]  /*0b30*/  DFMA R34, R34, 2, -R38 ;  /* 0x400000002222782b */ /* 0x000fd40000000826 */
[----:B------:R-:W-:-:S07]  /*0b40*/  LOP3.LUT R43, R35, 0x7ff00000, RZ, 0xc0, !PT ;  /* 0x7ff00000232b7812 */ /* 0x000fce00078ec0ff */
.L_x_2869:
[----:B------:R-:W-:Y:S01]  /*0b50*/  VIADD R45, R43, 0xffffffff ;  /* 0xffffffff2b2d7836 */ /* 0x000fe20000000000 */
[----:B------:R-:W-:Y:S01]  /*0b60*/  @!P0 LOP3.LUT R44, R15, 0x7ff00000, RZ, 0xc0, !PT ;  /* 0x7ff000000f2c8812 */ /* 0x000fe200078ec0ff */
[----:B------:R-:W-:-:S03]  /*0b70*/  DMUL R38, R36, R34 ;  /* 0x0000002224267228 */ /* 0x000fc60000000000 */
[----:B------:R-:W-:Y:S02]  /*0b80*/  ISETP.GT.U32.AND P0, PT, R45, 0x7feffffe, PT ;  /* 0x7feffffe2d00780c */ /* 0x000fe40003f04070 */
[----:B------:R-:W-:-:S03]  /*0b90*/  IADD3 R45, PT, PT, R44, -0x1, RZ ;  /* 0xffffffff2c2d7810 */ /* 0x000fc60007ffe0ff */
[----:B------:R-:W-:Y:S01]  /*0ba0*/  DFMA R40, R38, -R14, R34 ;  /* 0x8000000e2628722b */ /* 0x000fe20000000022 */
[----:B------:R-:W-:-:S07]  /*0bb0*/  ISETP.GT.U32.OR P0, PT, R45, 0x7feffffe, P0 ;  /* 0x7feffffe2d00780c */ /* 0x000fce0000704470 */
[----:B------:R-:W-:-:S06]  /*0bc0*/  DFMA R40, R36, R40, R38 ;  /* 0x000000282428722b */ /* 0x000fcc0000000026 */
[----:B------:R-:W-:Y:S05]  /*0bd0*/  @P0 BRA `(.L_x_2870) ;  /* 0x00000000006c0947 */ /* 0x000fea0003800000 */
[----:B------:R-:W-:-:S04]  /*0be0*/  LOP3.LUT R36, R13, 0x7ff00000, RZ, 0xc0, !PT ;  /* 0x7ff000000d247812 */ /* 0x000fc800078ec0ff */
[CC--:B------:R-:W-:Y:S02]  /*0bf0*/  VIADDMNMX R10, R9.reuse, -R36.reuse, 0xb9600000, !PT ;  /* 0xb9600000090a7446 */ /* 0x0c0fe40007800924 */
[----:B------:R-:W-:Y:S02]  /*0c00*/  ISETP.GE.U32.AND P0, PT, R9, R36, PT ;  /* 0x000000240900720c */ /* 0x000fe40003f06070 */
[----:B------:R-:W-:Y:S01]  /*0c10*/  VIMNMX R9, PT, PT, R10, 0x46a00000, PT ;  /* 0x46a000000a097848 */ /* 0x000fe20003fe0100 */
[----:B------:R-:W-:Y:S01]  /*0c20*/  IMAD.MOV.U32 R10, RZ, RZ, RZ ;  /* 0x000000ffff0a7224 */ /* 0x000fe200078e00ff */
[----:B------:R-:W-:-:S05]  /*0c30*/  SEL R42, R42, 0x63400000, !P0 ;  /* 0x634000002a2a7807 */ /* 0x000fca0004000000 */
[----:B------:R-:W-:-:S04]  /*0c40*/  IMAD.IADD R9, R9, 0x1, -R42 ;  /* 0x0000000109097824 */ /* 0x000fc800078e0a2a */
[----:B------:R-:W-:-:S06]  /*0c50*/  VIADD R11, R9, 0x7fe00000 ;  /* 0x7fe00000090b7836 */ /* 0x000fcc0000000000 */
[----:B------:R-:W-:-:S10]  /*0c60*/  DMUL R36, R40, R10 ;  /* 0x0000000a28247228 */ /* 0x000fd40000000000 */
[----:B------:R-:W-:-:S13]  /*0c70*/  FSETP.GTU.AND P0, PT, |R37|, 1.469367938527859385e-39, PT ;  /* 0x001000002500780b */ /* 0x000fda0003f0c200 */
[----:B------:R-:W-:Y:S05]  /*0c80*/  @P0 BRA `(.L_x_2871) ;  /* 0x0000000000940947 */ /* 0x000fea0003800000 */
[----:B------:R-:W-:-:S06]  /*0c90*/  DFMA R14, R40, -R14, R34 ;  /* 0x8000000e280e722b */ /* 0x000fcc0000000022 */
[----:B------:R-:W-:-:S04]  /*0ca0*/  IMAD.MOV.U32 R14, RZ, RZ, RZ ;  /* 0x000000ffff0e7224 */ /* 0x000fc800078e00ff */
[C---:B------:R-:W-:Y:S02]  /*0cb0*/  FSETP.NEU.AND P0, PT, R15.reuse, RZ, PT ;  /* 0x000000ff0f00720b */ /* 0x040fe40003f0d000 */
[----:B------:R-:W-:-:S04]  /*0cc0*/  LOP3.LUT R13, R15, 0x80000000, R13, 0x48, !PT ;  /* 0x800000000f0d7812 */ /* 0x000fc800078e480d */
[----:B------:R-:W-:-:S07]  /*0cd0*/  LOP3.LUT R15, R13, R11, RZ, 0xfc, !PT ;  /* 0x0000000b0d0f7212 */ /* 0x000fce00078efcff */
[----:B------:R-:W-:Y:S05]  /*0ce0*/  @!P0 BRA `(.L_x_2871) ;  /* 0x00000000007c8947 */ /* 0x000fea0003800000 */
[----:B------:R-:W-:Y:S01]  /*0cf0*/  IMAD.MOV R11, RZ, RZ, -R9 ;  /* 0x000000ffff0b7224 */ /* 0x000fe200078e0a09 */
[----:B------:R-:W-:Y:S01]  /*0d00*/  DMUL.RP R14, R40, R14 ;  /* 0x0000000e280e7228 */ /* 0x000fe20000008000 */
[----:B------:R-:W-:Y:S01]  /*0d10*/  IMAD.MOV.U32 R10, RZ, RZ, RZ ;  /* 0x000000ffff0a7224 */ /* 0x000fe200078e00ff */
[----:B------:R-:W-:-:S05]  /*0d20*/  IADD3 R9, PT, PT, -R9, -0x43300000, RZ ;  /* 0xbcd0000009097810 */ /* 0x000fca0007ffe1ff */
[----:B------:R-:W-:-:S03]  /*0d30*/  DFMA R10, R36, -R10, R40 ;  /* 0x8000000a240a722b */ /* 0x000fc60000000028 */
[----:B------:R-:W-:-:S07]  /*0d40*/  LOP3.LUT R13, R15, R13, RZ, 0x3c, !PT ;  /* 0x0000000d0f0d7212 */ /* 0x000fce00078e3cff */
[----:B------:R-:W-:-:S04]  /*0d50*/  FSETP.NEU.AND P0, PT, |R11|, R9, PT ;  /* 0x000000090b00720b */ /* 0x000fc80003f0d200 */
[----:B------:R-:W-:Y:S02]  /*0d60*/  FSEL R36, R14, R36, !P0 ;  /* 0x000000240e247208 */ /* 0x000fe40004000000 */
[----:B------:R-:W-:Y:S01]  /*0d70*/  FSEL R37, R13, R37, !P0 ;  /* 0x000000250d257208 */ /* 0x000fe20004000000 */
[----:B------:R-:W-:Y:S06]  /*0d80*/  BRA `(.L_x_2871) ;  /* 0x0000000000547947 */ /* 0x000fec0003800000 */
.L_x_2870:
[----:B------:R-:W-:-:S14]  /*0d90*/  DSETP.NAN.AND P0, PT, R10, R10, PT ;  /* 0x0000000a0a00722a */ /* 0x000fdc0003f08000 */
[----:B------:R-:W-:Y:S05]  /*0da0*/  @P0 BRA `(.L_x_2872) ;  /* 0x0000000000440947 */ /* 0x000fea0003800000 */
[----:B------:R-:W-:-:S14]  /*0db0*/  DSETP.NAN.AND P0, PT, R12, R12, PT ;  /* 0x0000000c0c00722a */ /* 0x000fdc0003f08000 */
[----:B------:R-:W-:Y:S05]  /*0dc0*/  @P0 BRA `(.L_x_2873) ;  /* 0x0000000000300947 */ /* 0x000fea0003800000 */
[----:B------:R-:W-:Y:S01]  /*0dd0*/  ISETP.NE.AND P0, PT, R43, R44, PT ;  /* 0x0000002c2b00720c */ /* 0x000fe20003f05270 */
[----:B------:R-:W-:Y:S02]  /*0de0*/  IMAD.MOV.U32 R36, RZ, RZ, 0x0 ;  /* 0x00000000ff247424 */ /* 0x000fe400078e00ff */
[----:B------:R-:W-:-:S10]  /*0df0*/  IMAD.MOV.U32 R37, RZ, RZ, -0x80000 ;  /* 0xfff80000ff257424 */ /* 0x000fd400078e00ff */
[----:B------:R-:W-:Y:S05]  /*0e00*/  @!P0 BRA `(.L_x_2871) ;  /* 0x0000000000348947 */ /* 0x000fea0003800000 */
[----:B------:R-:W-:Y:S02]  /*0e10*/  ISETP.NE.AND P0, PT, R43, 0x7ff00000, PT ;  /* 0x7ff000002b00780c */ /* 0x000fe40003f05270 */
[----:B------:R-:W-:Y:S02]  /*0e20*/  LOP3.LUT R37, R11, 0x80000000, R13, 0x48, !PT ;  /* 0x800000000b257812 */ /* 0x000fe400078e480d */
[----:B------:R-:W-:-:S13]  /*0e30*/  ISETP.EQ.OR P0, PT, R44, RZ, !P0 ;  /* 0x000000ff2c00720c */ /* 0x000fda0004702670 */
[----:B------:R-:W-:Y:S02]  /*0e40*/  @P0 LOP3.LUT R9, R37, 0x7ff00000, RZ, 0xfc, !PT ;  /* 0x7ff0000025090812 */ /* 0x000fe400078efcff */
[----:B------:R-:W-:Y:S01]  /*0e50*/  @!P0 MOV R36, RZ ;  /* 0x000000ff00248202 */ /* 0x000fe20000000f00 */
[----:B------:R-:W-:Y:S02]  /*0e60*/  @P0 IMAD.MOV.U32 R36, RZ, RZ, RZ ;  /* 0x000000ffff240224 */ /* 0x000fe400078e00ff */
[----:B------:R-:W-:Y:S01]  /*0e70*/  @P0 IMAD.MOV.U32 R37, RZ, RZ, R9 ;  /* 0x000000ffff250224 */ /* 0x000fe200078e0009 */
[----:B------:R-:W-:Y:S06]  /*0e80*/  BRA `(.L_x_2871) ;  /* 0x0000000000147947 */ /* 0x000fec0003800000 */
.L_x_2873:
[----:B------:R-:W-:Y:S01]  /*0e90*/  LOP3.LUT R37, R13, 0x80000, RZ, 0xfc, !PT ;  /* 0x000800000d257812 */ /* 0x000fe200078efcff */
[----:B------:R-:W-:Y:S01]  /*0ea0*/  IMAD.MOV.U32 R36, RZ, RZ, R12 ;  /* 0x000000ffff247224 */ /* 0x000fe200078e000c */
[----:B------:R-:W-:Y:S06]  /*0eb0*/  BRA `(.L_x_2871) ;  /* 0x0000000000087947 */ /* 0x000fec0003800000 */
.L_x_2872:
[----:B------:R-:W-:Y:S01]  /*0ec0*/  LOP3.LUT R37, R11, 0x80000, RZ, 0xfc, !PT ;  /* 0x000800000b257812 */ /* 0x000fe200078efcff */
[----:B------:R-:W-:-:S07]  /*0ed0*/  IMAD.MOV.U32 R36, RZ, RZ, R10 ;  /* 0x000000ffff247224 */ /* 0x000fce00078e000a */
.L_x_2871:
[----:B------:R-:W-:Y:S02]  /*0ee0*/  IMAD.MOV.U32 R10, RZ, RZ, R0 ;  /* 0x000000ffff0a7224 */ /* 0x000fe400078e0000 */
[----:B------:R-:W-:-:S04]  /*0ef0*/  IMAD.MOV.U32 R11, RZ, RZ, 0x0 ;  /* 0x00000000ff0b7424 */ /* 0x000fc800078e00ff */
[----:B------:R-:W-:Y:S05]  /*0f00*/  RET.REL.NODEC R10 `(_Z16distributePointsIdEvPT_S1_S1_S1_Pii) ;  /* 0xfffffff00a3c7950 */ /* 0x000fea0003c3ffff */
.L_x_2874:
        /* <DEDUP_REMOVED lines=15> */
.L_x_2875:


//--------------------- .nv.global.init           --------------------------
	.section	.nv.global.init,"aw",@progbits
	.align	4
.nv.global.init:
	.type		N_EXTREMES,@object
	.size		N_EXTREMES,(.L_0 - N_EXTREMES)
N_EXTREMES:
        /*0000*/ 	.byte	0x04, 0x00, 0x00, 0x00
.L_0:


//--------------------- .nv.shared._ZN3cub18CUB_300001_SM_10006detail10radix_sort29DeviceRadixSortOnesweepKernelINS1_5radix10policy_hubIddyE10Policy1000ELNS0_9SortOrderE1EddyiiNS1_21identity_decomposer_tEEEvPT5_SB_PT3_PKSC_PT1_PKSG_PT2_PKSK_T4_iiT6_ --------------------------
	.section	.nv.shared._ZN3cub18CUB_300001_SM_10006detail10radix_sort29DeviceRadixSortOnesweepKernelINS1_5radix10policy_hubIddyE10Policy1000ELNS0_9SortOrderE1EddyiiNS1_21identity_decomposer_tEEEvPT5_SB_PT3_PKSC_PT1_PKSG_PT2_PKSK_T4_iiT6_,"aw",@nobits
	.sectionflags	@""
	.align	16
.nv.shared._ZN3cub18CUB_300001_SM_10006detail10radix_sort29DeviceRadixSortOnesweepKernelINS1_5radix10policy_hubIddyE10Policy1000ELNS0_9SortOrderE1EddyiiNS1_21identity_decomposer_tEEEvPT5_SB_PT3_PKSC_PT1_PKSG_PT2_PKSK_T4_iiT6_:
	.zero		39936


//--------------------- .nv.shared.reserved.0     --------------------------
	.section	.nv.shared.reserved.0,"aw",@nobits
	.weak		__nv_reservedSMEM_offset_0_alias
	.size		__nv_reservedSMEM_offset_0_alias, 0, 64
	.other		__nv_reservedSMEM_offset_0_alias,@"STO_CUDA_RESERVED_SHARED STV_DEFAULT"
__nv_reservedSMEM_offset_0_alias:
	.zero		0
	.zero		64


//--------------------- .nv.global                --------------------------
	.section	.nv.global,"aw",@nobits
.nv.global:
	.type		_ZN34_INTERNAL_31c18e32_4_k_cu_e54ef9a86thrust24THRUST_300001_SM_1000_NS12placeholders2_8E,@object
	.size		_ZN34_INTERNAL_31c18e32_4_k_cu_e54ef9a86thrust24THRUST_300001_SM_1000_NS12placeholders2_8E,(_ZN34_INTERNAL_31c18e32_4_k_cu_e54ef9a84cuda3std3__436_GLOBAL__N__31c18e32_4_k_cu_e54ef9a86ignoreE - _ZN34_INTERNAL_31c18e32_4_k_cu_e54ef9a86thrust24THRUST_300001_SM_1000_NS12placeholders2_8E)
_ZN34_INTERNAL_31c18e32_4_k_cu_e54ef9a86thrust24THRUST_300001_SM_1000_NS12placeholders2_8E:
	.zero		1
	.type		_ZN34_INTERNAL_31c18e32_4_k_cu_e54ef9a84cuda3std3__436_GLOBAL__N__31c18e32_4_k_cu_e54ef9a86ignoreE,@object
	.size		_ZN34_INTERNAL_31c18e32_4_k_cu_e54ef9a84cuda3std3__436_GLOBAL__N__31c18e32_4_k_cu_e54ef9a86ignoreE,(_ZN34_INTERNAL_31c18e32_4_k_cu_e54ef9a84cuda3std6ranges3__45__cpo4dataE - _ZN34_INTERNAL_31c18e32_4_k_cu_e54ef9a84cuda3std3__436_GLOBAL__N__31c18e32_4_k_cu_e54ef9a86ignoreE)
_ZN34_INTERNAL_31c18e32_4_k_cu_e54ef9a84cuda3std3__436_GLOBAL__N__31c18e32_4_k_cu_e54ef9a86ignoreE:
	.zero		1
	.type		_ZN34_INTERNAL_31c18e32_4_k_cu_e54ef9a84cuda3std6ranges3__45__cpo4dataE,@object
	.size		_ZN34_INTERNAL_31c18e32_4_k_cu_e54ef9a84cuda3std6ranges3__45__cpo4dataE,(_ZN34_INTERNAL_31c18e32_4_k_cu_e54ef9a86thrust24THRUST_300001_SM_1000_NS6system3cpp3parE - _ZN34_INTERNAL_31c18e32_4_k_cu_e54ef9a84cuda3std6ranges3__45__cpo4dataE)
_ZN34_INTERNAL_31c18e32_4_k_cu_e54ef9a84cuda3std6ranges3__45__cpo4dataE:
	.zero		1
	.type		_ZN34_INTERNAL_31c18e32_4_k_cu_e54ef9a86thrust24THRUST_300001_SM_1000_NS6system3cpp3parE,@object
	.size		_ZN34_INTERNAL_31c18e32_4_k_cu_e54ef9a86thrust24THRUST_300001_SM_1000_NS6system3cpp3parE,(_ZN34_INTERNAL_31c18e32_4_k_cu_e54ef9a84cuda3std3__45__cpo5beginE - _ZN34_INTERNAL_31c18e32_4_k_cu_e54ef9a86thrust24THRUST_300001_SM_1000_NS6system3cpp3parE)
_ZN34_INTERNAL_31c18e32_4_k_cu_e54ef9a86thrust24THRUST_300001_SM_1000_NS6system3cpp3parE:
	.zero		1
	.type		_ZN34_INTERNAL_31c18e32_4_k_cu_e54ef9a84cuda3std3__45__cpo5beginE,@object
	.size		_ZN34_INTERNAL_31c18e32_4_k_cu_e54ef9a84cuda3std3__45__cpo5beginE,(_ZN34_INTERNAL_31c18e32_4_k_cu_e54ef9a84cuda3std6ranges3__45__cpo5beginE - _ZN34_INTERNAL_31c18e32_4_k_cu_e54ef9a84cuda3std3__45__cpo5beginE)
_ZN34_INTERNAL_31c18e32_4_k_cu_e54ef9a84cuda3std3__45__cpo5beginE:
	.zero		1
	.type		_ZN34_INTERNAL_31c18e32_4_k_cu_e54ef9a84cuda3std6ranges3__45__cpo5beginE,@object
	.size		_ZN34_INTERNAL_31c18e32_4_k_cu_e54ef9a84cuda3std6ranges3__45__cpo5beginE,(_ZN34_INTERNAL_31c18e32_4_k_cu_e54ef9a86thrust24THRUST_300001_SM_1000_NS6deviceE - _ZN34_INTERNAL_31c18e32_4_k_cu_e54ef9a84cuda3std6ranges3__45__cpo5beginE)
_ZN34_INTERNAL_31c18e32_4_k_cu_e54ef9a84cuda3std6ranges3__45__cpo5beginE:
	.zero		1
	.type		_ZN34_INTERNAL_31c18e32_4_k_cu_e54ef9a86thrust24THRUST_300001_SM_1000_NS6deviceE,@object
	.size		_ZN34_INTERNAL_31c18e32_4_k_cu_e54ef9a86thrust24THRUST_300001_SM_1000_NS6deviceE,(_ZN34_INTERNAL_31c18e32_4_k_cu_e54ef9a84cuda3std3__47nulloptE - _ZN34_INTERNAL_31c18e32_4_k_cu_e54ef9a86thrust24THRUST_300001_SM_1000_NS6deviceE)
_ZN34_INTERNAL_31c18e32_4_k_cu_e54ef9a86thrust24THRUST_300001_SM_1000_NS6deviceE:
	.zero		1
	.type		_ZN34_INTERNAL_31c18e32_4_k_cu_e54ef9a84cuda3std3__47nulloptE,@object
	.size		_ZN34_INTERNAL_31c18e32_4_k_cu_e54ef9a84cuda3std3__47nulloptE,(_ZN34_INTERNAL_31c18e32_4_k_cu_e54ef9a84cuda3std6ranges3__45__cpo8distanceE - _ZN34_INTERNAL_31c18e32_4_k_cu_e54ef9a84cuda3std3__47nulloptE)
_ZN34_INTERNAL_31c18e32_4_k_cu_e54ef9a84cuda3std3__47nulloptE:
	.zero		1
	.type		_ZN34_INTERNAL_31c18e32_4_k_cu_e54ef9a84cuda3std6ranges3__45__cpo8distanceE,@object
	.size		_ZN34_INTERNAL_31c18e32_4_k_cu_e54ef9a84cuda3std6ranges3__45__cpo8distanceE,(_ZN34_INTERNAL_31c18e32_4_k_cu_e54ef9a86thrust24THRUST_300001_SM_1000_NS12placeholders2_4E - _ZN34_INTERNAL_31c18e32_4_k_cu_e54ef9a84cuda3std6ranges3__45__cpo8distanceE)
_ZN34_INTERNAL_31c18e32_4_k_cu_e54ef9a84cuda3std6ranges3__45__cpo8distanceE:
	.zero		1
	.type		_ZN34_INTERNAL_31c18e32_4_k_cu_e54ef9a86thrust24THRUST_300001_SM_1000_NS12placeholders2_4E,@object
	.size		_ZN34_INTERNAL_31c18e32_4_k_cu_e54ef9a86thrust24THRUST_300001_SM_1000_NS12placeholders2_4E,(_ZN34_INTERNAL_31c18e32_4_k_cu_e54ef9a84cuda3std3__45__cpo6rbeginE - _ZN34_INTERNAL_31c18e32_4_k_cu_e54ef9a86thrust24THRUST_300001_SM_1000_NS12placeholders2_4E)
_ZN34_INTERNAL_31c18e32_4_k_cu_e54ef9a86thrust24THRUST_300001_SM_1000_NS12placeholders2_4E:
	.zero		1
	.type		_ZN34_INTERNAL_31c18e32_4_k_cu_e54ef9a84cuda3std3__45__cpo6rbeginE,@object
	.size		_ZN34_INTERNAL_31c18e32_4_k_cu_e54ef9a84cuda3std3__45__cpo6rbeginE,(_ZN34_INTERNAL_31c18e32_4_k_cu_e54ef9a84cuda3std6ranges3__45__cpo7advanceE - _ZN34_INTERNAL_31c18e32_4_k_cu_e54ef9a84cuda3std3__45__cpo6rbeginE)
_ZN34_INTERNAL_31c18e32_4_k_cu_e54ef9a84cuda3std3__45__cpo6rbeginE:
	.zero		1
	.type		_ZN34_INTERNAL_31c18e32_4_k_cu_e54ef9a84cuda3std6ranges3__45__cpo7advanceE,@object
	.size		_ZN34_INTERNAL_31c18e32_4_k_cu_e54ef9a84cuda3std6ranges3__45__cpo7advanceE,(_ZN34_INTERNAL_31c18e32_4_k_cu_e54ef9a86thrust24THRUST_300001_SM_1000_NS12placeholders3_10E - _ZN34_INTERNAL_31c18e32_4_k_cu_e54ef9a84cuda3std6ranges3__45__cpo7advanceE)
_ZN34_INTERNAL_31c18e32_4_k_cu_e54ef9a84cuda3std6ranges3__45__cpo7advanceE:
	.zero		1
	.type		_ZN34_INTERNAL_31c18e32_4_k_cu_e54ef9a86thrust24THRUST_300001_SM_1000_NS12placeholders3_10E,@object
	.size		_ZN34_INTERNAL_31c18e32_4_k_cu_e54ef9a86thrust24THRUST_300001_SM_1000_NS12placeholders3_10E,(_ZN34_INTERNAL_31c18e32_4_k_cu_e54ef9a84cuda3std3__48in_placeE - _ZN34_INTERNAL_31c18e32_4_k_cu_e54ef9a86thrust24THRUST_300001_SM_1000_NS12placeholders3_10E)
_ZN34_INTERNAL_31c18e32_4_k_cu_e54ef9a86thrust24THRUST_300001_SM_1000_NS12placeholders3_10E:
	.zero		1
	.type		_ZN34_INTERNAL_31c18e32_4_k_cu_e54ef9a84cuda3std3__48in_placeE,@object
	.size		_ZN34_INTERNAL_31c18e32_4_k_cu_e54ef9a84cuda3std3__48in_placeE,(_ZN34_INTERNAL_31c18e32_4_k_cu_e54ef9a84cuda3std6ranges3__45__cpo4sizeE - _ZN34_INTERNAL_31c18e32_4_k_cu_e54ef9a84cuda3std3__48in_placeE)
_ZN34_INTERNAL_31c18e32_4_k_cu_e54ef9a84cuda3std3__48in_placeE:
	.zero		1
	.type		_ZN34_INTERNAL_31c18e32_4_k_cu_e54ef9a84cuda3std6ranges3__45__cpo4sizeE,@object
	.size		_ZN34_INTERNAL_31c18e32_4_k_cu_e54ef9a84cuda3std6ranges3__45__cpo4sizeE,(_ZN34_INTERNAL_31c18e32_4_k_cu_e54ef9a86thrust24THRUST_300001_SM_1000_NS12placeholders2_2E - _ZN34_INTERNAL_31c18e32_4_k_cu_e54ef9a84cuda3std6ranges3__45__cpo4sizeE)
_ZN34_INTERNAL_31c18e32_4_k_cu_e54ef9a84cuda3std6ranges3__45__cpo4sizeE:
	.zero		1
	.type		_ZN34_INTERNAL_31c18e32_4_k_cu_e54ef9a86thrust24THRUST_300001_SM_1000_NS12placeholders2_2E,@object
	.size		_ZN34_INTERNAL_31c18e32_4_k_cu_e54ef9a86thrust24THRUST_300001_SM_1000_NS12placeholders2_2E,(_ZN34_INTERNAL_31c18e32_4_k_cu_e54ef9a84cuda3std3__45__cpo6cbeginE - _ZN34_INTERNAL_31c18e32_4_k_cu_e54ef9a86thrust24THRUST_300001_SM_1000_NS12placeholders2_2E)
_ZN34_INTERNAL_31c18e32_4_k_cu_e54ef9a86thrust24THRUST_300001_SM_1000_NS12placeholders2_2E:
	.zero		1
	.type		_ZN34_INTERNAL_31c18e32_4_k_cu_e54ef9a84cuda3std3__45__cpo6cbeginE,@object
	.size		_ZN34_INTERNAL_31c18e32_4_k_cu_e54ef9a84cuda3std3__45__cpo6cbeginE,(_ZN34_INTERNAL_31c18e32_4_k_cu_e54ef9a84cuda3std6ranges3__45__cpo6cbeginE - _ZN34_INTERNAL_31c18e32_4_k_cu_e54ef9a84cuda3std3__45__cpo6cbeginE)
_ZN34_INTERNAL_31c18e32_4_k_cu_e54ef9a84cuda3std3__45__cpo6cbeginE:
	.zero		1
	.type		_ZN34_INTERNAL_31c18e32_4_k_cu_e54ef9a84cuda3std6ranges3__45__cpo6cbeginE,@object
	.size		_ZN34_INTERNAL_31c18e32_4_k_cu_e54ef9a84cuda3std6ranges3__45__cpo6cbeginE,(_ZN34_INTERNAL_31c18e32_4_k_cu_e54ef9a86thrust24THRUST_300001_SM_1000_NS12placeholders2_6E - _ZN34_INTERNAL_31c18e32_4_k_cu_e54ef9a84cuda3std6ranges3__45__cpo6cbeginE)
_ZN34_INTERNAL_31c18e32_4_k_cu_e54ef9a84cuda3std6ranges3__45__cpo6cbeginE:
	.zero		1
	.type		_ZN34_INTERNAL_31c18e32_4_k_cu_e54ef9a86thrust24THRUST_300001_SM_1000_NS12placeholders2_6E,@object
	.size		_ZN34_INTERNAL_31c18e32_4_k_cu_e54ef9a86thrust24THRUST_300001_SM_1000_NS12placeholders2_6E,(_ZN34_INTERNAL_31c18e32_4_k_cu_e54ef9a84cuda3std3__45__cpo7crbeginE - _ZN34_INTERNAL_31c18e32_4_k_cu_e54ef9a86thrust24THRUST_300001_SM_1000_NS12placeholders2_6E)
_ZN34_INTERNAL_31c18e32_4_k_cu_e54ef9a86thrust24THRUST_300001_SM_1000_NS12placeholders2_6E:
	.zero		1
	.type		_ZN34_INTERNAL_31c18e32_4_k_cu_e54ef9a84cuda3std3__45__cpo7crbeginE,@object
	.size		_ZN34_INTERNAL_31c18e32_4_k_cu_e54ef9a84cuda3std3__45__cpo7crbeginE,(_ZN34_INTERNAL_31c18e32_4_k_cu_e54ef9a84cuda3std6ranges3__45__cpo4nextE - _ZN34_INTERNAL_31c18e32_4_k_cu_e54ef9a84cuda3std3__45__cpo7crbeginE)
_ZN34_INTERNAL_31c18e32_4_k_cu_e54ef9a84cuda3std3__45__cpo7crbeginE:
	.zero		1
	.type		_ZN34_INTERNAL_31c18e32_4_k_cu_e54ef9a84cuda3std6ranges3__45__cpo4nextE,@object
	.size		_ZN34_INTERNAL_31c18e32_4_k_cu_e54ef9a84cuda3std6ranges3__45__cpo4nextE,(_ZN34_INTERNAL_31c18e32_4_k_cu_e54ef9a84cuda3std6ranges3__45__cpo4swapE - _ZN34_INTERNAL_31c18e32_4_k_cu_e54ef9a84cuda3std6ranges3__45__cpo4nextE)
_ZN34_INTERNAL_31c18e32_4_k_cu_e54ef9a84cuda3std6ranges3__45__cpo4nextE:
	.zero		1
	.type		_ZN34_INTERNAL_31c18e32_4_k_cu_e54ef9a84cuda3std6ranges3__45__cpo4swapE,@object
	.size		_ZN34_INTERNAL_31c18e32_4_k_cu_e54ef9a84cuda3std6ranges3__45__cpo4swapE,(_ZN34_INTERNAL_31c18e32_4_k_cu_e54ef9a86thrust24THRUST_300001_SM_1000_NS8cuda_cub10par_nosyncE - _ZN34_INTERNAL_31c18e32_4_k_cu_e54ef9a84cuda3std6ranges3__45__cpo4swapE)
_ZN34_INTERNAL_31c18e32_4_k_cu_e54ef9a84cuda3std6ranges3__45__cpo4swapE:
	.zero		1
	.type		_ZN34_INTERNAL_31c18e32_4_k_cu_e54ef9a86thrust24THRUST_300001_SM_1000_NS8cuda_cub10par_nosyncE,@object
	.size		_ZN34_INTERNAL_31c18e32_4_k_cu_e54ef9a86thrust24THRUST_300001_SM_1000_NS8cuda_cub10par_nosyncE,(_ZN34_INTERNAL_31c18e32_4_k_cu_e54ef9a86thrust24THRUST_300001_SM_1000_NS3seqE - _ZN34_INTERNAL_31c18e32_4_k_cu_e54ef9a86thrust24THRUST_300001_SM_1000_NS8cuda_cub10par_nosyncE)
_ZN34_INTERNAL_31c18e32_4_k_cu_e54ef9a86thrust24THRUST_300001_SM_1000_NS8cuda_cub10par_nosyncE:
	.zero		1
	.type		_ZN34_INTERNAL_31c18e32_4_k_cu_e54ef9a86thrust24THRUST_300001_SM_1000_NS3seqE,@object
	.size		_ZN34_INTERNAL_31c18e32_4_k_cu_e54ef9a86thrust24THRUST_300001_SM_1000_NS3seqE,(_ZN34_INTERNAL_31c18e32_4_k_cu_e54ef9a84cuda3std3__420unreachable_sentinelE - _ZN34_INTERNAL_31c18e32_4_k_cu_e54ef9a86thrust24THRUST_300001_SM_1000_NS3seqE)
_ZN34_INTERNAL_31c18e32_4_k_cu_e54ef9a86thrust24THRUST_300001_SM_1000_NS3seqE:
	.zero		1
	.type		_ZN34_INTERNAL_31c18e32_4_k_cu_e54ef9a84cuda3std3__420unreachable_sentinelE,@object
	.size		_ZN34_INTERNAL_31c18e32_4_k_cu_e54ef9a84cuda3std3__420unreachable_sentinelE,(_ZN34_INTERNAL_31c18e32_4_k_cu_e54ef9a84cuda3std6ranges3__45__cpo5ssizeE - _ZN34_INTERNAL_31c18e32_4_k_cu_e54ef9a84cuda3std3__420unreachable_sentinelE)
_ZN34_INTERNAL_31c18e32_4_k_cu_e54ef9a84cuda3std3__420unreachable_sentinelE:
	.zero		1
	.type		_ZN34_INTERNAL_31c18e32_4_k_cu_e54ef9a84cuda3std6ranges3__45__cpo5ssizeE,@object
	.size		_ZN34_INTERNAL_31c18e32_4_k_cu_e54ef9a84cuda3std6ranges3__45__cpo5ssizeE,(_ZN34_INTERNAL_31c18e32_4_k_cu_e54ef9a86thrust24THRUST_300001_SM_1000_NS12placeholders2_3E - _ZN34_INTERNAL_31c18e32_4_k_cu_e54ef9a84cuda3std6ranges3__45__cpo5ssizeE)
_ZN34_INTERNAL_31c18e32_4_k_cu_e54ef9a84cuda3std6ranges3__45__cpo5ssizeE:
	.zero		1
	.type		_ZN34_INTERNAL_31c18e32_4_k_cu_e54ef9a86thrust24THRUST_300001_SM_1000_NS12placeholders2_3E,@object
	.size		_ZN34_INTERNAL_31c18e32_4_k_cu_e54ef9a86thrust24THRUST_300001_SM_1000_NS12placeholders2_3E,(_ZN34_INTERNAL_31c18e32_4_k_cu_e54ef9a84cuda3std3__45__cpo4cendE - _ZN34_INTERNAL_31c18e32_4_k_cu_e54ef9a86thrust24THRUST_300001_SM_1000_NS12placeholders2_3E)
_ZN34_INTERNAL_31c18e32_4_k_cu_e54ef9a86thrust24THRUST_300001_SM_1000_NS12placeholders2_3E:
	.zero		1
	.type		_ZN34_INTERNAL_31c18e32_4_k_cu_e54ef9a84cuda3std3__45__cpo4cendE,@object
	.size		_ZN34_INTERNAL_31c18e32_4_k_cu_e54ef9a84cuda3std3__45__cpo4cendE,(_ZN34_INTERNAL_31c18e32_4_k_cu_e54ef9a84cuda3std6ranges3__45__cpo4cendE - _ZN34_INTERNAL_31c18e32_4_k_cu_e54ef9a84cuda3std3__45__cpo4cendE)
_ZN34_INTERNAL_31c18e32_4_k_cu_e54ef9a84cuda3std3__45__cpo4cendE:
	.zero		1
	.type		_ZN34_INTERNAL_31c18e32_4_k_cu_e54ef9a84cuda3std6ranges3__45__cpo4cendE,@object
	.size		_ZN34_INTERNAL_31c18e32_4_k_cu_e54ef9a84cuda3std6ranges3__45__cpo4cendE,(_ZN34_INTERNAL_31c18e32_4_k_cu_e54ef9a86thrust24THRUST_300001_SM_1000_NS12placeholders2_7E - _ZN34_INTERNAL_31c18e32_4_k_cu_e54ef9a84cuda3std6ranges3__45__cpo4cendE)
_ZN34_INTERNAL_31c18e32_4_k_cu_e54ef9a84cuda3std6ranges3__45__cpo4cendE:
	.zero		1
	.type		_ZN34_INTERNAL_31c18e32_4_k_cu_e54ef9a86thrust24THRUST_300001_SM_1000_NS12placeholders2_7E,@object
	.size		_ZN34_INTERNAL_31c18e32_4_k_cu_e54ef9a86thrust24THRUST_300001_SM_1000_NS12placeholders2_7E,(_ZN34_INTERNAL_31c18e32_4_k_cu_e54ef9a84cuda3std3__45__cpo5crendE - _ZN34_INTERNAL_31c18e32_4_k_cu_e54ef9a86thrust24THRUST_300001_SM_1000_NS12placeholders2_7E)
_ZN34_INTERNAL_31c18e32_4_k_cu_e54ef9a86thrust24THRUST_300001_SM_1000_NS12placeholders2_7E:
	.zero		1
	.type		_ZN34_INTERNAL_31c18e32_4_k_cu_e54ef9a84cuda3std3__45__cpo5crendE,@object
	.size		_ZN34_INTERNAL_31c18e32_4_k_cu_e54ef9a84cuda3std3__45__cpo5crendE,(_ZN34_INTERNAL_31c18e32_4_k_cu_e54ef9a84cuda3std6ranges3__45__cpo4prevE - _ZN34_INTERNAL_31c18e32_4_k_cu_e54ef9a84cuda3std3__45__cpo5crendE)
_ZN34_INTERNAL_31c18e32_4_k_cu_e54ef9a84cuda3std3__45__cpo5crendE:
	.zero		1
	.type		_ZN34_INTERNAL_31c18e32_4_k_cu_e54ef9a84cuda3std6ranges3__45__cpo4prevE,@object
	.size		_ZN34_INTERNAL_31c18e32_4_k_cu_e54ef9a84cuda3std6ranges3__45__cpo4prevE,(_ZN34_INTERNAL_31c18e32_4_k_cu_e54ef9a84cuda3std6ranges3__45__cpo9iter_moveE - _ZN34_INTERNAL_31c18e32_4_k_cu_e54ef9a84cuda3std6ranges3__45__cpo4prevE)
_ZN34_INTERNAL_31c18e32_4_k_cu_e54ef9a84cuda3std6ranges3__45__cpo4prevE:
	.zero		1
	.type		_ZN34_INTERNAL_31c18e32_4_k_cu_e54ef9a84cuda3std6ranges3__45__cpo9iter_moveE,@object
	.size		_ZN34_INTERNAL_31c18e32_4_k_cu_e54ef9a84cuda3std6ranges3__45__cpo9iter_moveE,(_ZN34_INTERNAL_31c18e32_4_k_cu_e54ef9a86thrust24THRUST_300001_SM_1000_NS6system6detail10sequential3seqE - _ZN34_INTERNAL_31c18e32_4_k_cu_e54ef9a84cuda3std6ranges3__45__cpo9iter_moveE)
_ZN34_INTERNAL_31c18e32_4_k_cu_e54ef9a84cuda3std6ranges3__45__cpo9iter_moveE:
	.zero		1
	.type		_ZN34_INTERNAL_31c18e32_4_k_cu_e54ef9a86thrust24THRUST_300001_SM_1000_NS6system6detail10sequential3seqE,@object
	.size		_ZN34_INTERNAL_31c18e32_4_k_cu_e54ef9a86thrust24THRUST_300001_SM_1000_NS6system6detail10sequential3seqE,(_ZN34_INTERNAL_31c18e32_4_k_cu_e54ef9a86thrust24THRUST_300001_SM_1000_NS12placeholders2_9E - _ZN34_INTERNAL_31c18e32_4_k_cu_e54ef9a86thrust24THRUST_300001_SM_1000_NS6system6detail10sequential3seqE)
_ZN34_INTERNAL_31c18e32_4_k_cu_e54ef9a86thrust24THRUST_300001_SM_1000_NS6system6detail10sequential3seqE:
	.zero		1
	.type		_ZN34_INTERNAL_31c18e32_4_k_cu_e54ef9a86thrust24THRUST_300001_SM_1000_NS12placeholders2_9E,@object
	.size		_ZN34_INTERNAL_31c18e32_4_k_cu_e54ef9a86thrust24THRUST_300001_SM_1000_NS12placeholders2_9E,(_ZN34_INTERNAL_31c18e32_4_k_cu_e54ef9a84cuda3std3__419piecewise_constructE - _ZN34_INTERNAL_31c18e32_4_k_cu_e54ef9a86thrust24THRUST_300001_SM_1000_NS12placeholders2_9E)
_ZN34_INTERNAL_31c18e32_4_k_cu_e54ef9a86thrust24THRUST_300001_SM_1000_NS12placeholders2_9E:
	.zero		1
	.type		_ZN34_INTERNAL_31c18e32_4_k_cu_e54ef9a84cuda3std3__419piecewise_constructE,@object
	.size		_ZN34_INTERNAL_31c18e32_4_k_cu_e54ef9a84cuda3std3__419piecewise_constructE,(_ZN34_INTERNAL_31c18e32_4_k_cu_e54ef9a84cuda3std6ranges3__45__cpo5cdataE - _ZN34_INTERNAL_31c18e32_4_k_cu_e54ef9a84cuda3std3__419piecewise_constructE)
_ZN34_INTERNAL_31c18e32_4_k_cu_e54ef9a84cuda3std3__419piecewise_constructE:
	.zero		1
	.type		_ZN34_INTERNAL_31c18e32_4_k_cu_e54ef9a84cuda3std6ranges3__45__cpo5cdataE,@object
	.size		_ZN34_INTERNAL_31c18e32_4_k_cu_e54ef9a84cuda3std6ranges3__45__cpo5cdataE,(_ZN34_INTERNAL_31c18e32_4_k_cu_e54ef9a86thrust24THRUST_300001_SM_1000_NS12placeholders2_1E - _ZN34_INTERNAL_31c18e32_4_k_cu_e54ef9a84cuda3std6ranges3__45__cpo5cdataE)
_ZN34_INTERNAL_31c18e32_4_k_cu_e54ef9a84cuda3std6ranges3__45__cpo5cdataE:
	.zero		1
	.type		_ZN34_INTERNAL_31c18e32_4_k_cu_e54ef9a86thrust24THRUST_300001_SM_1000_NS12placeholders2_1E,@object
	.size		_ZN34_INTERNAL_31c18e32_4_k_cu_e54ef9a86thrust24THRUST_300001_SM_1000_NS12placeholders2_1E,(_ZN34_INTERNAL_31c18e32_4_k_cu_e54ef9a84cuda3std3__45__cpo3endE - _ZN34_INTERNAL_31c18e32_4_k_cu_e54ef9a86thrust24THRUST_300001_SM_1000_NS12placeholders2_1E)
_ZN34_INTERNAL_31c18e32_4_k_cu_e54ef9a86thrust24THRUST_300001_SM_1000_NS12placeholders2_1E:
	.zero		1
	.type		_ZN34_INTERNAL_31c18e32_4_k_cu_e54ef9a84cuda3std3__45__cpo3endE,@object
	.size		_ZN34_INTERNAL_31c18e32_4_k_cu_e54ef9a84cuda3std3__45__cpo3endE,(_ZN34_INTERNAL_31c18e32_4_k_cu_e54ef9a84cuda3std6ranges3__45__cpo3endE - _ZN34_INTERNAL_31c18e32_4_k_cu_e54ef9a84cuda3std3__45__cpo3endE)
_ZN34_INTERNAL_31c18e32_4_k_cu_e54ef9a84cuda3std3__45__cpo3endE:
	.zero		1
	.type		_ZN34_INTERNAL_31c18e32_4_k_cu_e54ef9a84cuda3std6ranges3__45__cpo3endE,@object
	.size		_ZN34_INTERNAL_31c18e32_4_k_cu_e54ef9a84cuda3std6ranges3__45__cpo3endE,(_ZN34_INTERNAL_31c18e32_4_k_cu_e54ef9a86thrust24THRUST_300001_SM_1000_NS12placeholders2_5E - _ZN34_INTERNAL_31c18e32_4_k_cu_e54ef9a84cuda3std6ranges3__45__cpo3endE)
_ZN34_INTERNAL_31c18e32_4_k_cu_e54ef9a84cuda3std6ranges3__45__cpo3endE:
	.zero		1
	.type		_ZN34_INTERNAL_31c18e32_4_k_cu_e54ef9a86thrust24THRUST_300001_SM_1000_NS12placeholders2_5E,@object
	.size		_ZN34_INTERNAL_31c18e32_4_k_cu_e54ef9a86thrust24THRUST_300001_SM_1000_NS12placeholders2_5E,(_ZN34_INTERNAL_31c18e32_4_k_cu_e54ef9a84cuda3std3__45__cpo4rendE - _ZN34_INTERNAL_31c18e32_4_k_cu_e54ef9a86thrust24THRUST_300001_SM_1000_NS12placeholders2_5E)
_ZN34_INTERNAL_31c18e32_4_k_cu_e54ef9a86thrust24THRUST_300001_SM_1000_NS12placeholders2_5E:
	.zero		1
	.type		_ZN34_INTERNAL_31c18e32_4_k_cu_e54ef9a84cuda3std3__45__cpo4rendE,@object
	.size		_ZN34_INTERNAL_31c18e32_4_k_cu_e54ef9a84cuda3std3__45__cpo4rendE,(_ZN34_INTERNAL_31c18e32_4_k_cu_e54ef9a84cuda3std6ranges3__45__cpo9iter_swapE - _ZN34_INTERNAL_31c18e32_4_k_cu_e54ef9a84cuda3std3__45__cpo4rendE)
_ZN34_INTERNAL_31c18e32_4_k_cu_e54ef9a84cuda3std3__45__cpo4rendE:
	.zero		1
	.type		_ZN34_INTERNAL_31c18e32_4_k_cu_e54ef9a84cuda3std6ranges3__45__cpo9iter_swapE,@object
	.size		_ZN34_INTERNAL_31c18e32_4_k_cu_e54ef9a84cuda3std6ranges3__45__cpo9iter_swapE,(_ZN34_INTERNAL_31c18e32_4_k_cu_e54ef9a84cuda3std3__48unexpectE - _ZN34_INTERNAL_31c18e32_4_k_cu_e54ef9a84cuda3std6ranges3__45__cpo9iter_swapE)
_ZN34_INTERNAL_31c18e32_4_k_cu_e54ef9a84cuda3std6ranges3__45__cpo9iter_swapE:
	.zero		1
	.type		_ZN34_INTERNAL_31c18e32_4_k_cu_e54ef9a84cuda3std3__48unexpectE,@object
	.size		_ZN34_INTERNAL_31c18e32_4_k_cu_e54ef9a84cuda3std3__48unexpectE,(_ZN34_INTERNAL_31c18e32_4_k_cu_e54ef9a86thrust24THRUST_300001_SM_1000_NS8cuda_cub3parE - _ZN34_INTERNAL_31c18e32_4_k_cu_e54ef9a84cuda3std3__48unexpectE)
_ZN34_INTERNAL_31c18e32_4_k_cu_e54ef9a84cuda3std3__48unexpectE:
	.zero		1
	.type		_ZN34_INTERNAL_31c18e32_4_k_cu_e54ef9a86thrust24THRUST_300001_SM_1000_NS8cuda_cub3parE,@object
	.size		_ZN34_INTERNAL_31c18e32_4_k_cu_e54ef9a86thrust24THRUST_300001_SM_1000_NS8cuda_cub3parE,(.L_30 - _ZN34_INTERNAL_31c18e32_4_k_cu_e54ef9a86thrust24THRUST_300001_SM_1000_NS8cuda_cub3parE)
_ZN34_INTERNAL_31c18e32_4_k_cu_e54ef9a86thrust24THRUST_300001_SM_1000_NS8cuda_cub3parE:
	.zero		1
.L_30:


//--------------------- .nv.shared._ZN3cub18CUB_300001_SM_10006detail10radix_sort30DeviceRadixSortHistogramKernelINS1_5radix10policy_hubIddyE10Policy1000ELNS0_9SortOrderE1EdyNS1_21identity_decomposer_tEEEvPT2_PKT1_SA_iiT3_ --------------------------
	.section	.nv.shared._ZN3cub18CUB_300001_SM_10006detail10radix_sort30DeviceRadixSortHistogramKernelINS1_5radix10policy_hubIddyE10Policy1000ELNS0_9SortOrderE1EdyNS1_21identity_decomposer_tEEEvPT2_PKT1_SA_iiT3_,"aw",@nobits
	.sectionflags	@""
	.align	16
.nv.shared._ZN3cub18CUB_300001_SM_10006detail10radix_sort30DeviceRadixSortHistogramKernelINS1_5radix10policy_hubIddyE10Policy1000ELNS0_9SortOrderE1EdyNS1_21identity_decomposer_tEEEvPT2_PKT1_SA_iiT3_:
	.zero		9216


//--------------------- .nv.shared._ZN3cub18CUB_300001_SM_10006detail10radix_sort31DeviceRadixSortSingleTileKernelINS1_5radix10policy_hubIddyE10Policy1000ELNS0_9SortOrderE1EddyNS1_21identity_decomposer_tEEEvPKT1_PSA_PKT2_PSE_T3_iiT4_ --------------------------
	.section	.nv.shared._ZN3cub18CUB_300001_SM_10006detail10radix_sort31DeviceRadixSortSingleTileKernelINS1_5radix10policy_hubIddyE10Policy1000ELNS0_9SortOrderE1EddyNS1_21identity_decomposer_tEEEvPKT1_PSA_PKT2_PSE_T3_iiT4_,"aw",@nobits
	.sectionflags	@""
	.align	16
.nv.shared._ZN3cub18CUB_300001_SM_10006detail10radix_sort31DeviceRadixSortSingleTileKernelINS1_5radix10policy_hubIddyE10Policy1000ELNS0_9SortOrderE1EddyNS1_21identity_decomposer_tEEEvPKT1_PSA_PKT2_PSE_T3_iiT4_:
	.zero		34880


//--------------------- .nv.shared._ZN3cub18CUB_300001_SM_10006detail10radix_sort29DeviceRadixSortOnesweepKernelINS1_5radix10policy_hubIddyE10Policy1000ELNS0_9SortOrderE0EddyiiNS1_21identity_decomposer_tEEEvPT5_SB_PT3_PKSC_PT1_PKSG_PT2_PKSK_T4_iiT6_ --------------------------
	.section	.nv.shared._ZN3cub18CUB_300001_SM_10006detail10radix_sort29DeviceRadixSortOnesweepKernelINS1_5radix10policy_hubIddyE10Policy1000ELNS0_9SortOrderE0EddyiiNS1_21identity_decomposer_tEEEvPT5_SB_PT3_PKSC_PT1_PKSG_PT2_PKSK_T4_iiT6_,"aw",@nobits
	.sectionflags	@""
	.align	16
.nv.shared._ZN3cub18CUB_300001_SM_10006detail10radix_sort29DeviceRadixSortOnesweepKernelINS1_5radix10policy_hubIddyE10Policy1000ELNS0_9SortOrderE0EddyiiNS1_21identity_decomposer_tEEEvPT5_SB_PT3_PKSC_PT1_PKSG_PT2_PKSK_T4_iiT6_:
	.zero		39936


//--------------------- .nv.shared._ZN3cub18CUB_300001_SM_10006detail10radix_sort33DeviceRadixSortExclusiveSumKernelINS1_5radix10policy_hubIddyE10Policy1000EyEEvPT0_ --------------------------
	.section	.nv.shared._ZN3cub18CUB_300001_SM_10006detail10radix_sort33DeviceRadixSortExclusiveSumKernelINS1_5radix10policy_hubIddyE10Policy1000EyEEvPT0_,"aw",@nobits
	.sectionflags	@""
	.align	16
.nv.shared._ZN3cub18CUB_300001_SM_10006detail10radix_sort33DeviceRadixSortExclusiveSumKernelINS1_5radix10policy_hubIddyE10Policy1000EyEEvPT0_:
	.zero		3360


//--------------------- .nv.shared._ZN3cub18CUB_300001_SM_10006detail10radix_sort30DeviceRadixSortHistogramKernelINS1_5radix10policy_hubIddyE10Policy1000ELNS0_9SortOrderE0EdyNS1_21identity_decomposer_tEEEvPT2_PKT1_SA_iiT3_ --------------------------
	.section	.nv.shared._ZN3cub18CUB_300001_SM_10006detail10radix_sort30DeviceRadixSortHistogramKernelINS1_5radix10policy_hubIddyE10Policy1000ELNS0_9SortOrderE0EdyNS1_21identity_decomposer_tEEEvPT2_PKT1_SA_iiT3_,"aw",@nobits
	.sectionflags	@""
	.align	16
.nv.shared._ZN3cub18CUB_300001_SM_10006detail10radix_sort30DeviceRadixSortHistogramKernelINS1_5radix10policy_hubIddyE10Policy1000ELNS0_9SortOrderE0EdyNS1_21identity_decomposer_tEEEvPT2_PKT1_SA_iiT3_:
	.zero		9216


//--------------------- .nv.shared._ZN3cub18CUB_300001_SM_10006detail10radix_sort31DeviceRadixSortSingleTileKernelINS1_5radix10policy_hubIddyE10Policy1000ELNS0_9SortOrderE0EddyNS1_21identity_decomposer_tEEEvPKT1_PSA_PKT2_PSE_T3_iiT4_ --------------------------
	.section	.nv.shared._ZN3cub18CUB_300001_SM_10006detail10radix_sort31DeviceRadixSortSingleTileKernelINS1_5radix10policy_hubIddyE10Policy1000ELNS0_9SortOrderE0EddyNS1_21identity_decomposer_tEEEvPKT1_PSA_PKT2_PSE_T3_iiT4_,"aw",@nobits
	.sectionflags	@""
	.align	16
.nv.shared._ZN3cub18CUB_300001_SM_10006detail10radix_sort31DeviceRadixSortSingleTileKernelINS1_5radix10policy_hubIddyE10Policy1000ELNS0_9SortOrderE0EddyNS1_21identity_decomposer_tEEEvPKT1_PSA_PKT2_PSE_T3_iiT4_:
	.zero		34880


//--------------------- .nv.shared._ZN3cub18CUB_300001_SM_10006detail6select23DeviceSelectSweepKernelINS2_10policy_hubIN4cuda3std3__45tupleIJddiEEENS0_8NullTypeElLb0ELNS0_10SelectImplE2EE10Policy1000EPS9_PSA_N6thrust24THRUST_300001_SM_1000_NS12zip_iteratorINS8_IJNSH_6detail15normal_iteratorINSH_10device_ptrIdEEEESN_NSK_INSL_IiEEEEEEEEEPlNS0_13ScanTileStateIiLb1EEE8region_3SA_iNS2_19streaming_context_tIlLb1EEELSB_2EEEvT0_T1_T2_T3_T4_T5_T6_T7_iT8_NS1_7vsmem_tE --------------------------
	.section	.nv.shared._ZN3cub18CUB_300001_SM_10006detail6select23DeviceSelectSweepKernelINS2_10policy_hubIN4cuda3std3__45tupleIJddiEEENS0_8NullTypeElLb0ELNS0_10SelectImplE2EE10Policy1000EPS9_PSA_N6thrust24THRUST_300001_SM_1000_NS12zip_iteratorINS8_IJNSH_6detail15normal_iteratorINSH_10device_ptrIdEEEESN_NSK_INSL_IiEEEEEEEEEPlNS0_13ScanTileStateIiLb1EEE8region_3SA_iNS2_19streaming_context_tIlLb1EEELSB_2EEEvT0_T1_T2_T3_T4_T5_T6_T7_iT8_NS1_7vsmem_tE,"aw",@nobits
	.sectionflags	@""
	.align	16
.nv.shared._ZN3cub18CUB_300001_SM_10006detail6select23DeviceSelectSweepKernelINS2_10policy_hubIN4cuda3std3__45tupleIJddiEEENS0_8NullTypeElLb0ELNS0_10SelectImplE2EE10Policy1000EPS9_PSA_N6thrust24THRUST_300001_SM_1000_NS12zip_iteratorINS8_IJNSH_6detail15normal_iteratorINSH_10device_ptrIdEEEESN_NSK_INSL_IiEEEEEEEEEPlNS0_13ScanTileStateIiLb1EEE8region_3SA_iNS2_19streaming_context_tIlLb1EEELSB_2EEEvT0_T1_T2_T3_T4_T5_T6_T7_iT8_NS1_7vsmem_tE:
	.zero		7216


//--------------------- .nv.shared._ZN3cub18CUB_300001_SM_10006detail6select23DeviceSelectSweepKernelINS2_10policy_hubIN4cuda3std3__45tupleIJddiEEENS0_8NullTypeEiLb0ELNS0_10SelectImplE2EE10Policy1000EPS9_PSA_N6thrust24THRUST_300001_SM_1000_NS12zip_iteratorINS8_IJNSH_6detail15normal_iteratorINSH_10device_ptrIdEEEESN_NSK_INSL_IiEEEEEEEEEPiNS0_13ScanTileStateIiLb1EEE8region_3SA_iNS2_19streaming_context_tIiLb0EEELSB_2EEEvT0_T1_T2_T3_T4_T5_T6_T7_iT8_NS1_7vsmem_tE --------------------------
	.section	.nv.shared._ZN3cub18CUB_300001_SM_10006detail6select23DeviceSelectSweepKernelINS2_10policy_hubIN4cuda3std3__45tupleIJddiEEENS0_8NullTypeEiLb0ELNS0_10SelectImplE2EE10Policy1000EPS9_PSA_N6thrust24THRUST_300001_SM_1000_NS12zip_iteratorINS8_IJNSH_6detail15normal_iteratorINSH_10device_ptrIdEEEESN_NSK_INSL_IiEEEEEEEEEPiNS0_13ScanTileStateIiLb1EEE8region_3SA_iNS2_19streaming_context_tIiLb0EEELSB_2EEEvT0_T1_T2_T3_T4_T5_T6_T7_iT8_NS1_7vsmem_tE,"aw",@nobits
	.sectionflags	@""
	.align	16
.nv.shared._ZN3cub18CUB_300001_SM_10006detail6select23DeviceSelectSweepKernelINS2_10policy_hubIN4cuda3std3__45tupleIJddiEEENS0_8NullTypeEiLb0ELNS0_10SelectImplE2EE10Policy1000EPS9_PSA_N6thrust24THRUST_300001_SM_1000_NS12zip_iteratorINS8_IJNSH_6detail15normal_iteratorINSH_10device_ptrIdEEEESN_NSK_INSL_IiEEEEEEEEEPiNS0_13ScanTileStateIiLb1EEE8region_3SA_iNS2_19streaming_context_tIiLb0EEELSB_2EEEvT0_T1_T2_T3_T4_T5_T6_T7_iT8_NS1_7vsmem_tE:
	.zero		7216


//--------------------- .nv.shared._ZN3cub18CUB_300001_SM_10006detail6select23DeviceSelectSweepKernelINS2_10policy_hubIN4cuda3std3__45tupleIJddiEEENS0_8NullTypeElLb0ELNS0_10SelectImplE2EE10Policy1000EPS9_PSA_N6thrust24THRUST_300001_SM_1000_NS12zip_iteratorINS8_IJNSH_6detail15normal_iteratorINSH_10device_ptrIdEEEESN_NSK_INSL_IiEEEEEEEEEPlNS0_13ScanTileStateIiLb1EEE8region_2SA_iNS2_19streaming_context_tIlLb1EEELSB_2EEEvT0_T1_T2_T3_T4_T5_T6_T7_iT8_NS1_7vsmem_tE --------------------------
	.section	.nv.shared._ZN3cub18CUB_300001_SM_10006detail6select23DeviceSelectSweepKernelINS2_10policy_hubIN4cuda3std3__45tupleIJddiEEENS0_8NullTypeElLb0ELNS0_10SelectImplE2EE10Policy1000EPS9_PSA_N6thrust24THRUST_300001_SM_1000_NS12zip_iteratorINS8_IJNSH_6detail15normal_iteratorINSH_10device_ptrIdEEEESN_NSK_INSL_IiEEEEEEEEEPlNS0_13ScanTileStateIiLb1EEE8region_2SA_iNS2_19streaming_context_tIlLb1EEELSB_2EEEvT0_T1_T2_T3_T4_T5_T6_T7_iT8_NS1_7vsmem_tE,"aw",@nobits
	.sectionflags	@""
	.align	16
.nv.shared._ZN3cub18CUB_300001_SM_10006detail6select23DeviceSelectSweepKernelINS2_10policy_hubIN4cuda3std3__45tupleIJddiEEENS0_8NullTypeElLb0ELNS0_10SelectImplE2EE10Policy1000EPS9_PSA_N6thrust24THRUST_300001_SM_1000_NS12zip_iteratorINS8_IJNSH_6detail15normal_iteratorINSH_10device_ptrIdEEEESN_NSK_INSL_IiEEEEEEEEEPlNS0_13ScanTileStateIiLb1EEE8region_2SA_iNS2_19streaming_context_tIlLb1EEELSB_2EEEvT0_T1_T2_T3_T4_T5_T6_T7_iT8_NS1_7vsmem_tE:
	.zero		7216


//--------------------- .nv.shared._ZN3cub18CUB_300001_SM_10006detail6select23DeviceSelectSweepKernelINS2_10policy_hubIN4cuda3std3__45tupleIJddiEEENS0_8NullTypeEiLb0ELNS0_10SelectImplE2EE10Policy1000EPS9_PSA_N6thrust24THRUST_300001_SM_1000_NS12zip_iteratorINS8_IJNSH_6detail15normal_iteratorINSH_10device_ptrIdEEEESN_NSK_INSL_IiEEEEEEEEEPiNS0_13ScanTileStateIiLb1EEE8region_2SA_iNS2_19streaming_context_tIiLb0EEELSB_2EEEvT0_T1_T2_T3_T4_T5_T6_T7_iT8_NS1_7vsmem_tE --------------------------
	.section	.nv.shared._ZN3cub18CUB_300001_SM_10006detail6select23DeviceSelectSweepKernelINS2_10policy_hubIN4cuda3std3__45tupleIJddiEEENS0_8NullTypeEiLb0ELNS0_10SelectImplE2EE10Policy1000EPS9_PSA_N6thrust24THRUST_300001_SM_1000_NS12zip_iteratorINS8_IJNSH_6detail15normal_iteratorINSH_10device_ptrIdEEEESN_NSK_INSL_IiEEEEEEEEEPiNS0_13ScanTileStateIiLb1EEE8region_2SA_iNS2_19streaming_context_tIiLb0EEELSB_2EEEvT0_T1_T2_T3_T4_T5_T6_T7_iT8_NS1_7vsmem_tE,"aw",@nobits
	.sectionflags	@""
	.align	16
.nv.shared._ZN3cub18CUB_300001_SM_10006detail6select23DeviceSelectSweepKernelINS2_10policy_hubIN4cuda3std3__45tupleIJddiEEENS0_8NullTypeEiLb0ELNS0_10SelectImplE2EE10Policy1000EPS9_PSA_N6thrust24THRUST_300001_SM_1000_NS12zip_iteratorINS8_IJNSH_6detail15normal_iteratorINSH_10device_ptrIdEEEESN_NSK_INSL_IiEEEEEEEEEPiNS0_13ScanTileStateIiLb1EEE8region_2SA_iNS2_19streaming_context_tIiLb0EEELSB_2EEEvT0_T1_T2_T3_T4_T5_T6_T7_iT8_NS1_7vsmem_tE:
	.zero		7216


//--------------------- .nv.shared._ZN3cub18CUB_300001_SM_10006detail6select23DeviceSelectSweepKernelINS2_10policy_hubIN4cuda3std3__45tupleIJddiEEENS0_8NullTypeElLb0ELNS0_10SelectImplE2EE10Policy1000EPS9_PSA_N6thrust24THRUST_300001_SM_1000_NS12zip_iteratorINS8_IJNSH_6detail15normal_iteratorINSH_10device_ptrIdEEEESN_NSK_INSL_IiEEEEEEEEEPlNS0_13ScanTileStateIiLb1EEE8region_1SA_iNS2_19streaming_context_tIlLb1EEELSB_2EEEvT0_T1_T2_T3_T4_T5_T6_T7_iT8_NS1_7vsmem_tE --------------------------
	.section	.nv.shared._ZN3cub18CUB_300001_SM_10006detail6select23DeviceSelectSweepKernelINS2_10policy_hubIN4cuda3std3__45tupleIJddiEEENS0_8NullTypeElLb0ELNS0_10SelectImplE2EE10Policy1000EPS9_PSA_N6thrust24THRUST_300001_SM_1000_NS12zip_iteratorINS8_IJNSH_6detail15normal_iteratorINSH_10device_ptrIdEEEESN_NSK_INSL_IiEEEEEEEEEPlNS0_13ScanTileStateIiLb1EEE8region_1SA_iNS2_19streaming_context_tIlLb1EEELSB_2EEEvT0_T1_T2_T3_T4_T5_T6_T7_iT8_NS1_7vsmem_tE,"aw",@nobits
	.sectionflags	@""
	.align	16
.nv.shared._ZN3cub18CUB_300001_SM_10006detail6select23DeviceSelectSweepKernelINS2_10policy_hubIN4cuda3std3__45tupleIJddiEEENS0_8NullTypeElLb0ELNS0_10SelectImplE2EE10Policy1000EPS9_PSA_N6thrust24THRUST_300001_SM_1000_NS12zip_iteratorINS8_IJNSH_6detail15normal_iteratorINSH_10device_ptrIdEEEESN_NSK_INSL_IiEEEEEEEEEPlNS0_13ScanTileStateIiLb1EEE8region_1SA_iNS2_19streaming_context_tIlLb1EEELSB_2EEEvT0_T1_T2_T3_T4_T5_T6_T7_iT8_NS1_7vsmem_tE:
	.zero		7216


//--------------------- .nv.shared._ZN3cub18CUB_300001_SM_10006detail6select23DeviceSelectSweepKernelINS2_10policy_hubIN4cuda3std3__45tupleIJddiEEENS0_8NullTypeEiLb0ELNS0_10SelectImplE2EE10Policy1000EPS9_PSA_N6thrust24THRUST_300001_SM_1000_NS12zip_iteratorINS8_IJNSH_6detail15normal_iteratorINSH_10device_ptrIdEEEESN_NSK_INSL_IiEEEEEEEEEPiNS0_13ScanTileStateIiLb1EEE8region_1SA_iNS2_19streaming_context_tIiLb0EEELSB_2EEEvT0_T1_T2_T3_T4_T5_T6_T7_iT8_NS1_7vsmem_tE --------------------------
	.section	.nv.shared._ZN3cub18CUB_300001_SM_10006detail6select23DeviceSelectSweepKernelINS2_10policy_hubIN4cuda3std3__45tupleIJddiEEENS0_8NullTypeEiLb0ELNS0_10SelectImplE2EE10Policy1000EPS9_PSA_N6thrust24THRUST_300001_SM_1000_NS12zip_iteratorINS8_IJNSH_6detail15normal_iteratorINSH_10device_ptrIdEEEESN_NSK_INSL_IiEEEEEEEEEPiNS0_13ScanTileStateIiLb1EEE8region_1SA_iNS2_19streaming_context_tIiLb0EEELSB_2EEEvT0_T1_T2_T3_T4_T5_T6_T7_iT8_NS1_7vsmem_tE,"aw",@nobits
	.sectionflags	@""
	.align	16
.nv.shared._ZN3cub18CUB_300001_SM_10006detail6select23DeviceSelectSweepKernelINS2_10policy_hubIN4cuda3std3__45tupleIJddiEEENS0_8NullTypeEiLb0ELNS0_10SelectImplE2EE10Policy1000EPS9_PSA_N6thrust24THRUST_300001_SM_1000_NS12zip_iteratorINS8_IJNSH_6detail15normal_iteratorINSH_10device_ptrIdEEEESN_NSK_INSL_IiEEEEEEEEEPiNS0_13ScanTileStateIiLb1EEE8region_1SA_iNS2_19streaming_context_tIiLb0EEELSB_2EEEvT0_T1_T2_T3_T4_T5_T6_T7_iT8_NS1_7vsmem_tE:
	.zero		7216


//--------------------- .nv.shared._ZN3cub18CUB_300001_SM_10006detail6select23DeviceSelectSweepKernelINS2_10policy_hubIN4cuda3std3__45tupleIJddiEEENS0_8NullTypeElLb0ELNS0_10SelectImplE2EE10Policy1000EPS9_PSA_N6thrust24THRUST_300001_SM_1000_NS12zip_iteratorINS8_IJNSH_6detail15normal_iteratorINSH_10device_ptrIdEEEESN_NSK_INSL_IiEEEEEEEEEPlNS0_13ScanTileStateIiLb1EEE8region_0SA_iNS2_19streaming_context_tIlLb1EEELSB_2EEEvT0_T1_T2_T3_T4_T5_T6_T7_iT8_NS1_7vsmem_tE --------------------------
	.section	.nv.shared._ZN3cub18CUB_300001_SM_10006detail6select23DeviceSelectSweepKernelINS2_10policy_hubIN4cuda3std3__45tupleIJddiEEENS0_8NullTypeElLb0ELNS0_10SelectImplE2EE10Policy1000EPS9_PSA_N6thrust24THRUST_300001_SM_1000_NS12zip_iteratorINS8_IJNSH_6detail15normal_iteratorINSH_10device_ptrIdEEEESN_NSK_INSL_IiEEEEEEEEEPlNS0_13ScanTileStateIiLb1EEE8region_0SA_iNS2_19streaming_context_tIlLb1EEELSB_2EEEvT0_T1_T2_T3_T4_T5_T6_T7_iT8_NS1_7vsmem_tE,"aw",@nobits
	.sectionflags	@""
	.align	16
.nv.shared._ZN3cub18CUB_300001_SM_10006detail6select23DeviceSelectSweepKernelINS2_10policy_hubIN4cuda3std3__45tupleIJddiEEENS0_8NullTypeElLb0ELNS0_10SelectImplE2EE10Policy1000EPS9_PSA_N6thrust24THRUST_300001_SM_1000_NS12zip_iteratorINS8_IJNSH_6detail15normal_iteratorINSH_10device_ptrIdEEEESN_NSK_INSL_IiEEEEEEEEEPlNS0_13ScanTileStateIiLb1EEE8region_0SA_iNS2_19streaming_context_tIlLb1EEELSB_2EEEvT0_T1_T2_T3_T4_T5_T6_T7_iT8_NS1_7vsmem_tE:
	.zero		7216


//--------------------- .nv.shared._ZN3cub18CUB_300001_SM_10006detail6select23DeviceSelectSweepKernelINS2_10policy_hubIN4cuda3std3__45tupleIJddiEEENS0_8NullTypeEiLb0ELNS0_10SelectImplE2EE10Policy1000EPS9_PSA_N6thrust24THRUST_300001_SM_1000_NS12zip_iteratorINS8_IJNSH_6detail15normal_iteratorINSH_10device_ptrIdEEEESN_NSK_INSL_IiEEEEEEEEEPiNS0_13ScanTileStateIiLb1EEE8region_0SA_iNS2_19streaming_context_tIiLb0EEELSB_2EEEvT0_T1_T2_T3_T4_T5_T6_T7_iT8_NS1_7vsmem_tE --------------------------
	.section	.nv.shared._ZN3cub18CUB_300001_SM_10006detail6select23DeviceSelectSweepKernelINS2_10policy_hubIN4cuda3std3__45tupleIJddiEEENS0_8NullTypeEiLb0ELNS0_10SelectImplE2EE10Policy1000EPS9_PSA_N6thrust24THRUST_300001_SM_1000_NS12zip_iteratorINS8_IJNSH_6detail15normal_iteratorINSH_10device_ptrIdEEEESN_NSK_INSL_IiEEEEEEEEEPiNS0_13ScanTileStateIiLb1EEE8region_0SA_iNS2_19streaming_context_tIiLb0EEELSB_2EEEvT0_T1_T2_T3_T4_T5_T6_T7_iT8_NS1_7vsmem_tE,"aw",@nobits
	.sectionflags	@""
	.align	16
.nv.shared._ZN3cub18CUB_300001_SM_10006detail6select23DeviceSelectSweepKernelINS2_10policy_hubIN4cuda3std3__45tupleIJddiEEENS0_8NullTypeEiLb0ELNS0_10SelectImplE2EE10Policy1000EPS9_PSA_N6thrust24THRUST_300001_SM_1000_NS12zip_iteratorINS8_IJNSH_6detail15normal_iteratorINSH_10device_ptrIdEEEESN_NSK_INSL_IiEEEEEEEEEPiNS0_13ScanTileStateIiLb1EEE8region_0SA_iNS2_19streaming_context_tIiLb0EEELSB_2EEEvT0_T1_T2_T3_T4_T5_T6_T7_iT8_NS1_7vsmem_tE:
	.zero		7216


//--------------------- .nv.shared._ZN3cub18CUB_300001_SM_10006detail4scan23DeviceCompactInitKernelINS0_13ScanTileStateIiLb1EEEPlEEvT_iT0_ --------------------------
	.section	.nv.shared._ZN3cub18CUB_300001_SM_10006detail4scan23DeviceCompactInitKernelINS0_13ScanTileStateIiLb1EEEPlEEvT_iT0_,"aw",@nobits
	.sectionflags	@""
	.align	16
	.zero		1024


//--------------------- .nv.shared._ZN3cub18CUB_300001_SM_10006detail4scan23DeviceCompactInitKernelINS0_13ScanTileStateIiLb1EEEPiEEvT_iT0_ --------------------------
	.section	.nv.shared._ZN3cub18CUB_300001_SM_10006detail4scan23DeviceCompactInitKernelINS0_13ScanTileStateIiLb1EEEPiEEvT_iT0_,"aw",@nobits
	.sectionflags	@""
	.align	16
	.zero		1024


//--------------------- .nv.shared._ZN3cub18CUB_300001_SM_10006detail8for_each13static_kernelINS2_12policy_hub_t12policy_500_tElN6thrust24THRUST_300001_SM_1000_NS8cuda_cub20__uninitialized_copy7functorINS7_12zip_iteratorIN4cuda3std3__45tupleIJNS7_6detail15normal_iteratorINS7_10device_ptrIdEEEESK_NSH_INSI_IiEEEEEEEEENSH_INS7_7pointerINSF_IJddiEEENS8_3tagENS7_11use_defaultESS_EEEEEEEEvT0_T1_ --------------------------
	.section	.nv.shared._ZN3cub18CUB_300001_SM_10006detail8for_each13static_kernelINS2_12policy_hub_t12policy_500_tElN6thrust24THRUST_300001_SM_1000_NS8cuda_cub20__uninitialized_copy7functorINS7_12zip_iteratorIN4cuda3std3__45tupleIJNS7_6detail15normal_iteratorINS7_10device_ptrIdEEEESK_NSH_INSI_IiEEEEEEEEENSH_INS7_7pointerINSF_IJddiEEENS8_3tagENS7_11use_defaultESS_EEEEEEEEvT0_T1_,"aw",@nobits
	.sectionflags	@""
	.align	16
	.zero		1024


//--------------------- .nv.shared._ZN3cub18CUB_300001_SM_10006detail8for_each13static_kernelINS2_12policy_hub_t12policy_500_tEmN6thrust24THRUST_300001_SM_1000_NS8cuda_cub20__uninitialized_fill7functorINS7_10device_ptrIdEEdEEEEvT0_T1_ --------------------------
	.section	.nv.shared._ZN3cub18CUB_300001_SM_10006detail8for_each13static_kernelINS2_12policy_hub_t12policy_500_tEmN6thrust24THRUST_300001_SM_1000_NS8cuda_cub20__uninitialized_fill7functorINS7_10device_ptrIdEEdEEEEvT0_T1_,"aw",@nobits
	.sectionflags	@""
	.align	16
	.zero		1024


//--------------------- .nv.shared._ZN3cub18CUB_300001_SM_10006detail8for_each13static_kernelINS2_12policy_hub_t12policy_500_tEmN6thrust24THRUST_300001_SM_1000_NS8cuda_cub20__uninitialized_fill7functorINS7_10device_ptrIiEEiEEEEvT0_T1_ --------------------------
	.section	.nv.shared._ZN3cub18CUB_300001_SM_10006detail8for_each13static_kernelINS2_12policy_hub_t12policy_500_tEmN6thrust24THRUST_300001_SM_1000_NS8cuda_cub20__uninitialized_fill7functorINS7_10device_ptrIiEEiEEEEvT0_T1_,"aw",@nobits
	.sectionflags	@""
	.align	16
	.zero		1024


//--------------------- .nv.shared._ZN3cub18CUB_300001_SM_10006detail11EmptyKernelIvEEvv --------------------------
	.section	.nv.shared._ZN3cub18CUB_300001_SM_10006detail11EmptyKernelIvEEvv,"aw",@nobits
	.sectionflags	@""
	.align	16
	.zero		1024


//--------------------- .nv.shared._ZN6thrust24THRUST_300001_SM_1000_NS8cuda_cub4core6detail13_kernel_agentINS1_8__reduce11ReduceAgentIPN4cuda3std3__45tupleIJdlEEESC_SB_lNS1_9__extrema9arg_max_fIdlNS9_4lessIdEEEEEEJSC_SC_iSH_EEEvDpT0_ --------------------------
	.section	.nv.shared._ZN6thrust24THRUST_300001_SM_1000_NS8cuda_cub4core6detail13_kernel_agentINS1_8__reduce11ReduceAgentIPN4cuda3std3__45tupleIJdlEEESC_SB_lNS1_9__extrema9arg_max_fIdlNS9_4lessIdEEEEEEJSC_SC_iSH_EEEvDpT0_,"aw",@nobits
	.sectionflags	@""
	.align	16
	.zero		1024


//--------------------- .nv.shared._ZN6thrust24THRUST_300001_SM_1000_NS8cuda_cub4core6detail13_kernel_agentINS1_8__reduce11ReduceAgentINS0_12zip_iteratorIN4cuda3std3__45tupleIJNS0_6detail15normal_iteratorINS0_10device_ptrIdEEEENS0_17counting_iteratorIlNS0_11use_defaultESI_SI_EEEEEEEPNSB_IJdlEEESM_lNS1_9__extrema9arg_max_fIdlNSA_4lessIdEEEEEEJSL_SN_lN3cub18CUB_300001_SM_100013GridEvenShareIlEENSV_9GridQueueIyEESS_EEEvDpT0_ --------------------------
	.section	.nv.shared._ZN6thrust24THRUST_300001_SM_1000_NS8cuda_cub4core6detail13_kernel_agentINS1_8__reduce11ReduceAgentINS0_12zip_iteratorIN4cuda3std3__45tupleIJNS0_6detail15normal_iteratorINS0_10device_ptrIdEEEENS0_17counting_iteratorIlNS0_11use_defaultESI_SI_EEEEEEEPNSB_IJdlEEESM_lNS1_9__extrema9arg_max_fIdlNSA_4lessIdEEEEEEJSL_SN_lN3cub18CUB_300001_SM_100013GridEvenShareIlEENSV_9GridQueueIyEESS_EEEvDpT0_,"aw",@nobits
	.sectionflags	@""
	.align	16
	.zero		1024


//--------------------- .nv.shared._ZN6thrust24THRUST_300001_SM_1000_NS8cuda_cub4core6detail13_kernel_agentINS1_8__reduce11ReduceAgentINS0_12zip_iteratorIN4cuda3std3__45tupleIJNS0_6detail15normal_iteratorINS0_10device_ptrIdEEEENS0_17counting_iteratorIlNS0_11use_defaultESI_SI_EEEEEEEPNSB_IJdlEEESM_lNS1_9__extrema9arg_max_fIdlNSA_4lessIdEEEEEEJSL_SN_lSS_EEEvDpT0_ --------------------------
	.section	.nv.shared._ZN6thrust24THRUST_300001_SM_1000_NS8cuda_cub4core6detail13_kernel_agentINS1_8__reduce11ReduceAgentINS0_12zip_iteratorIN4cuda3std3__45tupleIJNS0_6detail15normal_iteratorINS0_10device_ptrIdEEEENS0_17counting_iteratorIlNS0_11use_defaultESI_SI_EEEEEEEPNSB_IJdlEEESM_lNS1_9__extrema9arg_max_fIdlNSA_4lessIdEEEEEEJSL_SN_lSS_EEEvDpT0_,"aw",@nobits
	.sectionflags	@""
	.align	16
	.zero		1024


//--------------------- .nv.shared._ZN6thrust24THRUST_300001_SM_1000_NS8cuda_cub4core6detail13_kernel_agentINS1_8__reduce11ReduceAgentIPN4cuda3std3__45tupleIJdlEEESC_SB_iNS1_9__extrema9arg_max_fIdlNS9_4lessIdEEEEEEJSC_SC_iSH_EEEvDpT0_ --------------------------
	.section	.nv.shared._ZN6thrust24THRUST_300001_SM_1000_NS8cuda_cub4core6detail13_kernel_agentINS1_8__reduce11ReduceAgentIPN4cuda3std3__45tupleIJdlEEESC_SB_iNS1_9__extrema9arg_max_fIdlNS9_4lessIdEEEEEEJSC_SC_iSH_EEEvDpT0_,"aw",@nobits
	.sectionflags	@""
	.align	16
	.zero		1024


//--------------------- .nv.shared._ZN6thrust24THRUST_300001_SM_1000_NS8cuda_cub4core6detail13_kernel_agentINS1_8__reduce11ReduceAgentINS0_12zip_iteratorIN4cuda3std3__45tupleIJNS0_6detail15normal_iteratorINS0_10device_ptrIdEEEENS0_17counting_iteratorIlNS0_11use_defaultESI_SI_EEEEEEEPNSB_IJdlEEESM_iNS1_9__extrema9arg_max_fIdlNSA_4lessIdEEEEEEJSL_SN_iN3cub18CUB_300001_SM_100013GridEvenShareIiEENSV_9GridQueueIjEESS_EEEvDpT0_ --------------------------
	.section	.nv.shared._ZN6thrust24THRUST_300001_SM_1000_NS8cuda_cub4core6detail13_kernel_agentINS1_8__reduce11ReduceAgentINS0_12zip_iteratorIN4cuda3std3__45tupleIJNS0_6detail15normal_iteratorINS0_10device_ptrIdEEEENS0_17counting_iteratorIlNS0_11use_defaultESI_SI_EEEEEEEPNSB_IJdlEEESM_iNS1_9__extrema9arg_max_fIdlNSA_4lessIdEEEEEEJSL_SN_iN3cub18CUB_300001_SM_100013GridEvenShareIiEENSV_9GridQueueIjEESS_EEEvDpT0_,"aw",@nobits
	.sectionflags	@""
	.align	16
	.zero		1024


//--------------------- .nv.shared._ZN6thrust24THRUST_300001_SM_1000_NS8cuda_cub4core6detail13_kernel_agentINS1_8__reduce11ReduceAgentINS0_12zip_iteratorIN4cuda3std3__45tupleIJNS0_6detail15normal_iteratorINS0_10device_ptrIdEEEENS0_17counting_iteratorIlNS0_11use_defaultESI_SI_EEEEEEEPNSB_IJdlEEESM_iNS1_9__extrema9arg_max_fIdlNSA_4lessIdEEEEEEJSL_SN_iSS_EEEvDpT0_ --------------------------
	.section	.nv.shared._ZN6thrust24THRUST_300001_SM_1000_NS8cuda_cub4core6detail13_kernel_agentINS1_8__reduce11ReduceAgentINS0_12zip_iteratorIN4cuda3std3__45tupleIJNS0_6detail15normal_iteratorINS0_10device_ptrIdEEEENS0_17counting_iteratorIlNS0_11use_defaultESI_SI_EEEEEEEPNSB_IJdlEEESM_iNS1_9__extrema9arg_max_fIdlNSA_4lessIdEEEEEEJSL_SN_iSS_EEEvDpT0_,"aw",@nobits
	.sectionflags	@""
	.align	16
	.zero		1024


//--------------------- .nv.shared._ZN6thrust24THRUST_300001_SM_1000_NS8cuda_cub4core6detail13_kernel_agentINS1_8__reduce11ReduceAgentIPN4cuda3std3__45tupleIJdlEEESC_SB_lNS1_9__extrema9arg_min_fIdlNS9_4lessIdEEEEEEJSC_SC_iSH_EEEvDpT0_ --------------------------
	.section	.nv.shared._ZN6thrust24THRUST_300001_SM_1000_NS8cuda_cub4core6detail13_kernel_agentINS1_8__reduce11ReduceAgentIPN4cuda3std3__45tupleIJdlEEESC_SB_lNS1_9__extrema9arg_min_fIdlNS9_4lessIdEEEEEEJSC_SC_iSH_EEEvDpT0_,"aw",@nobits
	.sectionflags	@""
	.align	16
	.zero		1024


//--------------------- .nv.shared._ZN6thrust24THRUST_300001_SM_1000_NS8cuda_cub4core6detail13_kernel_agentINS1_8__reduce10DrainAgentIlEEJN3cub18CUB_300001_SM_10009GridQueueIyEElEEEvDpT0_ --------------------------
	.section	.nv.shared._ZN6thrust24THRUST_300001_SM_1000_NS8cuda_cub4core6detail13_kernel_agentINS1_8__reduce10DrainAgentIlEEJN3cub18CUB_300001_SM_10009GridQueueIyEElEEEvDpT0_,"aw",@nobits
	.sectionflags	@""
	.align	16
	.zero		1024


//--------------------- .nv.shared._ZN6thrust24THRUST_300001_SM_1000_NS8cuda_cub4core6detail13_kernel_agentINS1_8__reduce11ReduceAgentINS0_12zip_iteratorIN4cuda3std3__45tupleIJNS0_6detail15normal_iteratorINS0_10device_ptrIdEEEENS0_17counting_iteratorIlNS0_11use_defaultESI_SI_EEEEEEEPNSB_IJdlEEESM_lNS1_9__extrema9arg_min_fIdlNSA_4lessIdEEEEEEJSL_SN_lN3cub18CUB_300001_SM_100013GridEvenShareIlEENSV_9GridQueueIyEESS_EEEvDpT0_ --------------------------
	.section	.nv.shared._ZN6thrust24THRUST_300001_SM_1000_NS8cuda_cub4core6detail13_kernel_agentINS1_8__reduce11ReduceAgentINS0_12zip_iteratorIN4cuda3std3__45tupleIJNS0_6detail15normal_iteratorINS0_10device_ptrIdEEEENS0_17counting_iteratorIlNS0_11use_defaultESI_SI_EEEEEEEPNSB_IJdlEEESM_lNS1_9__extrema9arg_min_fIdlNSA_4lessIdEEEEEEJSL_SN_lN3cub18CUB_300001_SM_100013GridEvenShareIlEENSV_9GridQueueIyEESS_EEEvDpT0_,"aw",@nobits
	.sectionflags	@""
	.align	16
	.zero		1024


//--------------------- .nv.shared._ZN6thrust24THRUST_300001_SM_1000_NS8cuda_cub4core6detail13_kernel_agentINS1_8__reduce11ReduceAgentINS0_12zip_iteratorIN4cuda3std3__45tupleIJNS0_6detail15normal_iteratorINS0_10device_ptrIdEEEENS0_17counting_iteratorIlNS0_11use_defaultESI_SI_EEEEEEEPNSB_IJdlEEESM_lNS1_9__extrema9arg_min_fIdlNSA_4lessIdEEEEEEJSL_SN_lSS_EEEvDpT0_ --------------------------
	.section	.nv.shared._ZN6thrust24THRUST_300001_SM_1000_NS8cuda_cub4core6detail13_kernel_agentINS1_8__reduce11ReduceAgentINS0_12zip_iteratorIN4cuda3std3__45tupleIJNS0_6detail15normal_iteratorINS0_10device_ptrIdEEEENS0_17counting_iteratorIlNS0_11use_defaultESI_SI_EEEEEEEPNSB_IJdlEEESM_lNS1_9__extrema9arg_min_fIdlNSA_4lessIdEEEEEEJSL_SN_lSS_EEEvDpT0_,"aw",@nobits
	.sectionflags	@""
	.align	16
	.zero		1024


//--------------------- .nv.shared._ZN6thrust24THRUST_300001_SM_1000_NS8cuda_cub4core6detail13_kernel_agentINS1_8__reduce11ReduceAgentIPN4cuda3std3__45tupleIJdlEEESC_SB_iNS1_9__extrema9arg_min_fIdlNS9_4lessIdEEEEEEJSC_SC_iSH_EEEvDpT0_ --------------------------
	.section	.nv.shared._ZN6thrust24THRUST_300001_SM_1000_NS8cuda_cub4core6detail13_kernel_agentINS1_8__reduce11ReduceAgentIPN4cuda3std3__45tupleIJdlEEESC_SB_iNS1_9__extrema9arg_min_fIdlNS9_4lessIdEEEEEEJSC_SC_iSH_EEEvDpT0_,"aw",@nobits
	.sectionflags	@""
	.align	16
	.zero		1024


//--------------------- .nv.shared._ZN6thrust24THRUST_300001_SM_1000_NS8cuda_cub4core6detail13_kernel_agentINS1_8__reduce10DrainAgentIiEEJN3cub18CUB_300001_SM_10009GridQueueIjEEiEEEvDpT0_ --------------------------
	.section	.nv.shared._ZN6thrust24THRUST_300001_SM_1000_NS8cuda_cub4core6detail13_kernel_agentINS1_8__reduce10DrainAgentIiEEJN3cub18CUB_300001_SM_10009GridQueueIjEEiEEEvDpT0_,"aw",@nobits
	.sectionflags	@""
	.align	16
	.zero		1024


//--------------------- .nv.shared._ZN6thrust24THRUST_300001_SM_1000_NS8cuda_cub4core6detail13_kernel_agentINS1_8__reduce11ReduceAgentINS0_12zip_iteratorIN4cuda3std3__45tupleIJNS0_6detail15normal_iteratorINS0_10device_ptrIdEEEENS0_17counting_iteratorIlNS0_11use_defaultESI_SI_EEEEEEEPNSB_IJdlEEESM_iNS1_9__extrema9arg_min_fIdlNSA_4lessIdEEEEEEJSL_SN_iN3cub18CUB_300001_SM_100013GridEvenShareIiEENSV_9GridQueueIjEESS_EEEvDpT0_ --------------------------
	.section	.nv.shared._ZN6thrust24THRUST_300001_SM_1000_NS8cuda_cub4core6detail13_kernel_agentINS1_8__reduce11ReduceAgentINS0_12zip_iteratorIN4cuda3std3__45tupleIJNS0_6detail15normal_iteratorINS0_10device_ptrIdEEEENS0_17counting_iteratorIlNS0_11use_defaultESI_SI_EEEEEEEPNSB_IJdlEEESM_iNS1_9__extrema9arg_min_fIdlNSA_4lessIdEEEEEEJSL_SN_iN3cub18CUB_300001_SM_100013GridEvenShareIiEENSV_9GridQueueIjEESS_EEEvDpT0_,"aw",@nobits
	.sectionflags	@""
	.align	16
	.zero		1024


//--------------------- .nv.shared._ZN6thrust24THRUST_300001_SM_1000_NS8cuda_cub4core6detail13_kernel_agentINS1_8__reduce11ReduceAgentINS0_12zip_iteratorIN4cuda3std3__45tupleIJNS0_6detail15normal_iteratorINS0_10device_ptrIdEEEENS0_17counting_iteratorIlNS0_11use_defaultESI_SI_EEEEEEEPNSB_IJdlEEESM_iNS1_9__extrema9arg_min_fIdlNSA_4lessIdEEEEEEJSL_SN_iSS_EEEvDpT0_ --------------------------
	.section	.nv.shared._ZN6thrust24THRUST_300001_SM_1000_NS8cuda_cub4core6detail13_kernel_agentINS1_8__reduce11ReduceAgentINS0_12zip_iteratorIN4cuda3std3__45tupleIJNS0_6detail15normal_iteratorINS0_10device_ptrIdEEEENS0_17counting_iteratorIlNS0_11use_defaultESI_SI_EEEEEEEPNSB_IJdlEEESM_iNS1_9__extrema9arg_min_fIdlNSA_4lessIdEEEEEEJSL_SN_iSS_EEEvDpT0_,"aw",@nobits
	.sectionflags	@""
	.align	16
	.zero		1024


//--------------------- .nv.shared._Z16distributePointsIdEvPT_S1_S1_S1_Pii --------------------------
	.section	.nv.shared._Z16distributePointsIdEvPT_S1_S1_S1_Pii,"aw",@nobits
	.sectionflags	@""
	.align	16
	.zero		1024


//--------------------- .nv.constant0._ZN3cub18CUB_300001_SM_10006detail10radix_sort29DeviceRadixSortOnesweepKernelINS1_5radix10policy_hubIddyE10Policy1000ELNS0_9SortOrderE1EddyiiNS1_21identity_decomposer_tEEEvPT5_SB_PT3_PKSC_PT1_PKSG_PT2_PKSK_T4_iiT6_ --------------------------
	.section	.nv.constant0._ZN3cub18CUB_300001_SM_10006detail10radix_sort29DeviceRadixSortOnesweepKernelINS1_5radix10policy_hubIddyE10Policy1000ELNS0_9SortOrderE1EddyiiNS1_21identity_decomposer_tEEEvPT5_SB_PT3_PKSC_PT1_PKSG_PT2_PKSK_T4_iiT6_,"a",@progbits
	.sectionflags	@""
	.align	4
.nv.constant0._ZN3cub18CUB_300001_SM_10006detail10radix_sort29DeviceRadixSortOnesweepKernelINS1_5radix10policy_hubIddyE10Policy1000ELNS0_9SortOrderE1EddyiiNS1_21identity_decomposer_tEEEvPT5_SB_PT3_PKSC_PT1_PKSG_PT2_PKSK_T4_iiT6_:
	.zero		973


//--------------------- .nv.constant0._ZN3cub18CUB_300001_SM_10006detail10radix_sort30DeviceRadixSortHistogramKernelINS1_5radix10policy_hubIddyE10Policy1000ELNS0_9SortOrderE1EdyNS1_21identity_decomposer_tEEEvPT2_PKT1_SA_iiT3_ --------------------------
	.section	.nv.constant0._ZN3cub18CUB_300001_SM_10006detail10radix_sort30DeviceRadixSortHistogramKernelINS1_5radix10policy_hubIddyE10Policy1000ELNS0_9SortOrderE1EdyNS1_21identity_decomposer_tEEEvPT2_PKT1_SA_iiT3_,"a",@progbits
	.sectionflags	@""
	.align	4
.nv.constant0._ZN3cub18CUB_300001_SM_10006detail10radix_sort30DeviceRadixSortHistogramKernelINS1_5radix10policy_hubIddyE10Policy1000ELNS0_9SortOrderE1EdyNS1_21identity_decomposer_tEEEvPT2_PKT1_SA_iiT3_:
	.zero		929


//--------------------- .nv.constant0._ZN3cub18CUB_300001_SM_10006detail10radix_sort31DeviceRadixSortSingleTileKernelINS1_5radix10policy_hubIddyE10Policy1000ELNS0_9SortOrderE1EddyNS1_21identity_decomposer_tEEEvPKT1_PSA_PKT2_PSE_T3_iiT4_ --------------------------
	.section	.nv.constant0._ZN3cub18CUB_300001_SM_10006detail10radix_sort31DeviceRadixSortSingleTileKernelINS1_5radix10policy_hubIddyE10Policy1000ELNS0_9SortOrderE1EddyNS1_21identity_decomposer_tEEEvPKT1_PSA_PKT2_PSE_T3_iiT4_,"a",@progbits
	.sectionflags	@""
	.align	4
.nv.constant0._ZN3cub18CUB_300001_SM_10006detail10radix_sort31DeviceRadixSortSingleTileKernelINS1_5radix10policy_hubIddyE10Policy1000ELNS0_9SortOrderE1EddyNS1_21identity_decomposer_tEEEvPKT1_PSA_PKT2_PSE_T3_iiT4_:
	.zero		945


//--------------------- .nv.constant0._ZN3cub18CUB_300001_SM_10006detail10radix_sort29DeviceRadixSortOnesweepKernelINS1_5radix10policy_hubIddyE10Policy1000ELNS0_9SortOrderE0EddyiiNS1_21identity_decomposer_tEEEvPT5_SB_PT3_PKSC_PT1_PKSG_PT2_PKSK_T4_iiT6_ --------------------------
	.section	.nv.constant0._ZN3cub18CUB_300001_SM_10006detail10radix_sort29DeviceRadixSortOnesweepKernelINS1_5radix10policy_hubIddyE10Policy1000ELNS0_9SortOrderE0EddyiiNS1_21identity_decomposer_tEEEvPT5_SB_PT3_PKSC_PT1_PKSG_PT2_PKSK_T4_iiT6_,"a",@progbits
	.sectionflags	@""
	.align	4
.nv.constant0._ZN3cub18CUB_300001_SM_10006detail10radix_sort29DeviceRadixSortOnesweepKernelINS1_5radix10policy_hubIddyE10Policy1000ELNS0_9SortOrderE0EddyiiNS1_21identity_decomposer_tEEEvPT5_SB_PT3_PKSC_PT1_PKSG_PT2_PKSK_T4_iiT6_:
	.zero		973


//--------------------- .nv.constant0._ZN3cub18CUB_300001_SM_10006detail10radix_sort33DeviceRadixSortExclusiveSumKernelINS1_5radix10policy_hubIddyE10Policy1000EyEEvPT0_ --------------------------
	.section	.nv.constant0._ZN3cub18CUB_300001_SM_10006detail10radix_sort33DeviceRadixSortExclusiveSumKernelINS1_5radix10policy_hubIddyE10Policy1000EyEEvPT0_,"a",@progbits
	.sectionflags	@""
	.align	4
.nv.constant0._ZN3cub18CUB_300001_SM_10006detail10radix_sort33DeviceRadixSortExclusiveSumKernelINS1_5radix10policy_hubIddyE10Policy1000EyEEvPT0_:
	.zero		904


//--------------------- .nv.constant0._ZN3cub18CUB_300001_SM_10006detail10radix_sort30DeviceRadixSortHistogramKernelINS1_5radix10policy_hubIddyE10Policy1000ELNS0_9SortOrderE0EdyNS1_21identity_decomposer_tEEEvPT2_PKT1_SA_iiT3_ --------------------------
	.section	.nv.constant0._ZN3cub18CUB_300001_SM_10006detail10radix_sort30DeviceRadixSortHistogramKernelINS1_5radix10policy_hubIddyE10Policy1000ELNS0_9SortOrderE0EdyNS1_21identity_decomposer_tEEEvPT2_PKT1_SA_iiT3_,"a",@progbits
	.sectionflags	@""
	.align	4
.nv.constant0._ZN3cub18CUB_300001_SM_10006detail10radix_sort30DeviceRadixSortHistogramKernelINS1_5radix10policy_hubIddyE10Policy1000ELNS0_9SortOrderE0EdyNS1_21identity_decomposer_tEEEvPT2_PKT1_SA_iiT3_:
	.zero		929


//--------------------- .nv.constant0._ZN3cub18CUB_300001_SM_10006detail10radix_sort31DeviceRadixSortSingleTileKernelINS1_5radix10policy_hubIddyE10Policy1000ELNS0_9SortOrderE0EddyNS1_21identity_decomposer_tEEEvPKT1_PSA_PKT2_PSE_T3_iiT4_ --------------------------
	.section	.nv.constant0._ZN3cub18CUB_300001_SM_10006detail10radix_sort31DeviceRadixSortSingleTileKernelINS1_5radix10policy_hubIddyE10Policy1000ELNS0_9SortOrderE0EddyNS1_21identity_decomposer_tEEEvPKT1_PSA_PKT2_PSE_T3_iiT4_,"a",@progbits
	.sectionflags	@""
	.align	4
.nv.constant0._ZN3cub18CUB_300001_SM_10006detail10radix_sort31DeviceRadixSortSingleTileKernelINS1_5radix10policy_hubIddyE10Policy1000ELNS0_9SortOrderE0EddyNS1_21identity_decomposer_tEEEvPKT1_PSA_PKT2_PSE_T3_iiT4_:
	.zero		945


//--------------------- .nv.constant0._ZN3cub18CUB_300001_SM_10006detail6select23DeviceSelectSweepKernelINS2_10policy_hubIN4cuda3std3__45tupleIJddiEEENS0_8NullTypeElLb0ELNS0_10SelectImplE2EE10Policy1000EPS9_PSA_N6thrust24THRUST_300001_SM_1000_NS12zip_iteratorINS8_IJNSH_6detail15normal_iteratorINSH_10device_ptrIdEEEESN_NSK_INSL_IiEEEEEEEEEPlNS0_13ScanTileStateIiLb1EEE8region_3SA_iNS2_19streaming_context_tIlLb1EEELSB_2EEEvT0_T1_T2_T3_T4_T5_T6_T7_iT8_NS1_7vsmem_tE --------------------------
	.section	.nv.constant0._ZN3cub18CUB_300001_SM_10006detail6select23DeviceSelectSweepKernelINS2_10policy_hubIN4cuda3std3__45tupleIJddiEEENS0_8NullTypeElLb0ELNS0_10SelectImplE2EE10Policy1000EPS9_PSA_N6thrust24THRUST_300001_SM_1000_NS12zip_iteratorINS8_IJNSH_6detail15normal_iteratorINSH_10device_ptrIdEEEESN_NSK_INSL_IiEEEEEEEEEPlNS0_13ScanTileStateIiLb1EEE8region_3SA_iNS2_19streaming_context_tIlLb1EEELSB_2EEEvT0_T1_T2_T3_T4_T5_T6_T7_iT8_NS1_7vsmem_tE,"a",@progbits
	.sectionflags	@""
	.align	4
.nv.constant0._ZN3cub18CUB_300001_SM_10006detail6select23DeviceSelectSweepKernelINS2_10policy_hubIN4cuda3std3__45tupleIJddiEEENS0_8NullTypeElLb0ELNS0_10SelectImplE2EE10Policy1000EPS9_PSA_N6thrust24THRUST_300001_SM_1000_NS12zip_iteratorINS8_IJNSH_6detail15normal_iteratorINSH_10device_ptrIdEEEESN_NSK_INSL_IiEEEEEEEEEPlNS0_13ScanTileStateIiLb1EEE8region_3SA_iNS2_19streaming_context_tIlLb1EEELSB_2EEEvT0_T1_T2_T3_T4_T5_T6_T7_iT8_NS1_7vsmem_tE:
	.zero		1016


//--------------------- .nv.constant0._ZN3cub18CUB_300001_SM_10006detail6select23DeviceSelectSweepKernelINS2_10policy_hubIN4cuda3std3__45tupleIJddiEEENS0_8NullTypeEiLb0ELNS0_10SelectImplE2EE10Policy1000EPS9_PSA_N6thrust24THRUST_300001_SM_1000_NS12zip_iteratorINS8_IJNSH_6detail15normal_iteratorINSH_10device_ptrIdEEEESN_NSK_INSL_IiEEEEEEEEEPiNS0_13ScanTileStateIiLb1EEE8region_3SA_iNS2_19streaming_context_tIiLb0EEELSB_2EEEvT0_T1_T2_T3_T4_T5_T6_T7_iT8_NS1_7vsmem_tE --------------------------
	.section	.nv.constant0._ZN3cub18CUB_300001_SM_10006detail6select23DeviceSelectSweepKernelINS2_10policy_hubIN4cuda3std3__45tupleIJddiEEENS0_8NullTypeEiLb0ELNS0_10SelectImplE2EE10Policy1000EPS9_PSA_N6thrust24THRUST_300001_SM_1000_NS12zip_iteratorINS8_IJNSH_6detail15normal_iteratorINSH_10device_ptrIdEEEESN_NSK_INSL_IiEEEEEEEEEPiNS0_13ScanTileStateIiLb1EEE8region_3SA_iNS2_19streaming_context_tIiLb0EEELSB_2EEEvT0_T1_T2_T3_T4_T5_T6_T7_iT8_NS1_7vsmem_tE,"a",@progbits
	.sectionflags	@""
	.align	4
.nv.constant0._ZN3cub18CUB_300001_SM_10006detail6select23DeviceSelectSweepKernelINS2_10policy_hubIN4cuda3std3__45tupleIJddiEEENS0_8NullTypeEiLb0ELNS0_10SelectImplE2EE10Policy1000EPS9_PSA_N6thrust24THRUST_300001_SM_1000_NS12zip_iteratorINS8_IJNSH_6detail15normal_iteratorINSH_10device_ptrIdEEEESN_NSK_INSL_IiEEEEEEEEEPiNS0_13ScanTileStateIiLb1EEE8region_3SA_iNS2_19streaming_context_tIiLb0EEELSB_2EEEvT0_T1_T2_T3_T4_T5_T6_T7_iT8_NS1_7vsmem_tE:
	.zero		976


//--------------------- .nv.constant0._ZN3cub18CUB_300001_SM_10006detail6select23DeviceSelectSweepKernelINS2_10policy_hubIN4cuda3std3__45tupleIJddiEEENS0_8NullTypeElLb0ELNS0_10SelectImplE2EE10Policy1000EPS9_PSA_N6thrust24THRUST_300001_SM_1000_NS12zip_iteratorINS8_IJNSH_6detail15normal_iteratorINSH_10device_ptrIdEEEESN_NSK_INSL_IiEEEEEEEEEPlNS0_13ScanTileStateIiLb1EEE8region_2SA_iNS2_19streaming_context_tIlLb1EEELSB_2EEEvT0_T1_T2_T3_T4_T5_T6_T7_iT8_NS1_7vsmem_tE --------------------------
	.section	.nv.constant0._ZN3cub18CUB_300001_SM_10006detail6select23DeviceSelectSweepKernelINS2_10policy_hubIN4cuda3std3__45tupleIJddiEEENS0_8NullTypeElLb0ELNS0_10SelectImplE2EE10Policy1000EPS9_PSA_N6thrust24THRUST_300001_SM_1000_NS12zip_iteratorINS8_IJNSH_6detail15normal_iteratorINSH_10device_ptrIdEEEESN_NSK_INSL_IiEEEEEEEEEPlNS0_13ScanTileStateIiLb1EEE8region_2SA_iNS2_19streaming_context_tIlLb1EEELSB_2EEEvT0_T1_T2_T3_T4_T5_T6_T7_iT8_NS1_7vsmem_tE,"a",@progbits
	.sectionflags	@""
	.align	4
.nv.constant0._ZN3cub18CUB_300001_SM_10006detail6select23DeviceSelectSweepKernelINS2_10policy_hubIN4cuda3std3__45tupleIJddiEEENS0_8NullTypeElLb0ELNS0_10SelectImplE2EE10Policy1000EPS9_PSA_N6thrust24THRUST_300001_SM_1000_NS12zip_iteratorINS8_IJNSH_6detail15normal_iteratorINSH_10device_ptrIdEEEESN_NSK_INSL_IiEEEEEEEEEPlNS0_13ScanTileStateIiLb1EEE8region_2SA_iNS2_19streaming_context_tIlLb1EEELSB_2EEEvT0_T1_T2_T3_T4_T5_T6_T7_iT8_NS1_7vsmem_tE:
	.zero		1016


//--------------------- .nv.constant0._ZN3cub18CUB_300001_SM_10006detail6select23DeviceSelectSweepKernelINS2_10policy_hubIN4cuda3std3__45tupleIJddiEEENS0_8NullTypeEiLb0ELNS0_10SelectImplE2EE10Policy1000EPS9_PSA_N6thrust24THRUST_300001_SM_1000_NS12zip_iteratorINS8_IJNSH_6detail15normal_iteratorINSH_10device_ptrIdEEEESN_NSK_INSL_IiEEEEEEEEEPiNS0_13ScanTileStateIiLb1EEE8region_2SA_iNS2_19streaming_context_tIiLb0EEELSB_2EEEvT0_T1_T2_T3_T4_T5_T6_T7_iT8_NS1_7vsmem_tE --------------------------
	.section	.nv.constant0._ZN3cub18CUB_300001_SM_10006detail6select23DeviceSelectSweepKernelINS2_10policy_hubIN4cuda3std3__45tupleIJddiEEENS0_8NullTypeEiLb0ELNS0_10SelectImplE2EE10Policy1000EPS9_PSA_N6thrust24THRUST_300001_SM_1000_NS12zip_iteratorINS8_IJNSH_6detail15normal_iteratorINSH_10device_ptrIdEEEESN_NSK_INSL_IiEEEEEEEEEPiNS0_13ScanTileStateIiLb1EEE8region_2SA_iNS2_19streaming_context_tIiLb0EEELSB_2EEEvT0_T1_T2_T3_T4_T5_T6_T7_iT8_NS1_7vsmem_tE,"a",@progbits
	.sectionflags	@""
	.align	4
.nv.constant0._ZN3cub18CUB_300001_SM_10006detail6select23DeviceSelectSweepKernelINS2_10policy_hubIN4cuda3std3__45tupleIJddiEEENS0_8NullTypeEiLb0ELNS0_10SelectImplE2EE10Policy1000EPS9_PSA_N6thrust24THRUST_300001_SM_1000_NS12zip_iteratorINS8_IJNSH_6detail15normal_iteratorINSH_10device_ptrIdEEEESN_NSK_INSL_IiEEEEEEEEEPiNS0_13ScanTileStateIiLb1EEE8region_2SA_iNS2_19streaming_context_tIiLb0EEELSB_2EEEvT0_T1_T2_T3_T4_T5_T6_T7_iT8_NS1_7vsmem_tE:
	.zero		976


//--------------------- .nv.constant0._ZN3cub18CUB_300001_SM_10006detail6select23DeviceSelectSweepKernelINS2_10policy_hubIN4cuda3std3__45tupleIJddiEEENS0_8NullTypeElLb0ELNS0_10SelectImplE2EE10Policy1000EPS9_PSA_N6thrust24THRUST_300001_SM_1000_NS12zip_iteratorINS8_IJNSH_6detail15normal_iteratorINSH_10device_ptrIdEEEESN_NSK_INSL_IiEEEEEEEEEPlNS0_13ScanTileStateIiLb1EEE8region_1SA_iNS2_19streaming_context_tIlLb1EEELSB_2EEEvT0_T1_T2_T3_T4_T5_T6_T7_iT8_NS1_7vsmem_tE --------------------------
	.section	.nv.constant0._ZN3cub18CUB_300001_SM_10006detail6select23DeviceSelectSweepKernelINS2_10policy_hubIN4cuda3std3__45tupleIJddiEEENS0_8NullTypeElLb0ELNS0_10SelectImplE2EE10Policy1000EPS9_PSA_N6thrust24THRUST_300001_SM_1000_NS12zip_iteratorINS8_IJNSH_6detail15normal_iteratorINSH_10device_ptrIdEEEESN_NSK_INSL_IiEEEEEEEEEPlNS0_13ScanTileStateIiLb1EEE8region_1SA_iNS2_19streaming_context_tIlLb1EEELSB_2EEEvT0_T1_T2_T3_T4_T5_T6_T7_iT8_NS1_7vsmem_tE,"a",@progbits
	.sectionflags	@""
	.align	4
.nv.constant0._ZN3cub18CUB_300001_SM_10006detail6select23DeviceSelectSweepKernelINS2_10policy_hubIN4cuda3std3__45tupleIJddiEEENS0_8NullTypeElLb0ELNS0_10SelectImplE2EE10Policy1000EPS9_PSA_N6thrust24THRUST_300001_SM_1000_NS12zip_iteratorINS8_IJNSH_6detail15normal_iteratorINSH_10device_ptrIdEEEESN_NSK_INSL_IiEEEEEEEEEPlNS0_13ScanTileStateIiLb1EEE8region_1SA_iNS2_19streaming_context_tIlLb1EEELSB_2EEEvT0_T1_T2_T3_T4_T5_T6_T7_iT8_NS1_7vsmem_tE:
	.zero		1016


//--------------------- .nv.constant0._ZN3cub18CUB_300001_SM_10006detail6select23DeviceSelectSweepKernelINS2_10policy_hubIN4cuda3std3__45tupleIJddiEEENS0_8NullTypeEiLb0ELNS0_10SelectImplE2EE10Policy1000EPS9_PSA_N6thrust24THRUST_300001_SM_1000_NS12zip_iteratorINS8_IJNSH_6detail15normal_iteratorINSH_10device_ptrIdEEEESN_NSK_INSL_IiEEEEEEEEEPiNS0_13ScanTileStateIiLb1EEE8region_1SA_iNS2_19streaming_context_tIiLb0EEELSB_2EEEvT0_T1_T2_T3_T4_T5_T6_T7_iT8_NS1_7vsmem_tE --------------------------
	.section	.nv.constant0._ZN3cub18CUB_300001_SM_10006detail6select23DeviceSelectSweepKernelINS2_10policy_hubIN4cuda3std3__45tupleIJddiEEENS0_8NullTypeEiLb0ELNS0_10SelectImplE2EE10Policy1000EPS9_PSA_N6thrust24THRUST_300001_SM_1000_NS12zip_iteratorINS8_IJNSH_6detail15normal_iteratorINSH_10device_ptrIdEEEESN_NSK_INSL_IiEEEEEEEEEPiNS0_13ScanTileStateIiLb1EEE8region_1SA_iNS2_19streaming_context_tIiLb0EEELSB_2EEEvT0_T1_T2_T3_T4_T5_T6_T7_iT8_NS1_7vsmem_tE,"a",@progbits
	.sectionflags	@""
	.align	4
.nv.constant0._ZN3cub18CUB_300001_SM_10006detail6select23DeviceSelectSweepKernelINS2_10policy_hubIN4cuda3std3__45tupleIJddiEEENS0_8NullTypeEiLb0ELNS0_10SelectImplE2EE10Policy1000EPS9_PSA_N6thrust24THRUST_300001_SM_1000_NS12zip_iteratorINS8_IJNSH_6detail15normal_iteratorINSH_10device_ptrIdEEEESN_NSK_INSL_IiEEEEEEEEEPiNS0_13ScanTileStateIiLb1EEE8region_1SA_iNS2_19streaming_context_tIiLb0EEELSB_2EEEvT0_T1_T2_T3_T4_T5_T6_T7_iT8_NS1_7vsmem_tE:
	.zero		976


//--------------------- .nv.constant0._ZN3cub18CUB_300001_SM_10006detail6select23DeviceSelectSweepKernelINS2_10policy_hubIN4cuda3std3__45tupleIJddiEEENS0_8NullTypeElLb0ELNS0_10SelectImplE2EE10Policy1000EPS9_PSA_N6thrust24THRUST_300001_SM_1000_NS12zip_iteratorINS8_IJNSH_6detail15normal_iteratorINSH_10device_ptrIdEEEESN_NSK_INSL_IiEEEEEEEEEPlNS0_13ScanTileStateIiLb1EEE8region_0SA_iNS2_19streaming_context_tIlLb1EEELSB_2EEEvT0_T1_T2_T3_T4_T5_T6_T7_iT8_NS1_7vsmem_tE --------------------------
	.section	.nv.constant0._ZN3cub18CUB_300001_SM_10006detail6select23DeviceSelectSweepKernelINS2_10policy_hubIN4cuda3std3__45tupleIJddiEEENS0_8NullTypeElLb0ELNS0_10SelectImplE2EE10Policy1000EPS9_PSA_N6thrust24THRUST_300001_SM_1000_NS12zip_iteratorINS8_IJNSH_6detail15normal_iteratorINSH_10device_ptrIdEEEESN_NSK_INSL_IiEEEEEEEEEPlNS0_13ScanTileStateIiLb1EEE8region_0SA_iNS2_19streaming_context_tIlLb1EEELSB_2EEEvT0_T1_T2_T3_T4_T5_T6_T7_iT8_NS1_7vsmem_tE,"a",@progbits
	.sectionflags	@""
	.align	4
.nv.constant0._ZN3cub18CUB_300001_SM_10006detail6select23DeviceSelectSweepKernelINS2_10policy_hubIN4cuda3std3__45tupleIJddiEEENS0_8NullTypeElLb0ELNS0_10SelectImplE2EE10Policy1000EPS9_PSA_N6thrust24THRUST_300001_SM_1000_NS12zip_iteratorINS8_IJNSH_6detail15normal_iteratorINSH_10device_ptrIdEEEESN_NSK_INSL_IiEEEEEEEEEPlNS0_13ScanTileStateIiLb1EEE8region_0SA_iNS2_19streaming_context_tIlLb1EEELSB_2EEEvT0_T1_T2_T3_T4_T5_T6_T7_iT8_NS1_7vsmem_tE:
	.zero		1016


//--------------------- .nv.constant0._ZN3cub18CUB_300001_SM_10006detail6select23DeviceSelectSweepKernelINS2_10policy_hubIN4cuda3std3__45tupleIJddiEEENS0_8NullTypeEiLb0ELNS0_10SelectImplE2EE10Policy1000EPS9_PSA_N6thrust24THRUST_300001_SM_1000_NS12zip_iteratorINS8_IJNSH_6detail15normal_iteratorINSH_10device_ptrIdEEEESN_NSK_INSL_IiEEEEEEEEEPiNS0_13ScanTileStateIiLb1EEE8region_0SA_iNS2_19streaming_context_tIiLb0EEELSB_2EEEvT0_T1_T2_T3_T4_T5_T6_T7_iT8_NS1_7vsmem_tE --------------------------
	.section	.nv.constant0._ZN3cub18CUB_300001_SM_10006detail6select23DeviceSelectSweepKernelINS2_10policy_hubIN4cuda3std3__45tupleIJddiEEENS0_8NullTypeEiLb0ELNS0_10SelectImplE2EE10Policy1000EPS9_PSA_N6thrust24THRUST_300001_SM_1000_NS12zip_iteratorINS8_IJNSH_6detail15normal_iteratorINSH_10device_ptrIdEEEESN_NSK_INSL_IiEEEEEEEEEPiNS0_13ScanTileStateIiLb1EEE8region_0SA_iNS2_19streaming_context_tIiLb0EEELSB_2EEEvT0_T1_T2_T3_T4_T5_T6_T7_iT8_NS1_7vsmem_tE,"a",@progbits
	.sectionflags	@""
	.align	4
.nv.constant0._ZN3cub18CUB_300001_SM_10006detail6select23DeviceSelectSweepKernelINS2_10policy_hubIN4cuda3std3__45tupleIJddiEEENS0_8NullTypeEiLb0ELNS0_10SelectImplE2EE10Policy1000EPS9_PSA_N6thrust24THRUST_300001_SM_1000_NS12zip_iteratorINS8_IJNSH_6detail15normal_iteratorINSH_10device_ptrIdEEEESN_NSK_INSL_IiEEEEEEEEEPiNS0_13ScanTileStateIiLb1EEE8region_0SA_iNS2_19streaming_context_tIiLb0EEELSB_2EEEvT0_T1_T2_T3_T4_T5_T6_T7_iT8_NS1_7vsmem_tE:
	.zero		976


//--------------------- .nv.constant0._ZN3cub18CUB_300001_SM_10006detail4scan23DeviceCompactInitKernelINS0_13ScanTileStateIiLb1EEEPlEEvT_iT0_ --------------------------
	.section	.nv.constant0._ZN3cub18CUB_300001_SM_10006detail4scan23DeviceCompactInitKernelINS0_13ScanTileStateIiLb1EEEPlEEvT_iT0_,"a",@progbits
	.sectionflags	@""
	.align	4
.nv.constant0._ZN3cub18CUB_300001_SM_10006detail4scan23DeviceCompactInitKernelINS0_13ScanTileStateIiLb1EEEPlEEvT_iT0_:
	.zero		920


//--------------------- .nv.constant0._ZN3cub18CUB_300001_SM_10006detail4scan23DeviceCompactInitKernelINS0_13ScanTileStateIiLb1EEEPiEEvT_iT0_ --------------------------
	.section	.nv.constant0._ZN3cub18CUB_300001_SM_10006detail4scan23DeviceCompactInitKernelINS0_13ScanTileStateIiLb1EEEPiEEvT_iT0_,"a",@progbits
	.sectionflags	@""
	.align	4
.nv.constant0._ZN3cub18CUB_300001_SM_10006detail4scan23DeviceCompactInitKernelINS0_13ScanTileStateIiLb1EEEPiEEvT_iT0_:
	.zero		920


//--------------------- .nv.constant0._ZN3cub18CUB_300001_SM_10006detail8for_each13static_kernelINS2_12policy_hub_t12policy_500_tElN6thrust24THRUST_300001_SM_1000_NS8cuda_cub20__uninitialized_copy7functorINS7_12zip_iteratorIN4cuda3std3__45tupleIJNS7_6detail15normal_iteratorINS7_10device_ptrIdEEEESK_NSH_INSI_IiEEEEEEEEENSH_INS7_7pointerINSF_IJddiEEENS8_3tagENS7_11use_defaultESS_EEEEEEEEvT0_T1_ --------------------------
	.section	.nv.constant0._ZN3cub18CUB_300001_SM_10006detail8for_each13static_kernelINS2_12policy_hub_t12policy_500_tElN6thrust24THRUST_300001_SM_1000_NS8cuda_cub20__uninitialized_copy7functorINS7_12zip_iteratorIN4cuda3std3__45tupleIJNS7_6detail15normal_iteratorINS7_10device_ptrIdEEEESK_NSH_INSI_IiEEEEEEEEENSH_INS7_7pointerINSF_IJddiEEENS8_3tagENS7_11use_defaultESS_EEEEEEEEvT0_T1_,"a",@progbits
	.sectionflags	@""
	.align	4
.nv.constant0._ZN3cub18CUB_300001_SM_10006detail8for_each13static_kernelINS2_12policy_hub_t12policy_500_tElN6thrust24THRUST_300001_SM_1000_NS8cuda_cub20__uninitialized_copy7functorINS7_12zip_iteratorIN4cuda3std3__45tupleIJNS7_6detail15normal_iteratorINS7_10device_ptrIdEEEESK_NSH_INSI_IiEEEEEEEEENSH_INS7_7pointerINSF_IJddiEEENS8_3tagENS7_11use_defaultESS_EEEEEEEEvT0_T1_:
	.zero		936


//--------------------- .nv.constant0._ZN3cub18CUB_300001_SM_10006detail8for_each13static_kernelINS2_12policy_hub_t12policy_500_tEmN6thrust24THRUST_300001_SM_1000_NS8cuda_cub20__uninitialized_fill7functorINS7_10device_ptrIdEEdEEEEvT0_T1_ --------------------------
	.section	.nv.constant0._ZN3cub18CUB_300001_SM_10006detail8for_each13static_kernelINS2_12policy_hub_t12policy_500_tEmN6thrust24THRUST_300001_SM_1000_NS8cuda_cub20__uninitialized_fill7functorINS7_10device_ptrIdEEdEEEEvT0_T1_,"a",@progbits
	.sectionflags	@""
	.align	4
.nv.constant0._ZN3cub18CUB_300001_SM_10006detail8for_each13static_kernelINS2_12policy_hub_t12policy_500_tEmN6thrust24THRUST_300001_SM_1000_NS8cuda_cub20__uninitialized_fill7functorINS7_10device_ptrIdEEdEEEEvT0_T1_:
	.zero		920


//--------------------- .nv.constant0._ZN3cub18CUB_300001_SM_10006detail8for_each13static_kernelINS2_12policy_hub_t12policy_500_tEmN6thrust24THRUST_300001_SM_1000_NS8cuda_cub20__uninitialized_fill7functorINS7_10device_ptrIiEEiEEEEvT0_T1_ --------------------------
	.section	.nv.constant0._ZN3cub18CUB_300001_SM_10006detail8for_each13static_kernelINS2_12policy_hub_t12policy_500_tEmN6thrust24THRUST_300001_SM_1000_NS8cuda_cub20__uninitialized_fill7functorINS7_10device_ptrIiEEiEEEEvT0_T1_,"a",@progbits
	.sectionflags	@""
	.align	4
.nv.constant0._ZN3cub18CUB_300001_SM_10006detail8for_each13static_kernelINS2_12policy_hub_t12policy_500_tEmN6thrust24THRUST_300001_SM_1000_NS8cuda_cub20__uninitialized_fill7functorINS7_10device_ptrIiEEiEEEEvT0_T1_:
	.zero		920


//--------------------- .nv.constant0._ZN3cub18CUB_300001_SM_10006detail11EmptyKernelIvEEvv --------------------------
	.section	.nv.constant0._ZN3cub18CUB_300001_SM_10006detail11EmptyKernelIvEEvv,"a",@progbits
	.sectionflags	@""
	.align	4
.nv.constant0._ZN3cub18CUB_300001_SM_10006detail11EmptyKernelIvEEvv:
	.zero		896


//--------------------- .nv.constant0._ZN6thrust24THRUST_300001_SM_1000_NS8cuda_cub4core6detail13_kernel_agentINS1_8__reduce11ReduceAgentIPN4cuda3std3__45tupleIJdlEEESC_SB_lNS1_9__extrema9arg_max_fIdlNS9_4lessIdEEEEEEJSC_SC_iSH_EEEvDpT0_ --------------------------
	.section	.nv.constant0._ZN6thrust24THRUST_300001_SM_1000_NS8cuda_cub4core6detail13_kernel_agentINS1_8__reduce11ReduceAgentIPN4cuda3std3__45tupleIJdlEEESC_SB_lNS1_9__extrema9arg_max_fIdlNS9_4lessIdEEEEEEJSC_SC_iSH_EEEvDpT0_,"a",@progbits
	.sectionflags	@""
	.align	4
.nv.constant0._ZN6thrust24THRUST_300001_SM_1000_NS8cuda_cub4core6detail13_kernel_agentINS1_8__reduce11ReduceAgentIPN4cuda3std3__45tupleIJdlEEESC_SB_lNS1_9__extrema9arg_max_fIdlNS9_4lessIdEEEEEEJSC_SC_iSH_EEEvDpT0_:
	.zero		917


//--------------------- .nv.constant0._ZN6thrust24THRUST_300001_SM_1000_NS8cuda_cub4core6detail13_kernel_agentINS1_8__reduce11ReduceAgentINS0_12zip_iteratorIN4cuda3std3__45tupleIJNS0_6detail15normal_iteratorINS0_10device_ptrIdEEEENS0_17counting_iteratorIlNS0_11use_defaultESI_SI_EEEEEEEPNSB_IJdlEEESM_lNS1_9__extrema9arg_max_fIdlNSA_4lessIdEEEEEEJSL_SN_lN3cub18CUB_300001_SM_100013GridEvenShareIlEENSV_9GridQueueIyEESS_EEEvDpT0_ --------------------------
	.section	.nv.constant0._ZN6thrust24THRUST_300001_SM_1000_NS8cuda_cub4core6detail13_kernel_agentINS1_8__reduce11ReduceAgentINS0_12zip_iteratorIN4cuda3std3__45tupleIJNS0_6detail15normal_iteratorINS0_10device_ptrIdEEEENS0_17counting_iteratorIlNS0_11use_defaultESI_SI_EEEEEEEPNSB_IJdlEEESM_lNS1_9__extrema9arg_max_fIdlNSA_4lessIdEEEEEEJSL_SN_lN3cub18CUB_300001_SM_100013GridEvenShareIlEENSV_9GridQueueIyEESS_EEEvDpT0_,"a",@progbits
	.sectionflags	@""
	.align	4
.nv.constant0._ZN6thrust24THRUST_300001_SM_1000_NS8cuda_cub4core6detail13_kernel_agentINS1_8__reduce11ReduceAgentINS0_12zip_iteratorIN4cuda3std3__45tupleIJNS0_6detail15normal_iteratorINS0_10device_ptrIdEEEENS0_17counting_iteratorIlNS0_11use_defaultESI_SI_EEEEEEEPNSB_IJdlEEESM_lNS1_9__extrema9arg_max_fIdlNSA_4lessIdEEEEEEJSL_SN_lN3cub18CUB_300001_SM_100013GridEvenShareIlEENSV_9GridQueueIyEESS_EEEvDpT0_:
	.zero		1009


//--------------------- .nv.constant0._ZN6thrust24THRUST_300001_SM_1000_NS8cuda_cub4core6detail13_kernel_agentINS1_8__reduce11ReduceAgentINS0_12zip_iteratorIN4cuda3std3__45tupleIJNS0_6detail15normal_iteratorINS0_10device_ptrIdEEEENS0_17counting_iteratorIlNS0_11use_defaultESI_SI_EEEEEEEPNSB_IJdlEEESM_lNS1_9__extrema9arg_max_fIdlNSA_4lessIdEEEEEEJSL_SN_lSS_EEEvDpT0_ --------------------------
	.section	.nv.constant0._ZN6thrust24THRUST_300001_SM_1000_NS8cuda_cub4core6detail13_kernel_agentINS1_8__reduce11ReduceAgentINS0_12zip_iteratorIN4cuda3std3__45tupleIJNS0_6detail15normal_iteratorINS0_10device_ptrIdEEEENS0_17counting_iteratorIlNS0_11use_defaultESI_SI_EEEEEEEPNSB_IJdlEEESM_lNS1_9__extrema9arg_max_fIdlNSA_4lessIdEEEEEEJSL_SN_lSS_EEEvDpT0_,"a",@progbits
	.sectionflags	@""
	.align	4
.nv.constant0._ZN6thrust24THRUST_300001_SM_1000_NS8cuda_cub4core6detail13_kernel_agentINS1_8__reduce11ReduceAgentINS0_12zip_iteratorIN4cuda3std3__45tupleIJNS0_6detail15normal_iteratorINS0_10device_ptrIdEEEENS0_17counting_iteratorIlNS0_11use_defaultESI_SI_EEEEEEEPNSB_IJdlEEESM_lNS1_9__extrema9arg_max_fIdlNSA_4lessIdEEEEEEJSL_SN_lSS_EEEvDpT0_:
	.zero		929


//--------------------- .nv.constant0._ZN6thrust24THRUST_300001_SM_1000_NS8cuda_cub4core6detail13_kernel_agentINS1_8__reduce11ReduceAgentIPN4cuda3std3__45tupleIJdlEEESC_SB_iNS1_9__extrema9arg_max_fIdlNS9_4lessIdEEEEEEJSC_SC_iSH_EEEvDpT0_ --------------------------
	.section	.nv.constant0._ZN6thrust24THRUST_300001_SM_1000_NS8cuda_cub4core6detail13_kernel_agentINS1_8__reduce11ReduceAgentIPN4cuda3std3__45tupleIJdlEEESC_SB_iNS1_9__extrema9arg_max_fIdlNS9_4lessIdEEEEEEJSC_SC_iSH_EEEvDpT0_,"a",@progbits
	.sectionflags	@""
	.align	4
.nv.constant0._ZN6thrust24THRUST_300001_SM_1000_NS8cuda_cub4core6detail13_kernel_agentINS1_8__reduce11ReduceAgentIPN4cuda3std3__45tupleIJdlEEESC_SB_iNS1_9__extrema9arg_max_fIdlNS9_4lessIdEEEEEEJSC_SC_iSH_EEEvDpT0_:
	.zero		917


//--------------------- .nv.constant0._ZN6thrust24THRUST_300001_SM_1000_NS8cuda_cub4core6detail13_kernel_agentINS1_8__reduce11ReduceAgentINS0_12zip_iteratorIN4cuda3std3__45tupleIJNS0_6detail15normal_iteratorINS0_10device_ptrIdEEEENS0_17counting_iteratorIlNS0_11use_defaultESI_SI_EEEEEEEPNSB_IJdlEEESM_iNS1_9__extrema9arg_max_fIdlNSA_4lessIdEEEEEEJSL_SN_iN3cub18CUB_300001_SM_100013GridEvenShareIiEENSV_9GridQueueIjEESS_EEEvDpT0_ --------------------------
	.section	.nv.constant0._ZN6thrust24THRUST_300001_SM_1000_NS8cuda_cub4core6detail13_kernel_agentINS1_8__reduce11ReduceAgentINS0_12zip_iteratorIN4cuda3std3__45tupleIJNS0_6detail15normal_iteratorINS0_10device_ptrIdEEEENS0_17counting_iteratorIlNS0_11use_defaultESI_SI_EEEEEEEPNSB_IJdlEEESM_iNS1_9__extrema9arg_max_fIdlNSA_4lessIdEEEEEEJSL_SN_iN3cub18CUB_300001_SM_100013GridEvenShareIiEENSV_9GridQueueIjEESS_EEEvDpT0_,"a",@progbits
	.sectionflags	@""
	.align	4
.nv.constant0._ZN6thrust24THRUST_300001_SM_1000_NS8cuda_cub4core6detail13_kernel_agentINS1_8__reduce11ReduceAgentINS0_12zip_iteratorIN4cuda3std3__45tupleIJNS0_6detail15normal_iteratorINS0_10device_ptrIdEEEENS0_17counting_iteratorIlNS0_11use_defaultESI_SI_EEEEEEEPNSB_IJdlEEESM_iNS1_9__extrema9arg_max_fIdlNSA_4lessIdEEEEEEJSL_SN_iN3cub18CUB_300001_SM_100013GridEvenShareIiEENSV_9GridQueueIjEESS_EEEvDpT0_:
	.zero		977


//--------------------- .nv.constant0._ZN6thrust24THRUST_300001_SM_1000_NS8cuda_cub4core6detail13_kernel_agentINS1_8__reduce11ReduceAgentINS0_12zip_iteratorIN4cuda3std3__45tupleIJNS0_6detail15normal_iteratorINS0_10device_ptrIdEEEENS0_17counting_iteratorIlNS0_11use_defaultESI_SI_EEEEEEEPNSB_IJdlEEESM_iNS1_9__extrema9arg_max_fIdlNSA_4lessIdEEEEEEJSL_SN_iSS_EEEvDpT0_ --------------------------
	.section	.nv.constant0._ZN6thrust24THRUST_300001_SM_1000_NS8cuda_cub4core6detail13_kernel_agentINS1_8__reduce11ReduceAgentINS0_12zip_iteratorIN4cuda3std3__45tupleIJNS0_6detail15normal_iteratorINS0_10device_ptrIdEEEENS0_17counting_iteratorIlNS0_11use_defaultESI_SI_EEEEEEEPNSB_IJdlEEESM_iNS1_9__extrema9arg_max_fIdlNSA_4lessIdEEEEEEJSL_SN_iSS_EEEvDpT0_,"a",@progbits
	.sectionflags	@""
	.align	4
.nv.constant0._ZN6thrust24THRUST_300001_SM_1000_NS8cuda_cub4core6detail13_kernel_agentINS1_8__reduce11ReduceAgentINS0_12zip_iteratorIN4cuda3std3__45tupleIJNS0_6detail15normal_iteratorINS0_10device_ptrIdEEEENS0_17counting_iteratorIlNS0_11use_defaultESI_SI_EEEEEEEPNSB_IJdlEEESM_iNS1_9__extrema9arg_max_fIdlNSA_4lessIdEEEEEEJSL_SN_iSS_EEEvDpT0_:
	.zero		925


//--------------------- .nv.constant0._ZN6thrust24THRUST_300001_SM_1000_NS8cuda_cub4core6detail13_kernel_agentINS1_8__reduce11ReduceAgentIPN4cuda3std3__45tupleIJdlEEESC_SB_lNS1_9__extrema9arg_min_fIdlNS9_4lessIdEEEEEEJSC_SC_iSH_EEEvDpT0_ --------------------------
	.section	.nv.constant0._ZN6thrust24THRUST_300001_SM_1000_NS8cuda_cub4core6detail13_kernel_agentINS1_8__reduce11ReduceAgentIPN4cuda3std3__45tupleIJdlEEESC_SB_lNS1_9__extrema9arg_min_fIdlNS9_4lessIdEEEEEEJSC_SC_iSH_EEEvDpT0_,"a",@progbits
	.sectionflags	@""
	.align	4
.nv.constant0._ZN6thrust24THRUST_300001_SM_1000_NS8cuda_cub4core6detail13_kernel_agentINS1_8__reduce11ReduceAgentIPN4cuda3std3__45tupleIJdlEEESC_SB_lNS1_9__extrema9arg_min_fIdlNS9_4lessIdEEEEEEJSC_SC_iSH_EEEvDpT0_:
	.zero		917


//--------------------- .nv.constant0._ZN6thrust24THRUST_300001_SM_1000_NS8cuda_cub4core6detail13_kernel_agentINS1_8__reduce10DrainAgentIlEEJN3cub18CUB_300001_SM_10009GridQueueIyEElEEEvDpT0_ --------------------------
	.section	.nv.constant0._ZN6thrust24THRUST_300001_SM_1000_NS8cuda_cub4core6detail13_kernel_agentINS1_8__reduce10DrainAgentIlEEJN3cub18CUB_300001_SM_10009GridQueueIyEElEEEvDpT0_,"a",@progbits
	.sectionflags	@""
	.align	4
.nv.constant0._ZN6thrust24THRUST_300001_SM_1000_NS8cuda_cub4core6detail13_kernel_agentINS1_8__reduce10DrainAgentIlEEJN3cub18CUB_300001_SM_10009GridQueueIyEElEEEvDpT0_:
	.zero		912


//--------------------- .nv.constant0._ZN6thrust24THRUST_300001_SM_1000_NS8cuda_cub4core6detail13_kernel_agentINS1_8__reduce11ReduceAgentINS0_12zip_iteratorIN4cuda3std3__45tupleIJNS0_6detail15normal_iteratorINS0_10device_ptrIdEEEENS0_17counting_iteratorIlNS0_11use_defaultESI_SI_EEEEEEEPNSB_IJdlEEESM_lNS1_9__extrema9arg_min_fIdlNSA_4lessIdEEEEEEJSL_SN_lN3cub18CUB_300001_SM_100013GridEvenShareIlEENSV_9GridQueueIyEESS_EEEvDpT0_ --------------------------
	.section	.nv.constant0._ZN6thrust24THRUST_300001_SM_1000_NS8cuda_cub4core6detail13_kernel_agentINS1_8__reduce11ReduceAgentINS0_12zip_iteratorIN4cuda3std3__45tupleIJNS0_6detail15normal_iteratorINS0_10device_ptrIdEEEENS0_17counting_iteratorIlNS0_11use_defaultESI_SI_EEEEEEEPNSB_IJdlEEESM_lNS1_9__extrema9arg_min_fIdlNSA_4lessIdEEEEEEJSL_SN_lN3cub18CUB_300001_SM_100013GridEvenShareIlEENSV_9GridQueueIyEESS_EEEvDpT0_,"a",@progbits
	.sectionflags	@""
	.align	4
.nv.constant0._ZN6thrust24THRUST_300001_SM_1000_NS8cuda_cub4core6detail13_kernel_agentINS1_8__reduce11ReduceAgentINS0_12zip_iteratorIN4cuda3std3__45tupleIJNS0_6detail15normal_iteratorINS0_10device_ptrIdEEEENS0_17counting_iteratorIlNS0_11use_defaultESI_SI_EEEEEEEPNSB_IJdlEEESM_lNS1_9__extrema9arg_min_fIdlNSA_4lessIdEEEEEEJSL_SN_lN3cub18CUB_300001_SM_100013GridEvenShareIlEENSV_9GridQueueIyEESS_EEEvDpT0_:
	.zero		1009


//--------------------- .nv.constant0._ZN6thrust24THRUST_300001_SM_1000_NS8cuda_cub4core6detail13_kernel_agentINS1_8__reduce11ReduceAgentINS0_12zip_iteratorIN4cuda3std3__45tupleIJNS0_6detail15normal_iteratorINS0_10device_ptrIdEEEENS0_17counting_iteratorIlNS0_11use_defaultESI_SI_EEEEEEEPNSB_IJdlEEESM_lNS1_9__extrema9arg_min_fIdlNSA_4lessIdEEEEEEJSL_SN_lSS_EEEvDpT0_ --------------------------
	.section	.nv.constant0._ZN6thrust24THRUST_300001_SM_1000_NS8cuda_cub4core6detail13_kernel_agentINS1_8__reduce11ReduceAgentINS0_12zip_iteratorIN4cuda3std3__45tupleIJNS0_6detail15normal_iteratorINS0_10device_ptrIdEEEENS0_17counting_iteratorIlNS0_11use_defaultESI_SI_EEEEEEEPNSB_IJdlEEESM_lNS1_9__extrema9arg_min_fIdlNSA_4lessIdEEEEEEJSL_SN_lSS_EEEvDpT0_,"a",@progbits
	.sectionflags	@""
	.align	4
.nv.constant0._ZN6thrust24THRUST_300001_SM_1000_NS8cuda_cub4core6detail13_kernel_agentINS1_8__reduce11ReduceAgentINS0_12zip_iteratorIN4cuda3std3__45tupleIJNS0_6detail15normal_iteratorINS0_10device_ptrIdEEEENS0_17counting_iteratorIlNS0_11use_defaultESI_SI_EEEEEEEPNSB_IJdlEEESM_lNS1_9__extrema9arg_min_fIdlNSA_4lessIdEEEEEEJSL_SN_lSS_EEEvDpT0_:
	.zero		929


//--------------------- .nv.constant0._ZN6thrust24THRUST_300001_SM_1000_NS8cuda_cub4core6detail13_kernel_agentINS1_8__reduce11ReduceAgentIPN4cuda3std3__45tupleIJdlEEESC_SB_iNS1_9__extrema9arg_min_fIdlNS9_4lessIdEEEEEEJSC_SC_iSH_EEEvDpT0_ --------------------------
	.section	.nv.constant0._ZN6thrust24THRUST_300001_SM_1000_NS8cuda_cub4core6detail13_kernel_agentINS1_8__reduce11ReduceAgentIPN4cuda3std3__45tupleIJdlEEESC_SB_iNS1_9__extrema9arg_min_fIdlNS9_4lessIdEEEEEEJSC_SC_iSH_EEEvDpT0_,"a",@progbits
	.sectionflags	@""
	.align	4
.nv.constant0._ZN6thrust24THRUST_300001_SM_1000_NS8cuda_cub4core6detail13_kernel_agentINS1_8__reduce11ReduceAgentIPN4cuda3std3__45tupleIJdlEEESC_SB_iNS1_9__extrema9arg_min_fIdlNS9_4lessIdEEEEEEJSC_SC_iSH_EEEvDpT0_:
	.zero		917


//--------------------- .nv.constant0._ZN6thrust24THRUST_300001_SM_1000_NS8cuda_cub4core6detail13_kernel_agentINS1_8__reduce10DrainAgentIiEEJN3cub18CUB_300001_SM_10009GridQueueIjEEiEEEvDpT0_ --------------------------
	.section	.nv.constant0._ZN6thrust24THRUST_300001_SM_1000_NS8cuda_cub4core6detail13_kernel_agentINS1_8__reduce10DrainAgentIiEEJN3cub18CUB_300001_SM_10009GridQueueIjEEiEEEvDpT0_,"a",@progbits
	.sectionflags	@""
	.align	4
.nv.constant0._ZN6thrust24THRUST_300001_SM_1000_NS8cuda_cub4core6detail13_kernel_agentINS1_8__reduce10DrainAgentIiEEJN3cub18CUB_300001_SM_10009GridQueueIjEEiEEEvDpT0_:
	.zero		908


//--------------------- .nv.constant0._ZN6thrust24THRUST_300001_SM_1000_NS8cuda_cub4core6detail13_kernel_agentINS1_8__reduce11ReduceAgentINS0_12zip_iteratorIN4cuda3std3__45tupleIJNS0_6detail15normal_iteratorINS0_10device_ptrIdEEEENS0_17counting_iteratorIlNS0_11use_defaultESI_SI_EEEEEEEPNSB_IJdlEEESM_iNS1_9__extrema9arg_min_fIdlNSA_4lessIdEEEEEEJSL_SN_iN3cub18CUB_300001_SM_100013GridEvenShareIiEENSV_9GridQueueIjEESS_EEEvDpT0_ --------------------------
	.section	.nv.constant0._ZN6thrust24THRUST_300001_SM_1000_NS8cuda_cub4core6detail13_kernel_agentINS1_8__reduce11ReduceAgentINS0_12zip_iteratorIN4cuda3std3__45tupleIJNS0_6detail15normal_iteratorINS0_10device_ptrIdEEEENS0_17counting_iteratorIlNS0_11use_defaultESI_SI_EEEEEEEPNSB_IJdlEEESM_iNS1_9__extrema9arg_min_fIdlNSA_4lessIdEEEEEEJSL_SN_iN3cub18CUB_300001_SM_100013GridEvenShareIiEENSV_9GridQueueIjEESS_EEEvDpT0_,"a",@progbits
	.sectionflags	@""
	.align	4
.nv.constant0._ZN6thrust24THRUST_300001_SM_1000_NS8cuda_cub4core6detail13_kernel_agentINS1_8__reduce11ReduceAgentINS0_12zip_iteratorIN4cuda3std3__45tupleIJNS0_6detail15normal_iteratorINS0_10device_ptrIdEEEENS0_17counting_iteratorIlNS0_11use_defaultESI_SI_EEEEEEEPNSB_IJdlEEESM_iNS1_9__extrema9arg_min_fIdlNSA_4lessIdEEEEEEJSL_SN_iN3cub18CUB_300001_SM_100013GridEvenShareIiEENSV_9GridQueueIjEESS_EEEvDpT0_:
	.zero		977


//--------------------- .nv.constant0._ZN6thrust24THRUST_300001_SM_1000_NS8cuda_cub4core6detail13_kernel_agentINS1_8__reduce11ReduceAgentINS0_12zip_iteratorIN4cuda3std3__45tupleIJNS0_6detail15normal_iteratorINS0_10device_ptrIdEEEENS0_17counting_iteratorIlNS0_11use_defaultESI_SI_EEEEEEEPNSB_IJdlEEESM_iNS1_9__extrema9arg_min_fIdlNSA_4lessIdEEEEEEJSL_SN_iSS_EEEvDpT0_ --------------------------
	.section	.nv.constant0._ZN6thrust24THRUST_300001_SM_1000_NS8cuda_cub4core6detail13_kernel_agentINS1_8__reduce11ReduceAgentINS0_12zip_iteratorIN4cuda3std3__45tupleIJNS0_6detail15normal_iteratorINS0_10device_ptrIdEEEENS0_17counting_iteratorIlNS0_11use_defaultESI_SI_EEEEEEEPNSB_IJdlEEESM_iNS1_9__extrema9arg_min_fIdlNSA_4lessIdEEEEEEJSL_SN_iSS_EEEvDpT0_,"a",@progbits
	.sectionflags	@""
	.align	4
.nv.constant0._ZN6thrust24THRUST_300001_SM_1000_NS8cuda_cub4core6detail13_kernel_agentINS1_8__reduce11ReduceAgentINS0_12zip_iteratorIN4cuda3std3__45tupleIJNS0_6detail15normal_iteratorINS0_10device_ptrIdEEEENS0_17counting_iteratorIlNS0_11use_defaultESI_SI_EEEEEEEPNSB_IJdlEEESM_iNS1_9__extrema9arg_min_fIdlNSA_4lessIdEEEEEEJSL_SN_iSS_EEEvDpT0_:
	.zero		925


//--------------------- .nv.constant0._Z16distributePointsIdEvPT_S1_S1_S1_Pii --------------------------
	.section	.nv.constant0._Z16distributePointsIdEvPT_S1_S1_S1_Pii,"a",@progbits
	.sectionflags	@""
	.align	4
.nv.constant0._Z16distributePointsIdEvPT_S1_S1_S1_Pii:
	.zero		940


//--------------------- SYMBOLS --------------------------

	.type		.nv.reservedSmem.offset0,@object
	.size		.nv.reservedSmem.offset0,0x4
	.type		.nv.reservedSmem.cap,@object
	.size		.nv.reservedSmem.cap,0x4
